	.target	sm_103a

	.elftype	@"ET_EXEC"


//--------------------- .note.nv.tkinfo           --------------------------
	.section	.note.nv.tkinfo,"",@"SHT_NOTE"
	.sectionflags	@"SHF_NOTE_NV_TKINFO"
	.tkinfo
        /*0018*/ 	.word	0x00000002
        /*0030*/ 	.string	""
        /*0030*/ 	.string	"ptxas"
        /*0030*/ 	.string	"Cuda compilation tools, release 13.0, V13.0.88"
        /*0030*/ 	.string	"Build cuda_13.0.r13.0/compiler.36424714_0"
        /*0030*/ 	.string	"-arch sm_103a -m 64 "



//--------------------- .note.nv.cuinfo           --------------------------
	.section	.note.nv.cuinfo,"",@"SHT_NOTE"
	.sectionflags	@"SHF_NOTE_NV_CUINFO"
        /*0018*/ 	.short	0x0002
        /*001a*/ 	.short	0x0067
        /*001c*/ 	.short	0x0082
	.zero		2


//--------------------- .nv.info                  --------------------------
	.section	.nv.info,"",@"SHT_CUDA_INFO"
	.align	4


	//----- nvinfo : EIATTR_REGCOUNT
	.align		4
        /*0000*/ 	.byte	0x04, 0x2f
        /*0002*/ 	.short	(.L_12 - .L_11)
	.align		4
.L_11:
        /*0004*/ 	.word	index@(_ZN5flash25flash_bwd_dot_do_o_kernelILb1E23Flash_bwd_kernel_traitsILi128ELi64ELi128ELi8ELi2ELi4ELi2ELb0ELb0EN7cutlass6half_tE19Flash_kernel_traitsILi128ELi64ELi128ELi8ES3_EEEEvNS_16Flash_bwd_paramsE)
        /*0008*/ 	.word	0x00000031


	//----- nvinfo : EIATTR_FRAME_SIZE
	.align		4
.L_12:
        /*000c*/ 	.byte	0x04, 0x11
        /*000e*/ 	.short	(.L_14 - .L_13)
	.align		4
.L_13:
        /*0010*/ 	.word	index@(_ZN5flash25flash_bwd_dot_do_o_kernelILb1E23Flash_bwd_kernel_traitsILi128ELi64ELi128ELi8ELi2ELi4ELi2ELb0ELb0EN7cutlass6half_tE19Flash_kernel_traitsILi128ELi64ELi128ELi8ES3_EEEEvNS_16Flash_bwd_paramsE)
        /*0014*/ 	.word	0x00000000


	//----- nvinfo : EIATTR_REGCOUNT
	.align		4
.L_14:
        /*0018*/ 	.byte	0x04, 0x2f
        /*001a*/ 	.short	(.L_16 - .L_15)
	.align		4
.L_15:
        /*001c*/ 	.word	index@(_ZN5flash25flash_bwd_dot_do_o_kernelILb0E23Flash_bwd_kernel_traitsILi128ELi64ELi128ELi8ELi2ELi4ELi2ELb0ELb0EN7cutlass6half_tE19Flash_kernel_traitsILi128ELi64ELi128ELi8ES3_EEEEvNS_16Flash_bwd_paramsE)
        /*0020*/ 	.word	0x00000030


	//----- nvinfo : EIATTR_FRAME_SIZE
	.align		4
.L_16:
        /*0024*/ 	.byte	0x04, 0x11
        /*0026*/ 	.short	(.L_18 - .L_17)
	.align		4
.L_17:
        /*0028*/ 	.word	index@(_ZN5flash25flash_bwd_dot_do_o_kernelILb0E23Flash_bwd_kernel_traitsILi128ELi64ELi128ELi8ELi2ELi4ELi2ELb0ELb0EN7cutlass6half_tE19Flash_kernel_traitsILi128ELi64ELi128ELi8ES3_EEEEvNS_16Flash_bwd_paramsE)
        /*002c*/ 	.word	0x00000000


	//----- nvinfo : EIATTR_REGCOUNT
	.align		4
.L_18:
        /*0030*/ 	.byte	0x04, 0x2f
        /*0032*/ 	.short	(.L_20 - .L_19)
	.align		4
.L_19:
        /*0034*/ 	.word	index@(_ZN5flash44flash_bwd_dq_dk_dv_loop_seqk_parallel_kernelI23Flash_bwd_kernel_traitsILi128ELi64ELi128ELi8ELi2ELi4ELi2ELb0ELb0EN7cutlass6half_tE19Flash_kernel_traitsILi128ELi64ELi128ELi8ES3_EELb0ELb1ELb0ELb1ELb0ELb0ELb1EEEvNS_16Flash_bwd_paramsE)
        /*0038*/ 	.word	0x000000ff


	//----- nvinfo : EIATTR_FRAME_SIZE
	.align		4
.L_20:
        /*003c*/ 	.byte	0x04, 0x11
        /*003e*/ 	.short	(.L_22 - .L_21)
	.align		4
.L_21:
        /*0040*/ 	.word	index@(_ZN5flash44flash_bwd_dq_dk_dv_loop_seqk_parallel_kernelI23Flash_bwd_kernel_traitsILi128ELi64ELi128ELi8ELi2ELi4ELi2ELb0ELb0EN7cutlass6half_tE19Flash_kernel_traitsILi128ELi64ELi128ELi8ES3_EELb0ELb1ELb0ELb1ELb0ELb0ELb1EEEvNS_16Flash_bwd_paramsE)
        /*0044*/ 	.word	0x00000080


	//----- nvinfo : EIATTR_REGCOUNT
	.align		4
.L_22:
        /*0048*/ 	.byte	0x04, 0x2f
        /*004a*/ 	.short	(.L_24 - .L_23)
	.align		4
.L_23:
        /*004c*/ 	.word	index@(_ZN5flash44flash_bwd_dq_dk_dv_loop_seqk_parallel_kernelI23Flash_bwd_kernel_traitsILi128ELi64ELi128ELi8ELi2ELi4ELi2ELb0ELb0EN7cutlass6half_tE19Flash_kernel_traitsILi128ELi64ELi128ELi8ES3_EELb1ELb1ELb0ELb1ELb0ELb0ELb0EEEvNS_16Flash_bwd_paramsE)
        /*0050*/ 	.word	0x000000ff


	//----- nvinfo : EIATTR_FRAME_SIZE
	.align		4
.L_24:
        /*0054*/ 	.byte	0x04, 0x11
        /*0056*/ 	.short	(.L_26 - .L_25)
	.align		4
.L_25:
        /*0058*/ 	.word	index@(_ZN5flash44flash_bwd_dq_dk_dv_loop_seqk_parallel_kernelI23Flash_bwd_kernel_traitsILi128ELi64ELi128ELi8ELi2ELi4ELi2ELb0ELb0EN7cutlass6half_tE19Flash_kernel_traitsILi128ELi64ELi128ELi8ES3_EELb1ELb1ELb0ELb1ELb0ELb0ELb0EEEvNS_16Flash_bwd_paramsE)
        /*005c*/ 	.word	0x00000030


	//----- nvinfo : EIATTR_REGCOUNT
	.align		4
.L_26:
        /*0060*/ 	.byte	0x04, 0x2f
        /*0062*/ 	.short	(.L_28 - .L_27)
	.align		4
.L_27:
        /*0064*/ 	.word	index@(_ZN5flash44flash_bwd_dq_dk_dv_loop_seqk_parallel_kernelI23Flash_bwd_kernel_traitsILi128ELi64ELi128ELi8ELi2ELi4ELi2ELb0ELb0EN7cutlass6half_tE19Flash_kernel_traitsILi128ELi64ELi128ELi8ES3_EELb0ELb1ELb0ELb0ELb0ELb1ELb1EEEvNS_16Flash_bwd_paramsE)
        /*0068*/ 	.word	0x000000ff


	//----- nvinfo : EIATTR_FRAME_SIZE
	.align		4
.L_28:
        /*006c*/ 	.byte	0x04, 0x11
        /*006e*/ 	.short	(.L_30 - .L_29)
	.align		4
.L_29:
        /*0070*/ 	.word	index@(_ZN5flash44flash_bwd_dq_dk_dv_loop_seqk_parallel_kernelI23Flash_bwd_kernel_traitsILi128ELi64ELi128ELi8ELi2ELi4ELi2ELb0ELb0EN7cutlass6half_tE19Flash_kernel_traitsILi128ELi64ELi128ELi8ES3_EELb0ELb1ELb0ELb0ELb0ELb1ELb1EEEvNS_16Flash_bwd_paramsE)
        /*0074*/ 	.word	0x00000070


	//----- nvinfo : EIATTR_REGCOUNT
	.align		4
.L_30:
        /*0078*/ 	.byte	0x04, 0x2f
        /*007a*/ 	.short	(.L_32 - .L_31)
	.align		4
.L_31:
        /*007c*/ 	.word	index@(_ZN5flash44flash_bwd_dq_dk_dv_loop_seqk_parallel_kernelI23Flash_bwd_kernel_traitsILi128ELi64ELi128ELi8ELi2ELi4ELi2ELb0ELb0EN7cutlass6half_tE19Flash_kernel_traitsILi128ELi64ELi128ELi8ES3_EELb1ELb1ELb0ELb0ELb0ELb1ELb0EEEvNS_16Flash_bwd_paramsE)
        /*0080*/ 	.word	0x000000ff


	//----- nvinfo : EIATTR_FRAME_SIZE
	.align		4
.L_32:
        /*0084*/ 	.byte	0x04, 0x11
        /*0086*/ 	.short	(.L_34 - .L_33)
	.align		4
.L_33:
        /*0088*/ 	.word	index@(_ZN5flash44flash_bwd_dq_dk_dv_loop_seqk_parallel_kernelI23Flash_bwd_kernel_traitsILi128ELi64ELi128ELi8ELi2ELi4ELi2ELb0ELb0EN7cutlass6half_tE19Flash_kernel_traitsILi128ELi64ELi128ELi8ES3_EELb1ELb1ELb0ELb0ELb0ELb1ELb0EEEvNS_16Flash_bwd_paramsE)
        /*008c*/ 	.word	0x00000008


	//----- nvinfo : EIATTR_REGCOUNT
	.align		4
.L_34:
        /*0090*/ 	.byte	0x04, 0x2f
        /*0092*/ 	.short	(.L_36 - .L_35)
	.align		4
.L_35:
        /*0094*/ 	.word	index@(_ZN5flash44flash_bwd_dq_dk_dv_loop_seqk_parallel_kernelI23Flash_bwd_kernel_traitsILi128ELi64ELi128ELi8ELi2ELi4ELi2ELb0ELb0EN7cutlass6half_tE19Flash_kernel_traitsILi128ELi64ELi128ELi8ES3_EELb0ELb1ELb0ELb0ELb1ELb1ELb1EEEvNS_16Flash_bwd_paramsE)
        /*0098*/ 	.word	0x000000ff


	//----- nvinfo : EIATTR_FRAME_SIZE
	.align		4
.L_36:
        /*009c*/ 	.byte	0x04, 0x11
        /*009e*/ 	.short	(.L_38 - .L_37)
	.align		4
.L_37:
        /*00a0*/ 	.word	index@(_ZN5flash44flash_bwd_dq_dk_dv_loop_seqk_parallel_kernelI23Flash_bwd_kernel_traitsILi128ELi64ELi128ELi8ELi2ELi4ELi2ELb0ELb0EN7cutlass6half_tE19Flash_kernel_traitsILi128ELi64ELi128ELi8ES3_EELb0ELb1ELb0ELb0ELb1ELb1ELb1EEEvNS_16Flash_bwd_paramsE)
        /*00a4*/ 	.word	0x00000078


	//----- nvinfo : EIATTR_REGCOUNT
	.align		4
.L_38:
        /*00a8*/ 	.byte	0x04, 0x2f
        /*00aa*/ 	.short	(.L_40 - .L_39)
	.align		4
.L_39:
        /*00ac*/ 	.word	index@(_ZN5flash44flash_bwd_dq_dk_dv_loop_seqk_parallel_kernelI23Flash_bwd_kernel_traitsILi128ELi64ELi128ELi8ELi2ELi4ELi2ELb0ELb0EN7cutlass6half_tE19Flash_kernel_traitsILi128ELi64ELi128ELi8ES3_EELb1ELb1ELb0ELb0ELb1ELb1ELb0EEEvNS_16Flash_bwd_paramsE)
        /*00b0*/ 	.word	0x000000ff


	//----- nvinfo : EIATTR_FRAME_SIZE
	.align		4
.L_40:
        /*00b4*/ 	.byte	0x04, 0x11
        /*00b6*/ 	.short	(.L_42 - .L_41)
	.align		4
.L_41:
        /*00b8*/ 	.word	index@(_ZN5flash44flash_bwd_dq_dk_dv_loop_seqk_parallel_kernelI23Flash_bwd_kernel_traitsILi128ELi64ELi128ELi8ELi2ELi4ELi2ELb0ELb0EN7cutlass6half_tE19Flash_kernel_traitsILi128ELi64ELi128ELi8ES3_EELb1ELb1ELb0ELb0ELb1ELb1ELb0EEEvNS_16Flash_bwd_paramsE)
        /*00bc*/ 	.word	0x00000010


	//----- nvinfo : EIATTR_REGCOUNT
	.align		4
.L_42:
        /*00c0*/ 	.byte	0x04, 0x2f
        /*00c2*/ 	.short	(.L_44 - .L_43)
	.align		4
.L_43:
        /*00c4*/ 	.word	index@(_ZN5flash44flash_bwd_dq_dk_dv_loop_seqk_parallel_kernelI23Flash_bwd_kernel_traitsILi128ELi64ELi128ELi8ELi2ELi4ELi2ELb0ELb0EN7cutlass6half_tE19Flash_kernel_traitsILi128ELi64ELi128ELi8ES3_EELb0ELb1ELb0ELb0ELb0ELb0ELb1EEEvNS_16Flash_bwd_paramsE)
        /*00c8*/ 	.word	0x000000ff


	//----- nvinfo : EIATTR_FRAME_SIZE
	.align		4
.L_44:
        /*00cc*/ 	.byte	0x04, 0x11
        /*00ce*/ 	.short	(.L_46 - .L_45)
	.align		4
.L_45:
        /*00d0*/ 	.word	index@(_ZN5flash44flash_bwd_dq_dk_dv_loop_seqk_parallel_kernelI23Flash_bwd_kernel_traitsILi128ELi64ELi128ELi8ELi2ELi4ELi2ELb0ELb0EN7cutlass6half_tE19Flash_kernel_traitsILi128ELi64ELi128ELi8ES3_EELb0ELb1ELb0ELb0ELb0ELb0ELb1EEEvNS_16Flash_bwd_paramsE)
        /*00d4*/ 	.word	0x00000070


	//----- nvinfo : EIATTR_REGCOUNT
	.align		4
.L_46:
        /*00d8*/ 	.byte	0x04, 0x2f
        /*00da*/ 	.short	(.L_48 - .L_47)
	.align		4
.L_47:
        /*00dc*/ 	.word	index@(_ZN5flash44flash_bwd_dq_dk_dv_loop_seqk_parallel_kernelI23Flash_bwd_kernel_traitsILi128ELi64ELi128ELi8ELi2ELi4ELi2ELb0ELb0EN7cutlass6half_tE19Flash_kernel_traitsILi128ELi64ELi128ELi8ES3_EELb1ELb1ELb0ELb0ELb0ELb0ELb0EEEvNS_16Flash_bwd_paramsE)
        /*00e0*/ 	.word	0x000000ff


	//----- nvinfo : EIATTR_FRAME_SIZE
	.align		4
.L_48:
        /*00e4*/ 	.byte	0x04, 0x11
        /*00e6*/ 	.short	(.L_50 - .L_49)
	.align		4
.L_49:
        /*00e8*/ 	.word	index@(_ZN5flash44flash_bwd_dq_dk_dv_loop_seqk_parallel_kernelI23Flash_bwd_kernel_traitsILi128ELi64ELi128ELi8ELi2ELi4ELi2ELb0ELb0EN7cutlass6half_tE19Flash_kernel_traitsILi128ELi64ELi128ELi8ES3_EELb1ELb1ELb0ELb0ELb0ELb0ELb0EEEvNS_16Flash_bwd_paramsE)
        /*00ec*/ 	.word	0x00000010


	//----- nvinfo : EIATTR_REGCOUNT
	.align		4
.L_50:
        /*00f0*/ 	.byte	0x04, 0x2f
        /*00f2*/ 	.short	(.L_52 - .L_51)
	.align		4
.L_51:
        /*00f4*/ 	.word	index@(_ZN5flash27flash_bwd_convert_dq_kernelI23Flash_bwd_kernel_traitsILi128ELi64ELi128ELi8ELi2ELi4ELi2ELb0ELb0EN7cutlass6half_tE19Flash_kernel_traitsILi128ELi64ELi128ELi8ES3_EEEEvNS_16Flash_bwd_paramsEi)
        /*00f8*/ 	.word	0x00000030


	//----- nvinfo : EIATTR_FRAME_SIZE
	.align		4
.L_52:
        /*00fc*/ 	.byte	0x04, 0x11
        /*00fe*/ 	.short	(.L_54 - .L_53)
	.align		4
.L_53:
        /*0100*/ 	.word	index@(_ZN5flash27flash_bwd_convert_dq_kernelI23Flash_bwd_kernel_traitsILi128ELi64ELi128ELi8ELi2ELi4ELi2ELb0ELb0EN7cutlass6half_tE19Flash_kernel_traitsILi128ELi64ELi128ELi8ES3_EEEEvNS_16Flash_bwd_paramsEi)
        /*0104*/ 	.word	0x00000000


	//----- nvinfo : EIATTR_REGCOUNT
	.align		4
.L_54:
        /*0108*/ 	.byte	0x04, 0x2f
        /*010a*/ 	.short	(.L_56 - .L_55)
	.align		4
.L_55:
        /*010c*/ 	.word	index@(_ZN5flash25flash_bwd_dot_do_o_kernelILb1E23Flash_bwd_kernel_traitsILi128ELi64ELi64ELi8ELi4ELi2ELi2ELb1ELb0EN7cutlass6half_tE19Flash_kernel_traitsILi128ELi64ELi64ELi8ES3_EEEEvNS_16Flash_bwd_paramsE)
        /*0110*/ 	.word	0x00000031


	//----- nvinfo : EIATTR_FRAME_SIZE
	.align		4
.L_56:
        /*0114*/ 	.byte	0x04, 0x11
        /*0116*/ 	.short	(.L_58 - .L_57)
	.align		4
.L_57:
        /*0118*/ 	.word	index@(_ZN5flash25flash_bwd_dot_do_o_kernelILb1E23Flash_bwd_kernel_traitsILi128ELi64ELi64ELi8ELi4ELi2ELi2ELb1ELb0EN7cutlass6half_tE19Flash_kernel_traitsILi128ELi64ELi64ELi8ES3_EEEEvNS_16Flash_bwd_paramsE)
        /*011c*/ 	.word	0x00000000


	//----- nvinfo : EIATTR_REGCOUNT
	.align		4
.L_58:
        /*0120*/ 	.byte	0x04, 0x2f
        /*0122*/ 	.short	(.L_60 - .L_59)
	.align		4
.L_59:
        /*0124*/ 	.word	index@(_ZN5flash25flash_bwd_dot_do_o_kernelILb0E23Flash_bwd_kernel_traitsILi128ELi64ELi64ELi8ELi4ELi2ELi2ELb1ELb0EN7cutlass6half_tE19Flash_kernel_traitsILi128ELi64ELi64ELi8ES3_EEEEvNS_16Flash_bwd_paramsE)
        /*0128*/ 	.word	0x00000030


	//----- nvinfo : EIATTR_FRAME_SIZE
	.align		4
.L_60:
        /*012c*/ 	.byte	0x04, 0x11
        /*012e*/ 	.short	(.L_62 - .L_61)
	.align		4
.L_61:
        /*0130*/ 	.word	index@(_ZN5flash25flash_bwd_dot_do_o_kernelILb0E23Flash_bwd_kernel_traitsILi128ELi64ELi64ELi8ELi4ELi2ELi2ELb1ELb0EN7cutlass6half_tE19Flash_kernel_traitsILi128ELi64ELi64ELi8ES3_EEEEvNS_16Flash_bwd_paramsE)
        /*0134*/ 	.word	0x00000000


	//----- nvinfo : EIATTR_REGCOUNT
	.align		4
.L_62:
        /*0138*/ 	.byte	0x04, 0x2f
        /*013a*/ 	.short	(.L_64 - .L_63)
	.align		4
.L_63:
        /*013c*/ 	.word	index@(_ZN5flash44flash_bwd_dq_dk_dv_loop_seqk_parallel_kernelI23Flash_bwd_kernel_traitsILi128ELi64ELi64ELi8ELi4ELi2ELi2ELb1ELb0EN7cutlass6half_tE19Flash_kernel_traitsILi128ELi64ELi64ELi8ES3_EELb0ELb1ELb0ELb1ELb0ELb0ELb1EEEvNS_16Flash_bwd_paramsE)
        /*0140*/ 	.word	0x000000fd


	//----- nvinfo : EIATTR_FRAME_SIZE
	.align		4
.L_64:
        /*0144*/ 	.byte	0x04, 0x11
        /*0146*/ 	.short	(.L_66 - .L_65)
	.align		4
.L_65:
        /*0148*/ 	.word	index@(_ZN5flash44flash_bwd_dq_dk_dv_loop_seqk_parallel_kernelI23Flash_bwd_kernel_traitsILi128ELi64ELi64ELi8ELi4ELi2ELi2ELb1ELb0EN7cutlass6half_tE19Flash_kernel_traitsILi128ELi64ELi64ELi8ES3_EELb0ELb1ELb0ELb1ELb0ELb0ELb1EEEvNS_16Flash_bwd_paramsE)
        /*014c*/ 	.word	0x00000000


	//----- nvinfo : EIATTR_REGCOUNT
	.align		4
.L_66:
        /*0150*/ 	.byte	0x04, 0x2f
        /*0152*/ 	.short	(.L_68 - .L_67)
	.align		4
.L_67:
        /*0154*/ 	.word	index@(_ZN5flash44flash_bwd_dq_dk_dv_loop_seqk_parallel_kernelI23Flash_bwd_kernel_traitsILi128ELi64ELi64ELi8ELi4ELi2ELi2ELb1ELb0EN7cutlass6half_tE19Flash_kernel_traitsILi128ELi64ELi64ELi8ES3_EELb1ELb1ELb0ELb1ELb0ELb0ELb0EEEvNS_16Flash_bwd_paramsE)
        /*0158*/ 	.word	0x000000ff


	//----- nvinfo : EIATTR_FRAME_SIZE
	.align		4
.L_68:
        /*015c*/ 	.byte	0x04, 0x11
        /*015e*/ 	.short	(.L_70 - .L_69)
	.align		4
.L_69:
        /*0160*/ 	.word	index@(_ZN5flash44flash_bwd_dq_dk_dv_loop_seqk_parallel_kernelI23Flash_bwd_kernel_traitsILi128ELi64ELi64ELi8ELi4ELi2ELi2ELb1ELb0EN7cutlass6half_tE19Flash_kernel_traitsILi128ELi64ELi64ELi8ES3_EELb1ELb1ELb0ELb1ELb0ELb0ELb0EEEvNS_16Flash_bwd_paramsE)
        /*0164*/ 	.word	0x00000000


	//----- nvinfo : EIATTR_REGCOUNT
	.align		4
.L_70:
        /*0168*/ 	.byte	0x04, 0x2f
        /*016a*/ 	.short	(.L_72 - .L_71)
	.align		4
.L_71:
        /*016c*/ 	.word	index@(_ZN5flash44flash_bwd_dq_dk_dv_loop_seqk_parallel_kernelI23Flash_bwd_kernel_traitsILi128ELi64ELi64ELi8ELi4ELi2ELi2ELb1ELb0EN7cutlass6half_tE19Flash_kernel_traitsILi128ELi64ELi64ELi8ES3_EELb0ELb1ELb0ELb0ELb0ELb1ELb1EEEvNS_16Flash_bwd_paramsE)
        /*0170*/ 	.word	0x000000ff


	//----- nvinfo : EIATTR_FRAME_SIZE
	.align		4
.L_72:
        /*0174*/ 	.byte	0x04, 0x11
        /*0176*/ 	.short	(.L_74 - .L_73)
	.align		4
.L_73:
        /*0178*/ 	.word	index@(_ZN5flash44flash_bwd_dq_dk_dv_loop_seqk_parallel_kernelI23Flash_bwd_kernel_traitsILi128ELi64ELi64ELi8ELi4ELi2ELi2ELb1ELb0EN7cutlass6half_tE19Flash_kernel_traitsILi128ELi64ELi64ELi8ES3_EELb0ELb1ELb0ELb0ELb0ELb1ELb1EEEvNS_16Flash_bwd_paramsE)
        /*017c*/ 	.word	0x00000000


	//----- nvinfo : EIATTR_REGCOUNT
	.align		4
.L_74:
        /*0180*/ 	.byte	0x04, 0x2f
        /*0182*/ 	.short	(.L_76 - .L_75)
	.align		4
.L_75:
        /*0184*/ 	.word	index@(_ZN5flash44flash_bwd_dq_dk_dv_loop_seqk_parallel_kernelI23Flash_bwd_kernel_traitsILi128ELi64ELi64ELi8ELi4ELi2ELi2ELb1ELb0EN7cutlass6half_tE19Flash_kernel_traitsILi128ELi64ELi64ELi8ES3_EELb1ELb1ELb0ELb0ELb0ELb1ELb0EEEvNS_16Flash_bwd_paramsE)
        /*0188*/ 	.word	0x000000ff


	//----- nvinfo : EIATTR_FRAME_SIZE
	.align		4
.L_76:
        /*018c*/ 	.byte	0x04, 0x11
        /*018e*/ 	.short	(.L_78 - .L_77)
	.align		4
.L_77:
        /*0190*/ 	.word	index@(_ZN5flash44flash_bwd_dq_dk_dv_loop_seqk_parallel_kernelI23Flash_bwd_kernel_traitsILi128ELi64ELi64ELi8ELi4ELi2ELi2ELb1ELb0EN7cutlass6half_tE19Flash_kernel_traitsILi128ELi64ELi64ELi8ES3_EELb1ELb1ELb0ELb0ELb0ELb1ELb0EEEvNS_16Flash_bwd_paramsE)
        /*0194*/ 	.word	0x00000000


	//----- nvinfo : EIATTR_REGCOUNT
	.align		4
.L_78:
        /*0198*/ 	.byte	0x04, 0x2f
        /*019a*/ 	.short	(.L_80 - .L_79)
	.align		4
.L_79:
        /*019c*/ 	.word	index@(_ZN5flash44flash_bwd_dq_dk_dv_loop_seqk_parallel_kernelI23Flash_bwd_kernel_traitsILi128ELi64ELi64ELi8ELi4ELi2ELi2ELb1ELb0EN7cutlass6half_tE19Flash_kernel_traitsILi128ELi64ELi64ELi8ES3_EELb0ELb1ELb0ELb0ELb1ELb1ELb1EEEvNS_16Flash_bwd_paramsE)
        /*01a0*/ 	.word	0x000000ff


	//----- nvinfo : EIATTR_FRAME_SIZE
	.align		4
.L_80:
        /*01a4*/ 	.byte	0x04, 0x11
        /*01a6*/ 	.short	(.L_82 - .L_81)
	.align		4
.L_81:
        /*01a8*/ 	.word	index@(_ZN5flash44flash_bwd_dq_dk_dv_loop_seqk_parallel_kernelI23Flash_bwd_kernel_traitsILi128ELi64ELi64ELi8ELi4ELi2ELi2ELb1ELb0EN7cutlass6half_tE19Flash_kernel_traitsILi128ELi64ELi64ELi8ES3_EELb0ELb1ELb0ELb0ELb1ELb1ELb1EEEvNS_16Flash_bwd_paramsE)
        /*01ac*/ 	.word	0x00000000


	//----- nvinfo : EIATTR_REGCOUNT
	.align		4
.L_82:
        /*01b0*/ 	.byte	0x04, 0x2f
        /*01b2*/ 	.short	(.L_84 - .L_83)
	.align		4
.L_83:
        /*01b4*/ 	.word	index@(_ZN5flash44flash_bwd_dq_dk_dv_loop_seqk_parallel_kernelI23Flash_bwd_kernel_traitsILi128ELi64ELi64ELi8ELi4ELi2ELi2ELb1ELb0EN7cutlass6half_tE19Flash_kernel_traitsILi128ELi64ELi64ELi8ES3_EELb1ELb1ELb0ELb0ELb1ELb1ELb0EEEvNS_16Flash_bwd_paramsE)
        /*01b8*/ 	.word	0x000000ff


	//----- nvinfo : EIATTR_FRAME_SIZE
	.align		4
.L_84:
        /*01bc*/ 	.byte	0x04, 0x11
        /*01be*/ 	.short	(.L_86 - .L_85)
	.align		4
.L_85:
        /*01c0*/ 	.word	index@(_ZN5flash44flash_bwd_dq_dk_dv_loop_seqk_parallel_kernelI23Flash_bwd_kernel_traitsILi128ELi64ELi64ELi8ELi4ELi2ELi2ELb1ELb0EN7cutlass6half_tE19Flash_kernel_traitsILi128ELi64ELi64ELi8ES3_EELb1ELb1ELb0ELb0ELb1ELb1ELb0EEEvNS_16Flash_bwd_paramsE)
        /*01c4*/ 	.word	0x00000000


	//----- nvinfo : EIATTR_REGCOUNT
	.align		4
.L_86:
        /*01c8*/ 	.byte	0x04, 0x2f
        /*01ca*/ 	.short	(.L_88 - .L_87)
	.align		4
.L_87:
        /*01cc*/ 	.word	index@(_ZN5flash44flash_bwd_dq_dk_dv_loop_seqk_parallel_kernelI23Flash_bwd_kernel_traitsILi128ELi64ELi64ELi8ELi4ELi2ELi2ELb1ELb0EN7cutlass6half_tE19Flash_kernel_traitsILi128ELi64ELi64ELi8ES3_EELb0ELb1ELb0ELb0ELb0ELb0ELb1EEEvNS_16Flash_bwd_paramsE)
        /*01d0*/ 	.word	0x000000ff


	//----- nvinfo : EIATTR_FRAME_SIZE
	.align		4
.L_88:
        /*01d4*/ 	.byte	0x04, 0x11
        /*01d6*/ 	.short	(.L_90 - .L_89)
	.align		4
.L_89:
        /*01d8*/ 	.word	index@(_ZN5flash44flash_bwd_dq_dk_dv_loop_seqk_parallel_kernelI23Flash_bwd_kernel_traitsILi128ELi64ELi64ELi8ELi4ELi2ELi2ELb1ELb0EN7cutlass6half_tE19Flash_kernel_traitsILi128ELi64ELi64ELi8ES3_EELb0ELb1ELb0ELb0ELb0ELb0ELb1EEEvNS_16Flash_bwd_paramsE)
        /*01dc*/ 	.word	0x00000000


	//----- nvinfo : EIATTR_REGCOUNT
	.align		4
.L_90:
        /*01e0*/ 	.byte	0x04, 0x2f
        /*01e2*/ 	.short	(.L_92 - .L_91)
	.align		4
.L_91:
        /*01e4*/ 	.word	index@(_ZN5flash44flash_bwd_dq_dk_dv_loop_seqk_parallel_kernelI23Flash_bwd_kernel_traitsILi128ELi64ELi64ELi8ELi4ELi2ELi2ELb1ELb0EN7cutlass6half_tE19Flash_kernel_traitsILi128ELi64ELi64ELi8ES3_EELb1ELb1ELb0ELb0ELb0ELb0ELb0EEEvNS_16Flash_bwd_paramsE)
        /*01e8*/ 	.word	0x000000ff


	//----- nvinfo : EIATTR_FRAME_SIZE
	.align		4
.L_92:
        /*01ec*/ 	.byte	0x04, 0x11
        /*01ee*/ 	.short	(.L_94 - .L_93)
	.align		4
.L_93:
        /*01f0*/ 	.word	index@(_ZN5flash44flash_bwd_dq_dk_dv_loop_seqk_parallel_kernelI23Flash_bwd_kernel_traitsILi128ELi64ELi64ELi8ELi4ELi2ELi2ELb1ELb0EN7cutlass6half_tE19Flash_kernel_traitsILi128ELi64ELi64ELi8ES3_EELb1ELb1ELb0ELb0ELb0ELb0ELb0EEEvNS_16Flash_bwd_paramsE)
        /*01f4*/ 	.word	0x00000000


	//----- nvinfo : EIATTR_REGCOUNT
	.align		4
.L_94:
        /*01f8*/ 	.byte	0x04, 0x2f
        /*01fa*/ 	.short	(.L_96 - .L_95)
	.align		4
.L_95:
        /*01fc*/ 	.word	index@(_ZN5flash27flash_bwd_convert_dq_kernelI23Flash_bwd_kernel_traitsILi128ELi64ELi64ELi8ELi4ELi2ELi2ELb1ELb0EN7cutlass6half_tE19Flash_kernel_traitsILi128ELi64ELi64ELi8ES3_EEEEvNS_16Flash_bwd_paramsEi)
        /*0200*/ 	.word	0x00000030


	//----- nvinfo : EIATTR_FRAME_SIZE
	.align		4
.L_96:
        /*0204*/ 	.byte	0x04, 0x11
        /*0206*/ 	.short	(.L_98 - .L_97)
	.align		4
.L_97:
        /*0208*/ 	.word	index@(_ZN5flash27flash_bwd_convert_dq_kernelI23Flash_bwd_kernel_traitsILi128ELi64ELi64ELi8ELi4ELi2ELi2ELb1ELb0EN7cutlass6half_tE19Flash_kernel_traitsILi128ELi64ELi64ELi8ES3_EEEEvNS_16Flash_bwd_paramsEi)
        /*020c*/ 	.word	0x00000000


	//----- nvinfo : EIATTR_REGCOUNT
	.align		4
.L_98:
        /*0210*/ 	.byte	0x04, 0x2f
        /*0212*/ 	.short	(.L_100 - .L_99)
	.align		4
.L_99:
        /*0214*/ 	.word	index@(_ZN5flash44flash_bwd_dq_dk_dv_loop_seqk_parallel_kernelI23Flash_bwd_kernel_traitsILi128ELi64ELi128ELi8ELi2ELi4ELi2ELb0ELb0EN7cutlass6half_tE19Flash_kernel_traitsILi128ELi64ELi128ELi8ES3_EELb0ELb1ELb0ELb1ELb0ELb0ELb0EEEvNS_16Flash_bwd_paramsE)
        /*0218*/ 	.word	0x000000ff


	//----- nvinfo : EIATTR_FRAME_SIZE
	.align		4
.L_100:
        /*021c*/ 	.byte	0x04, 0x11
        /*021e*/ 	.short	(.L_102 - .L_101)
	.align		4
.L_101:
        /*0220*/ 	.word	index@(_ZN5flash44flash_bwd_dq_dk_dv_loop_seqk_parallel_kernelI23Flash_bwd_kernel_traitsILi128ELi64ELi128ELi8ELi2ELi4ELi2ELb0ELb0EN7cutlass6half_tE19Flash_kernel_traitsILi128ELi64ELi128ELi8ES3_EELb0ELb1ELb0ELb1ELb0ELb0ELb0EEEvNS_16Flash_bwd_paramsE)
        /*0224*/ 	.word	0x00000018


	//----- nvinfo : EIATTR_REGCOUNT
	.align		4
.L_102:
        /*0228*/ 	.byte	0x04, 0x2f
        /*022a*/ 	.short	(.L_104 - .L_103)
	.align		4
.L_103:
        /*022c*/ 	.word	index@(_ZN5flash44flash_bwd_dq_dk_dv_loop_seqk_parallel_kernelI23Flash_bwd_kernel_traitsILi128ELi64ELi128ELi8ELi2ELi4ELi2ELb0ELb0EN7cutlass6half_tE19Flash_kernel_traitsILi128ELi64ELi128ELi8ES3_EELb0ELb1ELb0ELb0ELb0ELb1ELb0EEEvNS_16Flash_bwd_paramsE)
        /*0230*/ 	.word	0x000000ff


	//----- nvinfo : EIATTR_FRAME_SIZE
	.align		4
.L_104:
        /*0234*/ 	.byte	0x04, 0x11
        /*0236*/ 	.short	(.L_106 - .L_105)
	.align		4
.L_105:
        /*0238*/ 	.word	index@(_ZN5flash44flash_bwd_dq_dk_dv_loop_seqk_parallel_kernelI23Flash_bwd_kernel_traitsILi128ELi64ELi128ELi8ELi2ELi4ELi2ELb0ELb0EN7cutlass6half_tE19Flash_kernel_traitsILi128ELi64ELi128ELi8ES3_EELb0ELb1ELb0ELb0ELb0ELb1ELb0EEEvNS_16Flash_bwd_paramsE)
        /*023c*/ 	.word	0x00000000


	//----- nvinfo : EIATTR_REGCOUNT
	.align		4
.L_106:
        /*0240*/ 	.byte	0x04, 0x2f
        /*0242*/ 	.short	(.L_108 - .L_107)
	.align		4
.L_107:
        /*0244*/ 	.word	index@(_ZN5flash44flash_bwd_dq_dk_dv_loop_seqk_parallel_kernelI23Flash_bwd_kernel_traitsILi128ELi64ELi128ELi8ELi2ELi4ELi2ELb0ELb0EN7cutlass6half_tE19Flash_kernel_traitsILi128ELi64ELi128ELi8ES3_EELb0ELb1ELb0ELb0ELb1ELb1ELb0EEEvNS_16Flash_bwd_paramsE)
        /*0248*/ 	.word	0x000000ff


	//----- nvinfo : EIATTR_FRAME_SIZE
	.align		4
.L_108:
        /*024c*/ 	.byte	0x04, 0x11
        /*024e*/ 	.short	(.L_110 - .L_109)
	.align		4
.L_109:
        /*0250*/ 	.word	index@(_ZN5flash44flash_bwd_dq_dk_dv_loop_seqk_parallel_kernelI23Flash_bwd_kernel_traitsILi128ELi64ELi128ELi8ELi2ELi4ELi2ELb0ELb0EN7cutlass6half_tE19Flash_kernel_traitsILi128ELi64ELi128ELi8ES3_EELb0ELb1ELb0ELb0ELb1ELb1ELb0EEEvNS_16Flash_bwd_paramsE)
        /*0254*/ 	.word	0x00000008


	//----- nvinfo : EIATTR_REGCOUNT
	.align		4
.L_110:
        /*0258*/ 	.byte	0x04, 0x2f
        /*025a*/ 	.short	(.L_112 - .L_111)
	.align		4
.L_111:
        /*025c*/ 	.word	index@(_ZN5flash44flash_bwd_dq_dk_dv_loop_seqk_parallel_kernelI23Flash_bwd_kernel_traitsILi128ELi64ELi128ELi8ELi2ELi4ELi2ELb0ELb0EN7cutlass6half_tE19Flash_kernel_traitsILi128ELi64ELi128ELi8ES3_EELb0ELb1ELb0ELb0ELb0ELb0ELb0EEEvNS_16Flash_bwd_paramsE)
        /*0260*/ 	.word	0x000000ff


	//----- nvinfo : EIATTR_FRAME_SIZE
	.align		4
.L_112:
        /*0264*/ 	.byte	0x04, 0x11
        /*0266*/ 	.short	(.L_114 - .L_113)
	.align		4
.L_113:
        /*0268*/ 	.word	index@(_ZN5flash44flash_bwd_dq_dk_dv_loop_seqk_parallel_kernelI23Flash_bwd_kernel_traitsILi128ELi64ELi128ELi8ELi2ELi4ELi2ELb0ELb0EN7cutlass6half_tE19Flash_kernel_traitsILi128ELi64ELi128ELi8ES3_EELb0ELb1ELb0ELb0ELb0ELb0ELb0EEEvNS_16Flash_bwd_paramsE)
        /*026c*/ 	.word	0x00000008


	//----- nvinfo : EIATTR_REGCOUNT
	.align		4
.L_114:
        /*0270*/ 	.byte	0x04, 0x2f
        /*0272*/ 	.short	(.L_116 - .L_115)
	.align		4
.L_115:
        /*0274*/ 	.word	index@(_ZN5flash44flash_bwd_dq_dk_dv_loop_seqk_parallel_kernelI23Flash_bwd_kernel_traitsILi128ELi64ELi64ELi8ELi4ELi2ELi2ELb1ELb0EN7cutlass6half_tE19Flash_kernel_traitsILi128ELi64ELi64ELi8ES3_EELb0ELb1ELb0ELb1ELb0ELb0ELb0EEEvNS_16Flash_bwd_paramsE)
        /*0278*/ 	.word	0x000000ff


	//----- nvinfo : EIATTR_FRAME_SIZE
	.align		4
.L_116:
        /*027c*/ 	.byte	0x04, 0x11
        /*027e*/ 	.short	(.L_118 - .L_117)
	.align		4
.L_117:
        /*0280*/ 	.word	index@(_ZN5flash44flash_bwd_dq_dk_dv_loop_seqk_parallel_kernelI23Flash_bwd_kernel_traitsILi128ELi64ELi64ELi8ELi4ELi2ELi2ELb1ELb0EN7cutlass6half_tE19Flash_kernel_traitsILi128ELi64ELi64ELi8ES3_EELb0ELb1ELb0ELb1ELb0ELb0ELb0EEEvNS_16Flash_bwd_paramsE)
        /*0284*/ 	.word	0x00000000


	//----- nvinfo : EIATTR_REGCOUNT
	.align		4
.L_118:
        /*0288*/ 	.byte	0x04, 0x2f
        /*028a*/ 	.short	(.L_120 - .L_119)
	.align		4
.L_119:
        /*028c*/ 	.word	index@(_ZN5flash44flash_bwd_dq_dk_dv_loop_seqk_parallel_kernelI23Flash_bwd_kernel_traitsILi128ELi64ELi64ELi8ELi4ELi2ELi2ELb1ELb0EN7cutlass6half_tE19Flash_kernel_traitsILi128ELi64ELi64ELi8ES3_EELb0ELb1ELb0ELb0ELb0ELb1ELb0EEEvNS_16Flash_bwd_paramsE)
        /*0290*/ 	.word	0x000000ff


	//----- nvinfo : EIATTR_FRAME_SIZE
	.align		4
.L_120:
        /*0294*/ 	.byte	0x04, 0x11
        /*0296*/ 	.short	(.L_122 - .L_121)
	.align		4
.L_121:
        /*0298*/ 	.word	index@(_ZN5flash44flash_bwd_dq_dk_dv_loop_seqk_parallel_kernelI23Flash_bwd_kernel_traitsILi128ELi64ELi64ELi8ELi4ELi2ELi2ELb1ELb0EN7cutlass6half_tE19Flash_kernel_traitsILi128ELi64ELi64ELi8ES3_EELb0ELb1ELb0ELb0ELb0ELb1ELb0EEEvNS_16Flash_bwd_paramsE)
        /*029c*/ 	.word	0x00000000


	//----- nvinfo : EIATTR_REGCOUNT
	.align		4
.L_122:
        /*02a0*/ 	.byte	0x04, 0x2f
        /*02a2*/ 	.short	(.L_124 - .L_123)
	.align		4
.L_123:
        /*02a4*/ 	.word	index@(_ZN5flash44flash_bwd_dq_dk_dv_loop_seqk_parallel_kernelI23Flash_bwd_kernel_traitsILi128ELi64ELi64ELi8ELi4ELi2ELi2ELb1ELb0EN7cutlass6half_tE19Flash_kernel_traitsILi128ELi64ELi64ELi8ES3_EELb0ELb1ELb0ELb0ELb1ELb1ELb0EEEvNS_16Flash_bwd_paramsE)
        /*02a8*/ 	.word	0x000000fe


	//----- nvinfo : EIATTR_FRAME_SIZE
	.align		4
.L_124:
        /*02ac*/ 	.byte	0x04, 0x11
        /*02ae*/ 	.short	(.L_126 - .L_125)
	.align		4
.L_125:
        /*02b0*/ 	.word	index@(_ZN5flash44flash_bwd_dq_dk_dv_loop_seqk_parallel_kernelI23Flash_bwd_kernel_traitsILi128ELi64ELi64ELi8ELi4ELi2ELi2ELb1ELb0EN7cutlass6half_tE19Flash_kernel_traitsILi128ELi64ELi64ELi8ES3_EELb0ELb1ELb0ELb0ELb1ELb1ELb0EEEvNS_16Flash_bwd_paramsE)
        /*02b4*/ 	.word	0x00000000


	//----- nvinfo : EIATTR_REGCOUNT
	.align		4
.L_126:
        /*02b8*/ 	.byte	0x04, 0x2f
        /*02ba*/ 	.short	(.L_128 - .L_127)
	.align		4
.L_127:
        /*02bc*/ 	.word	index@(_ZN5flash44flash_bwd_dq_dk_dv_loop_seqk_parallel_kernelI23Flash_bwd_kernel_traitsILi128ELi64ELi64ELi8ELi4ELi2ELi2ELb1ELb0EN7cutlass6half_tE19Flash_kernel_traitsILi128ELi64ELi64ELi8ES3_EELb0ELb1ELb0ELb0ELb0ELb0ELb0EEEvNS_16Flash_bwd_paramsE)
        /*02c0*/ 	.word	0x000000ff


	//----- nvinfo : EIATTR_FRAME_SIZE
	.align		4
.L_128:
        /*02c4*/ 	.byte	0x04, 0x11
        /*02c6*/ 	.short	(.L_130 - .L_129)
	.align		4
.L_129:
        /*02c8*/ 	.word	index@(_ZN5flash44flash_bwd_dq_dk_dv_loop_seqk_parallel_kernelI23Flash_bwd_kernel_traitsILi128ELi64ELi64ELi8ELi4ELi2ELi2ELb1ELb0EN7cutlass6half_tE19Flash_kernel_traitsILi128ELi64ELi64ELi8ES3_EELb0ELb1ELb0ELb0ELb0ELb0ELb0EEEvNS_16Flash_bwd_paramsE)
        /*02cc*/ 	.word	0x00000000


	//----- nvinfo : EIATTR_MIN_STACK_SIZE
	.align		4
.L_130:
        /*02d0*/ 	.byte	0x04, 0x12
        /*02d2*/ 	.short	(.L_132 - .L_131)
	.align		4
.L_131:
        /*02d4*/ 	.word	index@(_ZN5flash44flash_bwd_dq_dk_dv_loop_seqk_parallel_kernelI23Flash_bwd_kernel_traitsILi128ELi64ELi64ELi8ELi4ELi2ELi2ELb1ELb0EN7cutlass6half_tE19Flash_kernel_traitsILi128ELi64ELi64ELi8ES3_EELb0ELb1ELb0ELb0ELb0ELb0ELb0EEEvNS_16Flash_bwd_paramsE)
        /*02d8*/ 	.word	0x00000000


	//----- nvinfo : EIATTR_MIN_STACK_SIZE
	.align		4
.L_132:
        /*02dc*/ 	.byte	0x04, 0x12
        /*02de*/ 	.short	(.L_134 - .L_133)
	.align		4
.L_133:
        /*02e0*/ 	.word	index@(_ZN5flash44flash_bwd_dq_dk_dv_loop_seqk_parallel_kernelI23Flash_bwd_kernel_traitsILi128ELi64ELi64ELi8ELi4ELi2ELi2ELb1ELb0EN7cutlass6half_tE19Flash_kernel_traitsILi128ELi64ELi64ELi8ES3_EELb0ELb1ELb0ELb0ELb1ELb1ELb0EEEvNS_16Flash_bwd_paramsE)
        /*02e4*/ 	.word	0x00000000


	//----- nvinfo : EIATTR_MIN_STACK_SIZE
	.align		4
.L_134:
        /*02e8*/ 	.byte	0x04, 0x12
        /*02ea*/ 	.short	(.L_136 - .L_135)
	.align		4
.L_135:
        /*02ec*/ 	.word	index@(_ZN5flash44flash_bwd_dq_dk_dv_loop_seqk_parallel_kernelI23Flash_bwd_kernel_traitsILi128ELi64ELi64ELi8ELi4ELi2ELi2ELb1ELb0EN7cutlass6half_tE19Flash_kernel_traitsILi128ELi64ELi64ELi8ES3_EELb0ELb1ELb0ELb0ELb0ELb1ELb0EEEvNS_16Flash_bwd_paramsE)
        /*02f0*/ 	.word	0x00000000


	//----- nvinfo : EIATTR_MIN_STACK_SIZE
	.align		4
.L_136:
        /*02f4*/ 	.byte	0x04, 0x12
        /*02f6*/ 	.short	(.L_138 - .L_137)
	.align		4
.L_137:
        /*02f8*/ 	.word	index@(_ZN5flash44flash_bwd_dq_dk_dv_loop_seqk_parallel_kernelI23Flash_bwd_kernel_traitsILi128ELi64ELi64ELi8ELi4ELi2ELi2ELb1ELb0EN7cutlass6half_tE19Flash_kernel_traitsILi128ELi64ELi64ELi8ES3_EELb0ELb1ELb0ELb1ELb0ELb0ELb0EEEvNS_16Flash_bwd_paramsE)
        /*02fc*/ 	.word	0x00000000


	//----- nvinfo : EIATTR_MIN_STACK_SIZE
	.align		4
.L_138:
        /*0300*/ 	.byte	0x04, 0x12
        /*0302*/ 	.short	(.L_140 - .L_139)
	.align		4
.L_139:
        /*0304*/ 	.word	index@(_ZN5flash44flash_bwd_dq_dk_dv_loop_seqk_parallel_kernelI23Flash_bwd_kernel_traitsILi128ELi64ELi128ELi8ELi2ELi4ELi2ELb0ELb0EN7cutlass6half_tE19Flash_kernel_traitsILi128ELi64ELi128ELi8ES3_EELb0ELb1ELb0ELb0ELb0ELb0ELb0EEEvNS_16Flash_bwd_paramsE)
        /*0308*/ 	.word	0x00000008


	//----- nvinfo : EIATTR_MIN_STACK_SIZE
	.align		4
.L_140:
        /*030c*/ 	.byte	0x04, 0x12
        /*030e*/ 	.short	(.L_142 - .L_141)
	.align		4
.L_141:
        /*0310*/ 	.word	index@(_ZN5flash44flash_bwd_dq_dk_dv_loop_seqk_parallel_kernelI23Flash_bwd_kernel_traitsILi128ELi64ELi128ELi8ELi2ELi4ELi2ELb0ELb0EN7cutlass6half_tE19Flash_kernel_traitsILi128ELi64ELi128ELi8ES3_EELb0ELb1ELb0ELb0ELb1ELb1ELb0EEEvNS_16Flash_bwd_paramsE)
        /*0314*/ 	.word	0x00000008


	//----- nvinfo : EIATTR_MIN_STACK_SIZE
	.align		4
.L_142:
        /*0318*/ 	.byte	0x04, 0x12
        /*031a*/ 	.short	(.L_144 - .L_143)
	.align		4
.L_143:
        /*031c*/ 	.word	index@(_ZN5flash44flash_bwd_dq_dk_dv_loop_seqk_parallel_kernelI23Flash_bwd_kernel_traitsILi128ELi64ELi128ELi8ELi2ELi4ELi2ELb0ELb0EN7cutlass6half_tE19Flash_kernel_traitsILi128ELi64ELi128ELi8ES3_EELb0ELb1ELb0ELb0ELb0ELb1ELb0EEEvNS_16Flash_bwd_paramsE)
        /*0320*/ 	.word	0x00000000


	//----- nvinfo : EIATTR_MIN_STACK_SIZE
	.align		4
.L_144:
        /*0324*/ 	.byte	0x04, 0x12
        /*0326*/ 	.short	(.L_146 - .L_145)
	.align		4
.L_145:
        /*0328*/ 	.word	index@(_ZN5flash44flash_bwd_dq_dk_dv_loop_seqk_parallel_kernelI23Flash_bwd_kernel_traitsILi128ELi64ELi128ELi8ELi2ELi4ELi2ELb0ELb0EN7cutlass6half_tE19Flash_kernel_traitsILi128ELi64ELi128ELi8ES3_EELb0ELb1ELb0ELb1ELb0ELb0ELb0EEEvNS_16Flash_bwd_paramsE)
        /*032c*/ 	.word	0x00000018


	//----- nvinfo : EIATTR_MIN_STACK_SIZE
	.align		4
.L_146:
        /*0330*/ 	.byte	0x04, 0x12
        /*0332*/ 	.short	(.L_148 - .L_147)
	.align		4
.L_147:
        /*0334*/ 	.word	index@(_ZN5flash27flash_bwd_convert_dq_kernelI23Flash_bwd_kernel_traitsILi128ELi64ELi64ELi8ELi4ELi2ELi2ELb1ELb0EN7cutlass6half_tE19Flash_kernel_traitsILi128ELi64ELi64ELi8ES3_EEEEvNS_16Flash_bwd_paramsEi)
        /*0338*/ 	.word	0x00000000


	//----- nvinfo : EIATTR_MIN_STACK_SIZE
	.align		4
.L_148:
        /*033c*/ 	.byte	0x04, 0x12
        /*033e*/ 	.short	(.L_150 - .L_149)
	.align		4
.L_149:
        /*0340*/ 	.word	index@(_ZN5flash44flash_bwd_dq_dk_dv_loop_seqk_parallel_kernelI23Flash_bwd_kernel_traitsILi128ELi64ELi64ELi8ELi4ELi2ELi2ELb1ELb0EN7cutlass6half_tE19Flash_kernel_traitsILi128ELi64ELi64ELi8ES3_EELb1ELb1ELb0ELb0ELb0ELb0ELb0EEEvNS_16Flash_bwd_paramsE)
        /*0344*/ 	.word	0x00000000


	//----- nvinfo : EIATTR_MIN_STACK_SIZE
	.align		4
.L_150:
        /*0348*/ 	.byte	0x04, 0x12
        /*034a*/ 	.short	(.L_152 - .L_151)
	.align		4
.L_151:
        /*034c*/ 	.word	index@(_ZN5flash44flash_bwd_dq_dk_dv_loop_seqk_parallel_kernelI23Flash_bwd_kernel_traitsILi128ELi64ELi64ELi8ELi4ELi2ELi2ELb1ELb0EN7cutlass6half_tE19Flash_kernel_traitsILi128ELi64ELi64ELi8ES3_EELb0ELb1ELb0ELb0ELb0ELb0ELb1EEEvNS_16Flash_bwd_paramsE)
        /*0350*/ 	.word	0x00000000


	//----- nvinfo : EIATTR_MIN_STACK_SIZE
	.align		4
.L_152:
        /*0354*/ 	.byte	0x04, 0x12
        /*0356*/ 	.short	(.L_154 - .L_153)
	.align		4
.L_153:
        /*0358*/ 	.word	index@(_ZN5flash44flash_bwd_dq_dk_dv_loop_seqk_parallel_kernelI23Flash_bwd_kernel_traitsILi128ELi64ELi64ELi8ELi4ELi2ELi2ELb1ELb0EN7cutlass6half_tE19Flash_kernel_traitsILi128ELi64ELi64ELi8ES3_EELb1ELb1ELb0ELb0ELb1ELb1ELb0EEEvNS_16Flash_bwd_paramsE)
        /*035c*/ 	.word	0x00000000


	//----- nvinfo : EIATTR_MIN_STACK_SIZE
	.align		4
.L_154:
        /*0360*/ 	.byte	0x04, 0x12
        /*0362*/ 	.short	(.L_156 - .L_155)
	.align		4
.L_155:
        /*0364*/ 	.word	index@(_ZN5flash44flash_bwd_dq_dk_dv_loop_seqk_parallel_kernelI23Flash_bwd_kernel_traitsILi128ELi64ELi64ELi8ELi4ELi2ELi2ELb1ELb0EN7cutlass6half_tE19Flash_kernel_traitsILi128ELi64ELi64ELi8ES3_EELb0ELb1ELb0ELb0ELb1ELb1ELb1EEEvNS_16Flash_bwd_paramsE)
        /*0368*/ 	.word	0x00000000


	//----- nvinfo : EIATTR_MIN_STACK_SIZE
	.align		4
.L_156:
        /*036c*/ 	.byte	0x04, 0x12
        /*036e*/ 	.short	(.L_158 - .L_157)
	.align		4
.L_157:
        /*0370*/ 	.word	index@(_ZN5flash44flash_bwd_dq_dk_dv_loop_seqk_parallel_kernelI23Flash_bwd_kernel_traitsILi128ELi64ELi64ELi8ELi4ELi2ELi2ELb1ELb0EN7cutlass6half_tE19Flash_kernel_traitsILi128ELi64ELi64ELi8ES3_EELb1ELb1ELb0ELb0ELb0ELb1ELb0EEEvNS_16Flash_bwd_paramsE)
        /*0374*/ 	.word	0x00000000


	//----- nvinfo : EIATTR_MIN_STACK_SIZE
	.align		4
.L_158:
        /*0378*/ 	.byte	0x04, 0x12
        /*037a*/ 	.short	(.L_160 - .L_159)
	.align		4
.L_159:
        /*037c*/ 	.word	index@(_ZN5flash44flash_bwd_dq_dk_dv_loop_seqk_parallel_kernelI23Flash_bwd_kernel_traitsILi128ELi64ELi64ELi8ELi4ELi2ELi2ELb1ELb0EN7cutlass6half_tE19Flash_kernel_traitsILi128ELi64ELi64ELi8ES3_EELb0ELb1ELb0ELb0ELb0ELb1ELb1EEEvNS_16Flash_bwd_paramsE)
        /*0380*/ 	.word	0x00000000


	//----- nvinfo : EIATTR_MIN_STACK_SIZE
	.align		4
.L_160:
        /*0384*/ 	.byte	0x04, 0x12
        /*0386*/ 	.short	(.L_162 - .L_161)
	.align		4
.L_161:
        /*0388*/ 	.word	index@(_ZN5flash44flash_bwd_dq_dk_dv_loop_seqk_parallel_kernelI23Flash_bwd_kernel_traitsILi128ELi64ELi64ELi8ELi4ELi2ELi2ELb1ELb0EN7cutlass6half_tE19Flash_kernel_traitsILi128ELi64ELi64ELi8ES3_EELb1ELb1ELb0ELb1ELb0ELb0ELb0EEEvNS_16Flash_bwd_paramsE)
        /*038c*/ 	.word	0x00000000


	//----- nvinfo : EIATTR_MIN_STACK_SIZE
	.align		4
.L_162:
        /*0390*/ 	.byte	0x04, 0x12
        /*0392*/ 	.short	(.L_164 - .L_163)
	.align		4
.L_163:
        /*0394*/ 	.word	index@(_ZN5flash44flash_bwd_dq_dk_dv_loop_seqk_parallel_kernelI23Flash_bwd_kernel_traitsILi128ELi64ELi64ELi8ELi4ELi2ELi2ELb1ELb0EN7cutlass6half_tE19Flash_kernel_traitsILi128ELi64ELi64ELi8ES3_EELb0ELb1ELb0ELb1ELb0ELb0ELb1EEEvNS_16Flash_bwd_paramsE)
        /*0398*/ 	.word	0x00000000


	//----- nvinfo : EIATTR_MIN_STACK_SIZE
	.align		4
.L_164:
        /*039c*/ 	.byte	0x04, 0x12
        /*039e*/ 	.short	(.L_166 - .L_165)
	.align		4
.L_165:
        /*03a0*/ 	.word	index@(_ZN5flash25flash_bwd_dot_do_o_kernelILb0E23Flash_bwd_kernel_traitsILi128ELi64ELi64ELi8ELi4ELi2ELi2ELb1ELb0EN7cutlass6half_tE19Flash_kernel_traitsILi128ELi64ELi64ELi8ES3_EEEEvNS_16Flash_bwd_paramsE)
        /*03a4*/ 	.word	0x00000000


	//----- nvinfo : EIATTR_MIN_STACK_SIZE
	.align		4
.L_166:
        /*03a8*/ 	.byte	0x04, 0x12
        /*03aa*/ 	.short	(.L_168 - .L_167)
	.align		4
.L_167:
        /*03ac*/ 	.word	index@(_ZN5flash25flash_bwd_dot_do_o_kernelILb1E23Flash_bwd_kernel_traitsILi128ELi64ELi64ELi8ELi4ELi2ELi2ELb1ELb0EN7cutlass6half_tE19Flash_kernel_traitsILi128ELi64ELi64ELi8ES3_EEEEvNS_16Flash_bwd_paramsE)
        /*03b0*/ 	.word	0x00000000


	//----- nvinfo : EIATTR_MIN_STACK_SIZE
	.align		4
.L_168:
        /*03b4*/ 	.byte	0x04, 0x12
        /*03b6*/ 	.short	(.L_170 - .L_169)
	.align		4
.L_169:
        /*03b8*/ 	.word	index@(_ZN5flash27flash_bwd_convert_dq_kernelI23Flash_bwd_kernel_traitsILi128ELi64ELi128ELi8ELi2ELi4ELi2ELb0ELb0EN7cutlass6half_tE19Flash_kernel_traitsILi128ELi64ELi128ELi8ES3_EEEEvNS_16Flash_bwd_paramsEi)
        /*03bc*/ 	.word	0x00000000


	//----- nvinfo : EIATTR_MIN_STACK_SIZE
	.align		4
.L_170:
        /*03c0*/ 	.byte	0x04, 0x12
        /*03c2*/ 	.short	(.L_172 - .L_171)
	.align		4
.L_171:
        /*03c4*/ 	.word	index@(_ZN5flash44flash_bwd_dq_dk_dv_loop_seqk_parallel_kernelI23Flash_bwd_kernel_traitsILi128ELi64ELi128ELi8ELi2ELi4ELi2ELb0ELb0EN7cutlass6half_tE19Flash_kernel_traitsILi128ELi64ELi128ELi8ES3_EELb1ELb1ELb0ELb0ELb0ELb0ELb0EEEvNS_16Flash_bwd_paramsE)
        /*03c8*/ 	.word	0x00000010


	//----- nvinfo : EIATTR_MIN_STACK_SIZE
	.align		4
.L_172:
        /*03cc*/ 	.byte	0x04, 0x12
        /*03ce*/ 	.short	(.L_174 - .L_173)
	.align		4
.L_173:
        /*03d0*/ 	.word	index@(_ZN5flash44flash_bwd_dq_dk_dv_loop_seqk_parallel_kernelI23Flash_bwd_kernel_traitsILi128ELi64ELi128ELi8ELi2ELi4ELi2ELb0ELb0EN7cutlass6half_tE19Flash_kernel_traitsILi128ELi64ELi128ELi8ES3_EELb0ELb1ELb0ELb0ELb0ELb0ELb1EEEvNS_16Flash_bwd_paramsE)
        /*03d4*/ 	.word	0x00000070


	//----- nvinfo : EIATTR_MIN_STACK_SIZE
	.align		4
.L_174:
        /*03d8*/ 	.byte	0x04, 0x12
        /*03da*/ 	.short	(.L_176 - .L_175)
	.align		4
.L_175:
        /*03dc*/ 	.word	index@(_ZN5flash44flash_bwd_dq_dk_dv_loop_seqk_parallel_kernelI23Flash_bwd_kernel_traitsILi128ELi64ELi128ELi8ELi2ELi4ELi2ELb0ELb0EN7cutlass6half_tE19Flash_kernel_traitsILi128ELi64ELi128ELi8ES3_EELb1ELb1ELb0ELb0ELb1ELb1ELb0EEEvNS_16Flash_bwd_paramsE)
        /*03e0*/ 	.word	0x00000010


	//----- nvinfo : EIATTR_MIN_STACK_SIZE
	.align		4
.L_176:
        /*03e4*/ 	.byte	0x04, 0x12
        /*03e6*/ 	.short	(.L_178 - .L_177)
	.align		4
.L_177:
        /*03e8*/ 	.word	index@(_ZN5flash44flash_bwd_dq_dk_dv_loop_seqk_parallel_kernelI23Flash_bwd_kernel_traitsILi128ELi64ELi128ELi8ELi2ELi4ELi2ELb0ELb0EN7cutlass6half_tE19Flash_kernel_traitsILi128ELi64ELi128ELi8ES3_EELb0ELb1ELb0ELb0ELb1ELb1ELb1EEEvNS_16Flash_bwd_paramsE)
        /*03ec*/ 	.word	0x00000078


	//----- nvinfo : EIATTR_MIN_STACK_SIZE
	.align		4
.L_178:
        /*03f0*/ 	.byte	0x04, 0x12
        /*03f2*/ 	.short	(.L_180 - .L_179)
	.align		4
.L_179:
        /*03f4*/ 	.word	index@(_ZN5flash44flash_bwd_dq_dk_dv_loop_seqk_parallel_kernelI23Flash_bwd_kernel_traitsILi128ELi64ELi128ELi8ELi2ELi4ELi2ELb0ELb0EN7cutlass6half_tE19Flash_kernel_traitsILi128ELi64ELi128ELi8ES3_EELb1ELb1ELb0ELb0ELb0ELb1ELb0EEEvNS_16Flash_bwd_paramsE)
        /*03f8*/ 	.word	0x00000008


	//----- nvinfo : EIATTR_MIN_STACK_SIZE
	.align		4
.L_180:
        /*03fc*/ 	.byte	0x04, 0x12
        /*03fe*/ 	.short	(.L_182 - .L_181)
	.align		4
.L_181:
        /*0400*/ 	.word	index@(_ZN5flash44flash_bwd_dq_dk_dv_loop_seqk_parallel_kernelI23Flash_bwd_kernel_traitsILi128ELi64ELi128ELi8ELi2ELi4ELi2ELb0ELb0EN7cutlass6half_tE19Flash_kernel_traitsILi128ELi64ELi128ELi8ES3_EELb0ELb1ELb0ELb0ELb0ELb1ELb1EEEvNS_16Flash_bwd_paramsE)
        /*0404*/ 	.word	0x00000070


	//----- nvinfo : EIATTR_MIN_STACK_SIZE
	.align		4
.L_182:
        /*0408*/ 	.byte	0x04, 0x12
        /*040a*/ 	.short	(.L_184 - .L_183)
	.align		4
.L_183:
        /*040c*/ 	.word	index@(_ZN5flash44flash_bwd_dq_dk_dv_loop_seqk_parallel_kernelI23Flash_bwd_kernel_traitsILi128ELi64ELi128ELi8ELi2ELi4ELi2ELb0ELb0EN7cutlass6half_tE19Flash_kernel_traitsILi128ELi64ELi128ELi8ES3_EELb1ELb1ELb0ELb1ELb0ELb0ELb0EEEvNS_16Flash_bwd_paramsE)
        /*0410*/ 	.word	0x00000030


	//----- nvinfo : EIATTR_MIN_STACK_SIZE
	.align		4
.L_184:
        /*0414*/ 	.byte	0x04, 0x12
        /*0416*/ 	.short	(.L_186 - .L_185)
	.align		4
.L_185:
        /*0418*/ 	.word	index@(_ZN5flash44flash_bwd_dq_dk_dv_loop_seqk_parallel_kernelI23Flash_bwd_kernel_traitsILi128ELi64ELi128ELi8ELi2ELi4ELi2ELb0ELb0EN7cutlass6half_tE19Flash_kernel_traitsILi128ELi64ELi128ELi8ES3_EELb0ELb1ELb0ELb1ELb0ELb0ELb1EEEvNS_16Flash_bwd_paramsE)
        /*041c*/ 	.word	0x00000080


	//----- nvinfo : EIATTR_MIN_STACK_SIZE
	.align		4
.L_186:
        /*0420*/ 	.byte	0x04, 0x12
        /*0422*/ 	.short	(.L_188 - .L_187)
	.align		4
.L_187:
        /*0424*/ 	.word	index@(_ZN5flash25flash_bwd_dot_do_o_kernelILb0E23Flash_bwd_kernel_traitsILi128ELi64ELi128ELi8ELi2ELi4ELi2ELb0ELb0EN7cutlass6half_tE19Flash_kernel_traitsILi128ELi64ELi128ELi8ES3_EEEEvNS_16Flash_bwd_paramsE)
        /*0428*/ 	.word	0x00000000


	//----- nvinfo : EIATTR_MIN_STACK_SIZE
	.align		4
.L_188:
        /*042c*/ 	.byte	0x04, 0x12
        /*042e*/ 	.short	(.L_190 - .L_189)
	.align		4
.L_189:
        /*0430*/ 	.word	index@(_ZN5flash25flash_bwd_dot_do_o_kernelILb1E23Flash_bwd_kernel_traitsILi128ELi64ELi128ELi8ELi2ELi4ELi2ELb0ELb0EN7cutlass6half_tE19Flash_kernel_traitsILi128ELi64ELi128ELi8ES3_EEEEvNS_16Flash_bwd_paramsE)
        /*0434*/ 	.word	0x00000000
.L_190:


//--------------------- .nv.compat                --------------------------
	.section	.nv.compat,"",@"SHT_CUDA_COMPAT_INFO"
	.align	4
        /*0000*/ 	.byte	0x02, 0x09, 0x01, 0x00, 0x02, 0x02, 0x01, 0x00, 0x02, 0x05, 0x05, 0x00, 0x03, 0x07, 0x01, 0x01
        /*0010*/ 	.byte	0x02, 0x03, 0x00, 0x00, 0x02, 0x06, 0x01, 0x00, 0x04, 0x0b, 0x08, 0x00, 0x00, 0x00, 0x00, 0x00
        /*0020*/ 	.byte	0x00, 0x00, 0x00, 0x00


//--------------------- .nv.info._ZN5flash44flash_bwd_dq_dk_dv_loop_seqk_parallel_kernelI23Flash_bwd_kernel_traitsILi128ELi64ELi64ELi8ELi4ELi2ELi2ELb1ELb0EN7cutlass6half_tE19Flash_kernel_traitsILi128ELi64ELi64ELi8ES3_EELb0ELb1ELb0ELb0ELb0ELb0ELb0EEEvNS_16Flash_bwd_paramsE --------------------------
	.section	.nv.info._ZN5flash44flash_bwd_dq_dk_dv_loop_seqk_parallel_kernelI23Flash_bwd_kernel_traitsILi128ELi64ELi64ELi8ELi4ELi2ELi2ELb1ELb0EN7cutlass6half_tE19Flash_kernel_traitsILi128ELi64ELi64ELi8ES3_EELb0ELb1ELb0ELb0ELb0ELb0ELb0EEEvNS_16Flash_bwd_paramsE,"",@"SHT_CUDA_INFO"
	.sectionflags	@""
	.align	4


	//----- nvinfo : EIATTR_CUDA_API_VERSION
	.align		4
        /*0000*/ 	.byte	0x04, 0x37
        /*0002*/ 	.short	(.L_192 - .L_191)
.L_191:
        /*0004*/ 	.word	0x00000082


	//----- nvinfo : EIATTR_KPARAM_INFO
	.align		4
.L_192:
        /*0008*/ 	.byte	0x04, 0x17
        /*000a*/ 	.short	(.L_194 - .L_193)
.L_193:
        /*000c*/ 	.word	0x00000000
        /*0010*/ 	.short	0x0000
        /*0012*/ 	.short	0x0000
        /*0014*/ 	.byte	0x00, 0xf0, 0x01, 0x0a


	//----- nvinfo : EIATTR_SPARSE_MMA_MASK
	.align		4
.L_194:
        /*0018*/ 	.byte	0x03, 0x50
        /*001a*/ 	.short	0x0000


	//----- nvinfo : EIATTR_MAXREG_COUNT
	.align		4
        /*001c*/ 	.byte	0x03, 0x1b
        /*001e*/ 	.short	0x00ff


	//----- nvinfo : EIATTR_NUM_BARRIERS
	.align		4
        /*0020*/ 	.byte	0x02, 0x4c
        /*0022*/ 	.byte	0x01
	.zero		1


	//----- nvinfo : EIATTR_MERCURY_ISA_VERSION
	.align		4
        /*0024*/ 	.byte	0x03, 0x5f
        /*0026*/ 	.short	0x0101


	//----- nvinfo : EIATTR_VRC_CTA_INIT_COUNT
	.align		4
        /*0028*/ 	.byte	0x02, 0x4a
	.zero		1
	.zero		1


	//----- nvinfo : EIATTR_EXIT_INSTR_OFFSETS
	.align		4
        /*002c*/ 	.byte	0x04, 0x1c
        /*002e*/ 	.short	(.L_196 - .L_195)


	//   ....[0]....
.L_195:
        /*0030*/ 	.word	0x00000080


	//   ....[1]....
        /*0034*/ 	.word	0x00006640


	//----- nvinfo : EIATTR_CRS_STACK_SIZE
	.align		4
.L_196:
        /*0038*/ 	.byte	0x04, 0x1e
        /*003a*/ 	.short	(.L_198 - .L_197)
.L_197:
        /*003c*/ 	.word	0x00000000


	//----- nvinfo : EIATTR_CBANK_PARAM_SIZE
	.align		4
.L_198:
        /*0040*/ 	.byte	0x03, 0x19
        /*0042*/ 	.short	0x0280


	//----- nvinfo : EIATTR_PARAM_CBANK
	.align		4
        /*0044*/ 	.byte	0x04, 0x0a
        /*0046*/ 	.short	(.L_200 - .L_199)
	.align		4
.L_199:
        /*0048*/ 	.word	index@(.nv.constant0._ZN5flash44flash_bwd_dq_dk_dv_loop_seqk_parallel_kernelI23Flash_bwd_kernel_traitsILi128ELi64ELi64ELi8ELi4ELi2ELi2ELb1ELb0EN7cutlass6half_tE19Flash_kernel_traitsILi128ELi64ELi64ELi8ES3_EELb0ELb1ELb0ELb0ELb0ELb0ELb0EEEvNS_16Flash_bwd_paramsE)
        /*004c*/ 	.short	0x0380
        /*004e*/ 	.short	0x0280


	//----- nvinfo : EIATTR_SW_WAR
	.align		4
.L_200:
        /*0050*/ 	.byte	0x04, 0x36
        /*0052*/ 	.short	(.L_202 - .L_201)
.L_201:
        /*0054*/ 	.word	0x00000008
.L_202:


//--------------------- .nv.info._ZN5flash44flash_bwd_dq_dk_dv_loop_seqk_parallel_kernelI23Flash_bwd_kernel_traitsILi128ELi64ELi64ELi8ELi4ELi2ELi2ELb1ELb0EN7cutlass6half_tE19Flash_kernel_traitsILi128ELi64ELi64ELi8ES3_EELb0ELb1ELb0ELb0ELb1ELb1ELb0EEEvNS_16Flash_bwd_paramsE --------------------------
	.section	.nv.info._ZN5flash44flash_bwd_dq_dk_dv_loop_seqk_parallel_kernelI23Flash_bwd_kernel_traitsILi128ELi64ELi64ELi8ELi4ELi2ELi2ELb1ELb0EN7cutlass6half_tE19Flash_kernel_traitsILi128ELi64ELi64ELi8ES3_EELb0ELb1ELb0ELb0ELb1ELb1ELb0EEEvNS_16Flash_bwd_paramsE,"",@"SHT_CUDA_INFO"
	.sectionflags	@""
	.align	4


	//----- nvinfo : EIATTR_CUDA_API_VERSION
	.align		4
        /*0000*/ 	.byte	0x04, 0x37
        /*0002*/ 	.short	(.L_204 - .L_203)
.L_203:
        /*0004*/ 	.word	0x00000082


	//----- nvinfo : EIATTR_KPARAM_INFO
	.align		4
.L_204:
        /*0008*/ 	.byte	0x04, 0x17
        /*000a*/ 	.short	(.L_206 - .L_205)
.L_205:
        /*000c*/ 	.word	0x00000000
        /*0010*/ 	.short	0x0000
        /*0012*/ 	.short	0x0000
        /*0014*/ 	.byte	0x00, 0xf0, 0x01, 0x0a


	//----- nvinfo : EIATTR_SPARSE_MMA_MASK
	.align		4
.L_206:
        /*0018*/ 	.byte	0x03, 0x50
        /*001a*/ 	.short	0x0000


	//----- nvinfo : EIATTR_MAXREG_COUNT
	.align		4
        /*001c*/ 	.byte	0x03, 0x1b
        /*001e*/ 	.short	0x00ff


	//----- nvinfo : EIATTR_NUM_BARRIERS
	.align		4
        /*0020*/ 	.byte	0x02, 0x4c
        /*0022*/ 	.byte	0x01
	.zero		1


	//----- nvinfo : EIATTR_MERCURY_ISA_VERSION
	.align		4
        /*0024*/ 	.byte	0x03, 0x5f
        /*0026*/ 	.short	0x0101


	//----- nvinfo : EIATTR_VRC_CTA_INIT_COUNT
	.align		4
        /*0028*/ 	.byte	0x02, 0x4a
	.zero		1
	.zero		1


	//----- nvinfo : EIATTR_EXIT_INSTR_OFFSETS
	.align		4
        /*002c*/ 	.byte	0x04, 0x1c
        /*002e*/ 	.short	(.L_208 - .L_207)


	//   ....[0]....
.L_207:
        /*0030*/ 	.word	0x00000080


	//   ....[1]....
        /*0034*/ 	.word	0x00004ae0


	//----- nvinfo : EIATTR_CBANK_PARAM_SIZE
	.align		4
.L_208:
        /*0038*/ 	.byte	0x03, 0x19
        /*003a*/ 	.short	0x0280


	//----- nvinfo : EIATTR_PARAM_CBANK
	.align		4
        /*003c*/ 	.byte	0x04, 0x0a
        /*003e*/ 	.short	(.L_210 - .L_209)
	.align		4
.L_209:
        /*0040*/ 	.word	index@(.nv.constant0._ZN5flash44flash_bwd_dq_dk_dv_loop_seqk_parallel_kernelI23Flash_bwd_kernel_traitsILi128ELi64ELi64ELi8ELi4ELi2ELi2ELb1ELb0EN7cutlass6half_tE19Flash_kernel_traitsILi128ELi64ELi64ELi8ES3_EELb0ELb1ELb0ELb0ELb1ELb1ELb0EEEvNS_16Flash_bwd_paramsE)
        /*0044*/ 	.short	0x0380
        /*0046*/ 	.short	0x0280


	//----- nvinfo : EIATTR_SW_WAR
	.align		4
.L_210:
        /*0048*/ 	.byte	0x04, 0x36
        /*004a*/ 	.short	(.L_212 - .L_211)
.L_211:
        /*004c*/ 	.word	0x00000008
.L_212:


//--------------------- .nv.info._ZN5flash44flash_bwd_dq_dk_dv_loop_seqk_parallel_kernelI23Flash_bwd_kernel_traitsILi128ELi64ELi64ELi8ELi4ELi2ELi2ELb1ELb0EN7cutlass6half_tE19Flash_kernel_traitsILi128ELi64ELi64ELi8ES3_EELb0ELb1ELb0ELb0ELb0ELb1ELb0EEEvNS_16Flash_bwd_paramsE --------------------------
	.section	.nv.info._ZN5flash44flash_bwd_dq_dk_dv_loop_seqk_parallel_kernelI23Flash_bwd_kernel_traitsILi128ELi64ELi64ELi8ELi4ELi2ELi2ELb1ELb0EN7cutlass6half_tE19Flash_kernel_traitsILi128ELi64ELi64ELi8ES3_EELb0ELb1ELb0ELb0ELb0ELb1ELb0EEEvNS_16Flash_bwd_paramsE,"",@"SHT_CUDA_INFO"
	.sectionflags	@""
	.align	4


	//----- nvinfo : EIATTR_CUDA_API_VERSION
	.align		4
        /*0000*/ 	.byte	0x04, 0x37
        /*0002*/ 	.short	(.L_214 - .L_213)
.L_213:
        /*0004*/ 	.word	0x00000082


	//----- nvinfo : EIATTR_KPARAM_INFO
	.align		4
.L_214:
        /*0008*/ 	.byte	0x04, 0x17
        /*000a*/ 	.short	(.L_216 - .L_215)
.L_215:
        /*000c*/ 	.word	0x00000000
        /*0010*/ 	.short	0x0000
        /*0012*/ 	.short	0x0000
        /*0014*/ 	.byte	0x00, 0xf0, 0x01, 0x0a


	//----- nvinfo : EIATTR_SPARSE_MMA_MASK
	.align		4
.L_216:
        /*0018*/ 	.byte	0x03, 0x50
        /*001a*/ 	.short	0x0000


	//----- nvinfo : EIATTR_MAXREG_COUNT
	.align		4
        /*001c*/ 	.byte	0x03, 0x1b
        /*001e*/ 	.short	0x00ff


	//----- nvinfo : EIATTR_NUM_BARRIERS
	.align		4
        /*0020*/ 	.byte	0x02, 0x4c
        /*0022*/ 	.byte	0x01
	.zero		1


	//----- nvinfo : EIATTR_MERCURY_ISA_VERSION
	.align		4
        /*0024*/ 	.byte	0x03, 0x5f
        /*0026*/ 	.short	0x0101


	//----- nvinfo : EIATTR_VRC_CTA_INIT_COUNT
	.align		4
        /*0028*/ 	.byte	0x02, 0x4a
	.zero		1
	.zero		1


	//----- nvinfo : EIATTR_EXIT_INSTR_OFFSETS
	.align		4
        /*002c*/ 	.byte	0x04, 0x1c
        /*002e*/ 	.short	(.L_218 - .L_217)


	//   ....[0]....
.L_217:
        /*0030*/ 	.word	0x00000080


	//   ....[1]....
        /*0034*/ 	.word	0x00005a70


	//----- nvinfo : EIATTR_CRS_STACK_SIZE
	.align		4
.L_218:
        /*0038*/ 	.byte	0x04, 0x1e
        /*003a*/ 	.short	(.L_220 - .L_219)
.L_219:
        /*003c*/ 	.word	0x00000000


	//----- nvinfo : EIATTR_CBANK_PARAM_SIZE
	.align		4
.L_220:
        /*0040*/ 	.byte	0x03, 0x19
        /*0042*/ 	.short	0x0280


	//----- nvinfo : EIATTR_PARAM_CBANK
	.align		4
        /*0044*/ 	.byte	0x04, 0x0a
        /*0046*/ 	.short	(.L_222 - .L_221)
	.align		4
.L_221:
        /*0048*/ 	.word	index@(.nv.constant0._ZN5flash44flash_bwd_dq_dk_dv_loop_seqk_parallel_kernelI23Flash_bwd_kernel_traitsILi128ELi64ELi64ELi8ELi4ELi2ELi2ELb1ELb0EN7cutlass6half_tE19Flash_kernel_traitsILi128ELi64ELi64ELi8ES3_EELb0ELb1ELb0ELb0ELb0ELb1ELb0EEEvNS_16Flash_bwd_paramsE)
        /*004c*/ 	.short	0x0380
        /*004e*/ 	.short	0x0280


	//----- nvinfo : EIATTR_SW_WAR
	.align		4
.L_222:
        /*0050*/ 	.byte	0x04, 0x36
        /*0052*/ 	.short	(.L_224 - .L_223)
.L_223:
        /*0054*/ 	.word	0x00000008
.L_224:


//--------------------- .nv.info._ZN5flash44flash_bwd_dq_dk_dv_loop_seqk_parallel_kernelI23Flash_bwd_kernel_traitsILi128ELi64ELi64ELi8ELi4ELi2ELi2ELb1ELb0EN7cutlass6half_tE19Flash_kernel_traitsILi128ELi64ELi64ELi8ES3_EELb0ELb1ELb0ELb1ELb0ELb0ELb0EEEvNS_16Flash_bwd_paramsE --------------------------
	.section	.nv.info._ZN5flash44flash_bwd_dq_dk_dv_loop_seqk_parallel_kernelI23Flash_bwd_kernel_traitsILi128ELi64ELi64ELi8ELi4ELi2ELi2ELb1ELb0EN7cutlass6half_tE19Flash_kernel_traitsILi128ELi64ELi64ELi8ES3_EELb0ELb1ELb0ELb1ELb0ELb0ELb0EEEvNS_16Flash_bwd_paramsE,"",@"SHT_CUDA_INFO"
	.sectionflags	@""
	.align	4


	//----- nvinfo : EIATTR_CUDA_API_VERSION
	.align		4
        /*0000*/ 	.byte	0x04, 0x37
        /*0002*/ 	.short	(.L_226 - .L_225)
.L_225:
        /*0004*/ 	.word	0x00000082


	//----- nvinfo : EIATTR_KPARAM_INFO
	.align		4
.L_226:
        /*0008*/ 	.byte	0x04, 0x17
        /*000a*/ 	.short	(.L_228 - .L_227)
.L_227:
        /*000c*/ 	.word	0x00000000
        /*0010*/ 	.short	0x0000
        /*0012*/ 	.short	0x0000
        /*0014*/ 	.byte	0x00, 0xf0, 0x01, 0x0a


	//----- nvinfo : EIATTR_SPARSE_MMA_MASK
	.align		4
.L_228:
        /*0018*/ 	.byte	0x03, 0x50
        /*001a*/ 	.short	0x0000


	//----- nvinfo : EIATTR_MAXREG_COUNT
	.align		4
        /*001c*/ 	.byte	0x03, 0x1b
        /*001e*/ 	.short	0x00ff


	//----- nvinfo : EIATTR_NUM_BARRIERS
	.align		4
        /*0020*/ 	.byte	0x02, 0x4c
        /*0022*/ 	.byte	0x01
	.zero		1


	//----- nvinfo : EIATTR_MERCURY_ISA_VERSION
	.align		4
        /*0024*/ 	.byte	0x03, 0x5f
        /*0026*/ 	.short	0x0101


	//----- nvinfo : EIATTR_VRC_CTA_INIT_COUNT
	.align		4
        /*0028*/ 	.byte	0x02, 0x4a
	.zero		1
	.zero		1


	//----- nvinfo : EIATTR_EXIT_INSTR_OFFSETS
	.align		4
        /*002c*/ 	.byte	0x04, 0x1c
        /*002e*/ 	.short	(.L_230 - .L_229)


	//   ....[0]....
.L_229:
        /*0030*/ 	.word	0x00000080


	//   ....[1]....
        /*0034*/ 	.word	0x00006a80


	//----- nvinfo : EIATTR_CRS_STACK_SIZE
	.align		4
.L_230:
        /*0038*/ 	.byte	0x04, 0x1e
        /*003a*/ 	.short	(.L_232 - .L_231)
.L_231:
        /*003c*/ 	.word	0x00000000


	//----- nvinfo : EIATTR_CBANK_PARAM_SIZE
	.align		4
.L_232:
        /*0040*/ 	.byte	0x03, 0x19
        /*0042*/ 	.short	0x0280


	//----- nvinfo : EIATTR_PARAM_CBANK
	.align		4
        /*0044*/ 	.byte	0x04, 0x0a
        /*0046*/ 	.short	(.L_234 - .L_233)
	.align		4
.L_233:
        /*0048*/ 	.word	index@(.nv.constant0._ZN5flash44flash_bwd_dq_dk_dv_loop_seqk_parallel_kernelI23Flash_bwd_kernel_traitsILi128ELi64ELi64ELi8ELi4ELi2ELi2ELb1ELb0EN7cutlass6half_tE19Flash_kernel_traitsILi128ELi64ELi64ELi8ES3_EELb0ELb1ELb0ELb1ELb0ELb0ELb0EEEvNS_16Flash_bwd_paramsE)
        /*004c*/ 	.short	0x0380
        /*004e*/ 	.short	0x0280


	//----- nvinfo : EIATTR_SW_WAR
	.align		4
.L_234:
        /*0050*/ 	.byte	0x04, 0x36
        /*0052*/ 	.short	(.L_236 - .L_235)
.L_235:
        /*0054*/ 	.word	0x00000008
.L_236:


//--------------------- .nv.info._ZN5flash44flash_bwd_dq_dk_dv_loop_seqk_parallel_kernelI23Flash_bwd_kernel_traitsILi128ELi64ELi128ELi8ELi2ELi4ELi2ELb0ELb0EN7cutlass6half_tE19Flash_kernel_traitsILi128ELi64ELi128ELi8ES3_EELb0ELb1ELb0ELb0ELb0ELb0ELb0EEEvNS_16Flash_bwd_paramsE --------------------------
	.section	.nv.info._ZN5flash44flash_bwd_dq_dk_dv_loop_seqk_parallel_kernelI23Flash_bwd_kernel_traitsILi128ELi64ELi128ELi8ELi2ELi4ELi2ELb0ELb0EN7cutlass6half_tE19Flash_kernel_traitsILi128ELi64ELi128ELi8ES3_EELb0ELb1ELb0ELb0ELb0ELb0ELb0EEEvNS_16Flash_bwd_paramsE,"",@"SHT_CUDA_INFO"
	.sectionflags	@""
	.align	4


	//----- nvinfo : EIATTR_CUDA_API_VERSION
	.align		4
        /*0000*/ 	.byte	0x04, 0x37
        /*0002*/ 	.short	(.L_238 - .L_237)
.L_237:
        /*0004*/ 	.word	0x00000082


	//----- nvinfo : EIATTR_KPARAM_INFO
	.align		4
.L_238:
        /*0008*/ 	.byte	0x04, 0x17
        /*000a*/ 	.short	(.L_240 - .L_239)
.L_239:
        /*000c*/ 	.word	0x00000000
        /*0010*/ 	.short	0x0000
        /*0012*/ 	.short	0x0000
        /*0014*/ 	.byte	0x00, 0xf0, 0x01, 0x0a


	//----- nvinfo : EIATTR_SPARSE_MMA_MASK
	.align		4
.L_240:
        /*0018*/ 	.byte	0x03, 0x50
        /*001a*/ 	.short	0x0000


	//----- nvinfo : EIATTR_MAXREG_COUNT
	.align		4
        /*001c*/ 	.byte	0x03, 0x1b
        /*001e*/ 	.short	0x00ff


	//----- nvinfo : EIATTR_NUM_BARRIERS
	.align		4
        /*0020*/ 	.byte	0x02, 0x4c
        /*0022*/ 	.byte	0x01
	.zero		1


	//----- nvinfo : EIATTR_ANNOTATIONS
	.align		4
        /*0024*/ 	.byte	0x04, 0x55
        /*0026*/ 	.short	(.L_242 - .L_241)


	//   ....[0]....
.L_241:
        /*0028*/ 	.word	0x00000001
        /*002c*/ 	.byte	0x10, 0x3a, 0x00, 0x00, 0x01, 0x00, 0x00, 0x00, 0xc0, 0x49, 0x00, 0x00


	//----- nvinfo : EIATTR_MERCURY_ISA_VERSION
	.align		4
.L_242:
        /*0038*/ 	.byte	0x03, 0x5f
        /*003a*/ 	.short	0x0101


	//----- nvinfo : EIATTR_VRC_CTA_INIT_COUNT
	.align		4
        /*003c*/ 	.byte	0x02, 0x4a
	.zero		1
	.zero		1


	//----- nvinfo : EIATTR_EXIT_INSTR_OFFSETS
	.align		4
        /*0040*/ 	.byte	0x04, 0x1c
        /*0042*/ 	.short	(.L_244 - .L_243)


	//   ....[0]....
.L_243:
        /*0044*/ 	.word	0x00000090


	//   ....[1]....
        /*0048*/ 	.word	0x00009f70


	//----- nvinfo : EIATTR_CRS_STACK_SIZE
	.align		4
.L_244:
        /*004c*/ 	.byte	0x04, 0x1e
        /*004e*/ 	.short	(.L_246 - .L_245)
.L_245:
        /*0050*/ 	.word	0x00000000


	//----- nvinfo : EIATTR_CBANK_PARAM_SIZE
	.align		4
.L_246:
        /*0054*/ 	.byte	0x03, 0x19
        /*0056*/ 	.short	0x0280


	//----- nvinfo : EIATTR_PARAM_CBANK
	.align		4
        /*0058*/ 	.byte	0x04, 0x0a
        /*005a*/ 	.short	(.L_248 - .L_247)
	.align		4
.L_247:
        /*005c*/ 	.word	index@(.nv.constant0._ZN5flash44flash_bwd_dq_dk_dv_loop_seqk_parallel_kernelI23Flash_bwd_kernel_traitsILi128ELi64ELi128ELi8ELi2ELi4ELi2ELb0ELb0EN7cutlass6half_tE19Flash_kernel_traitsILi128ELi64ELi128ELi8ES3_EELb0ELb1ELb0ELb0ELb0ELb0ELb0EEEvNS_16Flash_bwd_paramsE)
        /*0060*/ 	.short	0x0380
        /*0062*/ 	.short	0x0280


	//----- nvinfo : EIATTR_SW_WAR
	.align		4
.L_248:
        /*0064*/ 	.byte	0x04, 0x36
        /*0066*/ 	.short	(.L_250 - .L_249)
.L_249:
        /*0068*/ 	.word	0x00000008
.L_250:


//--------------------- .nv.info._ZN5flash44flash_bwd_dq_dk_dv_loop_seqk_parallel_kernelI23Flash_bwd_kernel_traitsILi128ELi64ELi128ELi8ELi2ELi4ELi2ELb0ELb0EN7cutlass6half_tE19Flash_kernel_traitsILi128ELi64ELi128ELi8ES3_EELb0ELb1ELb0ELb0ELb1ELb1ELb0EEEvNS_16Flash_bwd_paramsE --------------------------
	.section	.nv.info._ZN5flash44flash_bwd_dq_dk_dv_loop_seqk_parallel_kernelI23Flash_bwd_kernel_traitsILi128ELi64ELi128ELi8ELi2ELi4ELi2ELb0ELb0EN7cutlass6half_tE19Flash_kernel_traitsILi128ELi64ELi128ELi8ES3_EELb0ELb1ELb0ELb0ELb1ELb1ELb0EEEvNS_16Flash_bwd_paramsE,"",@"SHT_CUDA_INFO"
	.sectionflags	@""
	.align	4


	//----- nvinfo : EIATTR_CUDA_API_VERSION
	.align		4
        /*0000*/ 	.byte	0x04, 0x37
        /*0002*/ 	.short	(.L_252 - .L_251)
.L_251:
        /*0004*/ 	.word	0x00000082


	//----- nvinfo : EIATTR_KPARAM_INFO
	.align		4
.L_252:
        /*0008*/ 	.byte	0x04, 0x17
        /*000a*/ 	.short	(.L_254 - .L_253)
.L_253:
        /*000c*/ 	.word	0x00000000
        /*0010*/ 	.short	0x0000
        /*0012*/ 	.short	0x0000
        /*0014*/ 	.byte	0x00, 0xf0, 0x01, 0x0a


	//----- nvinfo : EIATTR_SPARSE_MMA_MASK
	.align		4
.L_254:
        /*0018*/ 	.byte	0x03, 0x50
        /*001a*/ 	.short	0x0000


	//----- nvinfo : EIATTR_MAXREG_COUNT
	.align		4
        /*001c*/ 	.byte	0x03, 0x1b
        /*001e*/ 	.short	0x00ff


	//----- nvinfo : EIATTR_NUM_BARRIERS
	.align		4
        /*0020*/ 	.byte	0x02, 0x4c
        /*0022*/ 	.byte	0x01
	.zero		1


	//----- nvinfo : EIATTR_ANNOTATIONS
	.align		4
        /*0024*/ 	.byte	0x04, 0x55
        /*0026*/ 	.short	(.L_256 - .L_255)


	//   ....[0]....
.L_255:
        /*0028*/ 	.word	0x00000001
        /*002c*/ 	.byte	0xb0, 0x1e, 0x00, 0x00, 0x01, 0x00, 0x00, 0x00, 0xc0, 0x1e, 0x00, 0x00, 0x01, 0x00, 0x00, 0x00
        /*003c*/ 	.byte	0x40, 0x20, 0x00, 0x00, 0x01, 0x00, 0x00, 0x00, 0x80, 0x20, 0x00, 0x00, 0x01, 0x00, 0x00, 0x00
        /*004c*/ 	.byte	0x40, 0x4f, 0x00, 0x00, 0x01, 0x00, 0x00, 0x00, 0x00, 0x58, 0x00, 0x00


	//----- nvinfo : EIATTR_MERCURY_ISA_VERSION
	.align		4
.L_256:
        /*0058*/ 	.byte	0x03, 0x5f
        /*005a*/ 	.short	0x0101


	//----- nvinfo : EIATTR_VRC_CTA_INIT_COUNT
	.align		4
        /*005c*/ 	.byte	0x02, 0x4a
	.zero		1
	.zero		1


	//----- nvinfo : EIATTR_EXIT_INSTR_OFFSETS
	.align		4
        /*0060*/ 	.byte	0x04, 0x1c
        /*0062*/ 	.short	(.L_258 - .L_257)


	//   ....[0]....
.L_257:
        /*0064*/ 	.word	0x00000090


	//   ....[1]....
        /*0068*/ 	.word	0x000072e0


	//----- nvinfo : EIATTR_CBANK_PARAM_SIZE
	.align		4
.L_258:
        /*006c*/ 	.byte	0x03, 0x19
        /*006e*/ 	.short	0x0280


	//----- nvinfo : EIATTR_PARAM_CBANK
	.align		4
        /*0070*/ 	.byte	0x04, 0x0a
        /*0072*/ 	.short	(.L_260 - .L_259)
	.align		4
.L_259:
        /*0074*/ 	.word	index@(.nv.constant0._ZN5flash44flash_bwd_dq_dk_dv_loop_seqk_parallel_kernelI23Flash_bwd_kernel_traitsILi128ELi64ELi128ELi8ELi2ELi4ELi2ELb0ELb0EN7cutlass6half_tE19Flash_kernel_traitsILi128ELi64ELi128ELi8ES3_EELb0ELb1ELb0ELb0ELb1ELb1ELb0EEEvNS_16Flash_bwd_paramsE)
        /*0078*/ 	.short	0x0380
        /*007a*/ 	.short	0x0280


	//----- nvinfo : EIATTR_SW_WAR
	.align		4
.L_260:
        /*007c*/ 	.byte	0x04, 0x36
        /*007e*/ 	.short	(.L_262 - .L_261)
.L_261:
        /*0080*/ 	.word	0x00000008
.L_262:


//--------------------- .nv.info._ZN5flash44flash_bwd_dq_dk_dv_loop_seqk_parallel_kernelI23Flash_bwd_kernel_traitsILi128ELi64ELi128ELi8ELi2ELi4ELi2ELb0ELb0EN7cutlass6half_tE19Flash_kernel_traitsILi128ELi64ELi128ELi8ES3_EELb0ELb1ELb0ELb0ELb0ELb1ELb0EEEvNS_16Flash_bwd_paramsE --------------------------
	.section	.nv.info._ZN5flash44flash_bwd_dq_dk_dv_loop_seqk_parallel_kernelI23Flash_bwd_kernel_traitsILi128ELi64ELi128ELi8ELi2ELi4ELi2ELb0ELb0EN7cutlass6half_tE19Flash_kernel_traitsILi128ELi64ELi128ELi8ES3_EELb0ELb1ELb0ELb0ELb0ELb1ELb0EEEvNS_16Flash_bwd_paramsE,"",@"SHT_CUDA_INFO"
	.sectionflags	@""
	.align	4


	//----- nvinfo : EIATTR_CUDA_API_VERSION
	.align		4
        /*0000*/ 	.byte	0x04, 0x37
        /*0002*/ 	.short	(.L_264 - .L_263)
.L_263:
        /*0004*/ 	.word	0x00000082


	//----- nvinfo : EIATTR_KPARAM_INFO
	.align		4
.L_264:
        /*0008*/ 	.byte	0x04, 0x17
        /*000a*/ 	.short	(.L_266 - .L_265)
.L_265:
        /*000c*/ 	.word	0x00000000
        /*0010*/ 	.short	0x0000
        /*0012*/ 	.short	0x0000
        /*0014*/ 	.byte	0x00, 0xf0, 0x01, 0x0a


	//----- nvinfo : EIATTR_SPARSE_MMA_MASK
	.align		4
.L_266:
        /*0018*/ 	.byte	0x03, 0x50
        /*001a*/ 	.short	0x0000


	//----- nvinfo : EIATTR_MAXREG_COUNT
	.align		4
        /*001c*/ 	.byte	0x03, 0x1b
        /*001e*/ 	.short	0x00ff


	//----- nvinfo : EIATTR_NUM_BARRIERS
	.align		4
        /*0020*/ 	.byte	0x02, 0x4c
        /*0022*/ 	.byte	0x01
	.zero		1


	//----- nvinfo : EIATTR_MERCURY_ISA_VERSION
	.align		4
        /*0024*/ 	.byte	0x03, 0x5f
        /*0026*/ 	.short	0x0101


	//----- nvinfo : EIATTR_VRC_CTA_INIT_COUNT
	.align		4
        /*0028*/ 	.byte	0x02, 0x4a
	.zero		1
	.zero		1


	//----- nvinfo : EIATTR_EXIT_INSTR_OFFSETS
	.align		4
        /*002c*/ 	.byte	0x04, 0x1c
        /*002e*/ 	.short	(.L_268 - .L_267)


	//   ....[0]....
.L_267:
        /*0030*/ 	.word	0x00000080


	//   ....[1]....
        /*0034*/ 	.word	0x00008f80


	//----- nvinfo : EIATTR_CRS_STACK_SIZE
	.align		4
.L_268:
        /*0038*/ 	.byte	0x04, 0x1e
        /*003a*/ 	.short	(.L_270 - .L_269)
.L_269:
        /*003c*/ 	.word	0x00000000


	//----- nvinfo : EIATTR_CBANK_PARAM_SIZE
	.align		4
.L_270:
        /*0040*/ 	.byte	0x03, 0x19
        /*0042*/ 	.short	0x0280


	//----- nvinfo : EIATTR_PARAM_CBANK
	.align		4
        /*0044*/ 	.byte	0x04, 0x0a
        /*0046*/ 	.short	(.L_272 - .L_271)
	.align		4
.L_271:
        /*0048*/ 	.word	index@(.nv.constant0._ZN5flash44flash_bwd_dq_dk_dv_loop_seqk_parallel_kernelI23Flash_bwd_kernel_traitsILi128ELi64ELi128ELi8ELi2ELi4ELi2ELb0ELb0EN7cutlass6half_tE19Flash_kernel_traitsILi128ELi64ELi128ELi8ES3_EELb0ELb1ELb0ELb0ELb0ELb1ELb0EEEvNS_16Flash_bwd_paramsE)
        /*004c*/ 	.short	0x0380
        /*004e*/ 	.short	0x0280


	//----- nvinfo : EIATTR_SW_WAR
	.align		4
.L_272:
        /*0050*/ 	.byte	0x04, 0x36
        /*0052*/ 	.short	(.L_274 - .L_273)
.L_273:
        /*0054*/ 	.word	0x00000008
.L_274:


//--------------------- .nv.info._ZN5flash44flash_bwd_dq_dk_dv_loop_seqk_parallel_kernelI23Flash_bwd_kernel_traitsILi128ELi64ELi128ELi8ELi2ELi4ELi2ELb0ELb0EN7cutlass6half_tE19Flash_kernel_traitsILi128ELi64ELi128ELi8ES3_EELb0ELb1ELb0ELb1ELb0ELb0ELb0EEEvNS_16Flash_bwd_paramsE --------------------------
	.section	.nv.info._ZN5flash44flash_bwd_dq_dk_dv_loop_seqk_parallel_kernelI23Flash_bwd_kernel_traitsILi128ELi64ELi128ELi8ELi2ELi4ELi2ELb0ELb0EN7cutlass6half_tE19Flash_kernel_traitsILi128ELi64ELi128ELi8ES3_EELb0ELb1ELb0ELb1ELb0ELb0ELb0EEEvNS_16Flash_bwd_paramsE,"",@"SHT_CUDA_INFO"
	.sectionflags	@""
	.align	4


	//----- nvinfo : EIATTR_CUDA_API_VERSION
	.align		4
        /*0000*/ 	.byte	0x04, 0x37
        /*0002*/ 	.short	(.L_276 - .L_275)
.L_275:
        /*0004*/ 	.word	0x00000082


	//----- nvinfo : EIATTR_KPARAM_INFO
	.align		4
.L_276:
        /*0008*/ 	.byte	0x04, 0x17
        /*000a*/ 	.short	(.L_278 - .L_277)
.L_277:
        /*000c*/ 	.word	0x00000000
        /*0010*/ 	.short	0x0000
        /*0012*/ 	.short	0x0000
        /*0014*/ 	.byte	0x00, 0xf0, 0x01, 0x0a


	//----- nvinfo : EIATTR_SPARSE_MMA_MASK
	.align		4
.L_278:
        /*0018*/ 	.byte	0x03, 0x50
        /*001a*/ 	.short	0x0000


	//----- nvinfo : EIATTR_MAXREG_COUNT
	.align		4
        /*001c*/ 	.byte	0x03, 0x1b
        /*001e*/ 	.short	0x00ff


	//----- nvinfo : EIATTR_NUM_BARRIERS
	.align		4
        /*0020*/ 	.byte	0x02, 0x4c
        /*0022*/ 	.byte	0x01
	.zero		1


	//----- nvinfo : EIATTR_ANNOTATIONS
	.align		4
        /*0024*/ 	.byte	0x04, 0x55
        /*0026*/ 	.short	(.L_280 - .L_279)


	//   ....[0]....
.L_279:
        /*0028*/ 	.word	0x00000001
        /*002c*/ 	.byte	0x20, 0x29, 0x00, 0x00, 0x01, 0x00, 0x00, 0x00, 0x30, 0x29, 0x00, 0x00, 0x01, 0x00, 0x00, 0x00
        /* <DEDUP_REMOVED lines=8> */
        /*00bc*/ 	.byte	0x20, 0x85, 0x00, 0x00, 0x01, 0x00, 0x00, 0x00, 0x30, 0x85, 0x00, 0x00


	//----- nvinfo : EIATTR_MERCURY_ISA_VERSION
	.align		4
.L_280:
        /*00c8*/ 	.byte	0x03, 0x5f
        /*00ca*/ 	.short	0x0101


	//----- nvinfo : EIATTR_VRC_CTA_INIT_COUNT
	.align		4
        /*00cc*/ 	.byte	0x02, 0x4a
	.zero		1
	.zero		1


	//----- nvinfo : EIATTR_EXIT_INSTR_OFFSETS
	.align		4
        /*00d0*/ 	.byte	0x04, 0x1c
        /*00d2*/ 	.short	(.L_282 - .L_281)


	//   ....[0]....
.L_281:
        /*00d4*/ 	.word	0x00000090


	//   ....[1]....
        /*00d8*/ 	.word	0x0000a660


	//----- nvinfo : EIATTR_CRS_STACK_SIZE
	.align		4
.L_282:
        /*00dc*/ 	.byte	0x04, 0x1e
        /*00de*/ 	.short	(.L_284 - .L_283)
.L_283:
        /*00e0*/ 	.word	0x00000000


	//----- nvinfo : EIATTR_CBANK_PARAM_SIZE
	.align		4
.L_284:
        /*00e4*/ 	.byte	0x03, 0x19
        /*00e6*/ 	.short	0x0280


	//----- nvinfo : EIATTR_PARAM_CBANK
	.align		4
        /*00e8*/ 	.byte	0x04, 0x0a
        /*00ea*/ 	.short	(.L_286 - .L_285)
	.align		4
.L_285:
        /*00ec*/ 	.word	index@(.nv.constant0._ZN5flash44flash_bwd_dq_dk_dv_loop_seqk_parallel_kernelI23Flash_bwd_kernel_traitsILi128ELi64ELi128ELi8ELi2ELi4ELi2ELb0ELb0EN7cutlass6half_tE19Flash_kernel_traitsILi128ELi64ELi128ELi8ES3_EELb0ELb1ELb0ELb1ELb0ELb0ELb0EEEvNS_16Flash_bwd_paramsE)
        /*00f0*/ 	.short	0x0380
        /*00f2*/ 	.short	0x0280


	//----- nvinfo : EIATTR_SW_WAR
	.align		4
.L_286:
        /*00f4*/ 	.byte	0x04, 0x36
        /*00f6*/ 	.short	(.L_288 - .L_287)
.L_287:
        /*00f8*/ 	.word	0x00000008
.L_288:


//--------------------- .nv.info._ZN5flash27flash_bwd_convert_dq_kernelI23Flash_bwd_kernel_traitsILi128ELi64ELi64ELi8ELi4ELi2ELi2ELb1ELb0EN7cutlass6half_tE19Flash_kernel_traitsILi128ELi64ELi64ELi8ES3_EEEEvNS_16Flash_bwd_paramsEi --------------------------
	.section	.nv.info._ZN5flash27flash_bwd_convert_dq_kernelI23Flash_bwd_kernel_traitsILi128ELi64ELi64ELi8ELi4ELi2ELi2ELb1ELb0EN7cutlass6half_tE19Flash_kernel_traitsILi128ELi64ELi64ELi8ES3_EEEEvNS_16Flash_bwd_paramsEi,"",@"SHT_CUDA_INFO"
	.sectionflags	@""
	.align	4


	//----- nvinfo : EIATTR_CUDA_API_VERSION
	.align		4
        /*0000*/ 	.byte	0x04, 0x37
        /*0002*/ 	.short	(.L_290 - .L_289)
.L_289:
        /*0004*/ 	.word	0x00000082


	//----- nvinfo : EIATTR_KPARAM_INFO
	.align		4
.L_290:
        /*0008*/ 	.byte	0x04, 0x17
        /*000a*/ 	.short	(.L_292 - .L_291)
.L_291:
        /*000c*/ 	.word	0x00000000
        /*0010*/ 	.short	0x0001
        /*0012*/ 	.short	0x0280
        /*0014*/ 	.byte	0x00, 0xf0, 0x11, 0x00


	//----- nvinfo : EIATTR_KPARAM_INFO
	.align		4
.L_292:
        /*0018*/ 	.byte	0x04, 0x17
        /*001a*/ 	.short	(.L_294 - .L_293)
.L_293:
        /*001c*/ 	.word	0x00000000
        /*0020*/ 	.short	0x0000
        /*0022*/ 	.short	0x0000
        /*0024*/ 	.byte	0x00, 0xf0, 0x01, 0x0a


	//----- nvinfo : EIATTR_SPARSE_MMA_MASK
	.align		4
.L_294:
        /*0028*/ 	.byte	0x03, 0x50
        /*002a*/ 	.short	0x0000


	//----- nvinfo : EIATTR_MAXREG_COUNT
	.align		4
        /*002c*/ 	.byte	0x03, 0x1b
        /*002e*/ 	.short	0x00ff


	//----- nvinfo : EIATTR_NUM_BARRIERS
	.align		4
        /*0030*/ 	.byte	0x02, 0x4c
        /*0032*/ 	.byte	0x01
	.zero		1


	//----- nvinfo : EIATTR_MERCURY_ISA_VERSION
	.align		4
        /*0034*/ 	.byte	0x03, 0x5f
        /*0036*/ 	.short	0x0101


	//----- nvinfo : EIATTR_VRC_CTA_INIT_COUNT
	.align		4
        /*0038*/ 	.byte	0x02, 0x4a
	.zero		1
	.zero		1


	//----- nvinfo : EIATTR_EXIT_INSTR_OFFSETS
	.align		4
        /*003c*/ 	.byte	0x04, 0x1c
        /*003e*/ 	.short	(.L_296 - .L_295)


	//   ....[0]....
.L_295:
        /*0040*/ 	.word	0x00000120


	//   ....[1]....
        /*0044*/ 	.word	0x000012c0


	//   ....[2]....
        /*0048*/ 	.word	0x000013d0


	//   ....[3]....
        /*004c*/ 	.word	0x000013f0


	//----- nvinfo : EIATTR_CRS_STACK_SIZE
	.align		4
.L_296:
        /*0050*/ 	.byte	0x04, 0x1e
        /*0052*/ 	.short	(.L_298 - .L_297)
.L_297:
        /*0054*/ 	.word	0x00000000


	//----- nvinfo : EIATTR_CBANK_PARAM_SIZE
	.align		4
.L_298:
        /*0058*/ 	.byte	0x03, 0x19
        /*005a*/ 	.short	0x0284


	//----- nvinfo : EIATTR_PARAM_CBANK
	.align		4
        /*005c*/ 	.byte	0x04, 0x0a
        /*005e*/ 	.short	(.L_300 - .L_299)
	.align		4
.L_299:
        /*0060*/ 	.word	index@(.nv.constant0._ZN5flash27flash_bwd_convert_dq_kernelI23Flash_bwd_kernel_traitsILi128ELi64ELi64ELi8ELi4ELi2ELi2ELb1ELb0EN7cutlass6half_tE19Flash_kernel_traitsILi128ELi64ELi64ELi8ES3_EEEEvNS_16Flash_bwd_paramsEi)
        /*0064*/ 	.short	0x0380
        /*0066*/ 	.short	0x0284


	//----- nvinfo : EIATTR_SW_WAR
	.align		4
.L_300:
        /*0068*/ 	.byte	0x04, 0x36
        /*006a*/ 	.short	(.L_302 - .L_301)
.L_301:
        /*006c*/ 	.word	0x00000008
.L_302:


//--------------------- .nv.info._ZN5flash44flash_bwd_dq_dk_dv_loop_seqk_parallel_kernelI23Flash_bwd_kernel_traitsILi128ELi64ELi64ELi8ELi4ELi2ELi2ELb1ELb0EN7cutlass6half_tE19Flash_kernel_traitsILi128ELi64ELi64ELi8ES3_EELb1ELb1ELb0ELb0ELb0ELb0ELb0EEEvNS_16Flash_bwd_paramsE --------------------------
	.section	.nv.info._ZN5flash44flash_bwd_dq_dk_dv_loop_seqk_parallel_kernelI23Flash_bwd_kernel_traitsILi128ELi64ELi64ELi8ELi4ELi2ELi2ELb1ELb0EN7cutlass6half_tE19Flash_kernel_traitsILi128ELi64ELi64ELi8ES3_EELb1ELb1ELb0ELb0ELb0ELb0ELb0EEEvNS_16Flash_bwd_paramsE,"",@"SHT_CUDA_INFO"
	.sectionflags	@""
	.align	4


	//----- nvinfo : EIATTR_CUDA_API_VERSION
	.align		4
        /*0000*/ 	.byte	0x04, 0x37
        /*0002*/ 	.short	(.L_304 - .L_303)
.L_303:
        /*0004*/ 	.word	0x00000082


	//----- nvinfo : EIATTR_KPARAM_INFO
	.align		4
.L_304:
        /*0008*/ 	.byte	0x04, 0x17
        /*000a*/ 	.short	(.L_306 - .L_305)
.L_305:
        /*000c*/ 	.word	0x00000000
        /*0010*/ 	.short	0x0000
        /*0012*/ 	.short	0x0000
        /*0014*/ 	.byte	0x00, 0xf0, 0x01, 0x0a


	//----- nvinfo : EIATTR_SPARSE_MMA_MASK
	.align		4
.L_306:
        /*0018*/ 	.byte	0x03, 0x50
        /*001a*/ 	.short	0x0000


	//----- nvinfo : EIATTR_MAXREG_COUNT
	.align		4
        /*001c*/ 	.byte	0x03, 0x1b
        /*001e*/ 	.short	0x00ff


	//----- nvinfo : EIATTR_NUM_BARRIERS
	.align		4
        /*0020*/ 	.byte	0x02, 0x4c
        /*0022*/ 	.byte	0x01
	.zero		1


	//----- nvinfo : EIATTR_MERCURY_ISA_VERSION
	.align		4
        /*0024*/ 	.byte	0x03, 0x5f
        /*0026*/ 	.short	0x0101


	//----- nvinfo : EIATTR_VRC_CTA_INIT_COUNT
	.align		4
        /*0028*/ 	.byte	0x02, 0x4a
	.zero		1
	.zero		1


	//----- nvinfo : EIATTR_EXIT_INSTR_OFFSETS
	.align		4
        /*002c*/ 	.byte	0x04, 0x1c
        /*002e*/ 	.short	(.L_308 - .L_307)


	//   ....[0]....
.L_307:
        /*0030*/ 	.word	0x00000080


	//   ....[1]....
        /*0034*/ 	.word	0x000071e0


	//----- nvinfo : EIATTR_CRS_STACK_SIZE
	.align		4
.L_308:
        /*0038*/ 	.byte	0x04, 0x1e
        /*003a*/ 	.short	(.L_310 - .L_309)
.L_309:
        /*003c*/ 	.word	0x00000000


	//----- nvinfo : EIATTR_CBANK_PARAM_SIZE
	.align		4
.L_310:
        /*0040*/ 	.byte	0x03, 0x19
        /*0042*/ 	.short	0x0280


	//----- nvinfo : EIATTR_PARAM_CBANK
	.align		4
        /*0044*/ 	.byte	0x04, 0x0a
        /*0046*/ 	.short	(.L_312 - .L_311)
	.align		4
.L_311:
        /*0048*/ 	.word	index@(.nv.constant0._ZN5flash44flash_bwd_dq_dk_dv_loop_seqk_parallel_kernelI23Flash_bwd_kernel_traitsILi128ELi64ELi64ELi8ELi4ELi2ELi2ELb1ELb0EN7cutlass6half_tE19Flash_kernel_traitsILi128ELi64ELi64ELi8ES3_EELb1ELb1ELb0ELb0ELb0ELb0ELb0EEEvNS_16Flash_bwd_paramsE)
        /*004c*/ 	.short	0x0380
        /*004e*/ 	.short	0x0280


	//----- nvinfo : EIATTR_SW_WAR
	.align		4
.L_312:
        /*0050*/ 	.byte	0x04, 0x36
        /*0052*/ 	.short	(.L_314 - .L_313)
.L_313:
        /*0054*/ 	.word	0x00000008
.L_314:


//--------------------- .nv.info._ZN5flash44flash_bwd_dq_dk_dv_loop_seqk_parallel_kernelI23Flash_bwd_kernel_traitsILi128ELi64ELi64ELi8ELi4ELi2ELi2ELb1ELb0EN7cutlass6half_tE19Flash_kernel_traitsILi128ELi64ELi64ELi8ES3_EELb0ELb1ELb0ELb0ELb0ELb0ELb1EEEvNS_16Flash_bwd_paramsE --------------------------
	.section	.nv.info._ZN5flash44flash_bwd_dq_dk_dv_loop_seqk_parallel_kernelI23Flash_bwd_kernel_traitsILi128ELi64ELi64ELi8ELi4ELi2ELi2ELb1ELb0EN7cutlass6half_tE19Flash_kernel_traitsILi128ELi64ELi64ELi8ES3_EELb0ELb1ELb0ELb0ELb0ELb0ELb1EEEvNS_16Flash_bwd_paramsE,"",@"SHT_CUDA_INFO"
	.sectionflags	@""
	.align	4


	//----- nvinfo : EIATTR_CUDA_API_VERSION
	.align		4
        /*0000*/ 	.byte	0x04, 0x37
        /*0002*/ 	.short	(.L_316 - .L_315)
.L_315:
        /*0004*/ 	.word	0x00000082


	//----- nvinfo : EIATTR_KPARAM_INFO
	.align		4
.L_316:
        /*0008*/ 	.byte	0x04, 0x17
        /*000a*/ 	.short	(.L_318 - .L_317)
.L_317:
        /*000c*/ 	.word	0x00000000
        /*0010*/ 	.short	0x0000
        /*0012*/ 	.short	0x0000
        /*0014*/ 	.byte	0x00, 0xf0, 0x01, 0x0a


	//----- nvinfo : EIATTR_SPARSE_MMA_MASK
	.align		4
.L_318:
        /*0018*/ 	.byte	0x03, 0x50
        /*001a*/ 	.short	0x0000


	//----- nvinfo : EIATTR_MAXREG_COUNT
	.align		4
        /*001c*/ 	.byte	0x03, 0x1b
        /*001e*/ 	.short	0x00ff


	//----- nvinfo : EIATTR_NUM_BARRIERS
	.align		4
        /*0020*/ 	.byte	0x02, 0x4c
        /*0022*/ 	.byte	0x01
	.zero		1


	//----- nvinfo : EIATTR_MERCURY_ISA_VERSION
	.align		4
        /*0024*/ 	.byte	0x03, 0x5f
        /*0026*/ 	.short	0x0101


	//----- nvinfo : EIATTR_VRC_CTA_INIT_COUNT
	.align		4
        /*0028*/ 	.byte	0x02, 0x4a
	.zero		1
	.zero		1


	//----- nvinfo : EIATTR_EXIT_INSTR_OFFSETS
	.align		4
        /*002c*/ 	.byte	0x04, 0x1c
        /*002e*/ 	.short	(.L_320 - .L_319)


	//   ....[0]....
.L_319:
        /*0030*/ 	.word	0x00000080


	//   ....[1]....
        /*0034*/ 	.word	0x00006c40


	//----- nvinfo : EIATTR_CRS_STACK_SIZE
	.align		4
.L_320:
        /*0038*/ 	.byte	0x04, 0x1e
        /*003a*/ 	.short	(.L_322 - .L_321)
.L_321:
        /*003c*/ 	.word	0x00000000


	//----- nvinfo : EIATTR_CBANK_PARAM_SIZE
	.align		4
.L_322:
        /*0040*/ 	.byte	0x03, 0x19
        /*0042*/ 	.short	0x0280


	//----- nvinfo : EIATTR_PARAM_CBANK
	.align		4
        /*0044*/ 	.byte	0x04, 0x0a
        /*0046*/ 	.short	(.L_324 - .L_323)
	.align		4
.L_323:
        /*0048*/ 	.word	index@(.nv.constant0._ZN5flash44flash_bwd_dq_dk_dv_loop_seqk_parallel_kernelI23Flash_bwd_kernel_traitsILi128ELi64ELi64ELi8ELi4ELi2ELi2ELb1ELb0EN7cutlass6half_tE19Flash_kernel_traitsILi128ELi64ELi64ELi8ES3_EELb0ELb1ELb0ELb0ELb0ELb0ELb1EEEvNS_16Flash_bwd_paramsE)
        /*004c*/ 	.short	0x0380
        /*004e*/ 	.short	0x0280


	//----- nvinfo : EIATTR_SW_WAR
	.align		4
.L_324:
        /*0050*/ 	.byte	0x04, 0x36
        /*0052*/ 	.short	(.L_326 - .L_325)
.L_325:
        /*0054*/ 	.word	0x00000008
.L_326:


//--------------------- .nv.info._ZN5flash44flash_bwd_dq_dk_dv_loop_seqk_parallel_kernelI23Flash_bwd_kernel_traitsILi128ELi64ELi64ELi8ELi4ELi2ELi2ELb1ELb0EN7cutlass6half_tE19Flash_kernel_traitsILi128ELi64ELi64ELi8ES3_EELb1ELb1ELb0ELb0ELb1ELb1ELb0EEEvNS_16Flash_bwd_paramsE --------------------------
	.section	.nv.info._ZN5flash44flash_bwd_dq_dk_dv_loop_seqk_parallel_kernelI23Flash_bwd_kernel_traitsILi128ELi64ELi64ELi8ELi4ELi2ELi2ELb1ELb0EN7cutlass6half_tE19Flash_kernel_traitsILi128ELi64ELi64ELi8ES3_EELb1ELb1ELb0ELb0ELb1ELb1ELb0EEEvNS_16Flash_bwd_paramsE,"",@"SHT_CUDA_INFO"
	.sectionflags	@""
	.align	4


	//----- nvinfo : EIATTR_CUDA_API_VERSION
	.align		4
        /*0000*/ 	.byte	0x04, 0x37
        /*0002*/ 	.short	(.L_328 - .L_327)
.L_327:
        /*0004*/ 	.word	0x00000082


	//----- nvinfo : EIATTR_KPARAM_INFO
	.align		4
.L_328:
        /*0008*/ 	.byte	0x04, 0x17
        /*000a*/ 	.short	(.L_330 - .L_329)
.L_329:
        /*000c*/ 	.word	0x00000000
        /*0010*/ 	.short	0x0000
        /*0012*/ 	.short	0x0000
        /*0014*/ 	.byte	0x00, 0xf0, 0x01, 0x0a


	//----- nvinfo : EIATTR_SPARSE_MMA_MASK
	.align		4
.L_330:
        /*0018*/ 	.byte	0x03, 0x50
        /*001a*/ 	.short	0x0000


	//----- nvinfo : EIATTR_MAXREG_COUNT
	.align		4
        /*001c*/ 	.byte	0x03, 0x1b
        /*001e*/ 	.short	0x00ff


	//----- nvinfo : EIATTR_NUM_BARRIERS
	.align		4
        /*0020*/ 	.byte	0x02, 0x4c
        /*0022*/ 	.byte	0x01
	.zero		1


	//----- nvinfo : EIATTR_MERCURY_ISA_VERSION
	.align		4
        /*0024*/ 	.byte	0x03, 0x5f
        /*0026*/ 	.short	0x0101


	//----- nvinfo : EIATTR_VRC_CTA_INIT_COUNT
	.align		4
        /*0028*/ 	.byte	0x02, 0x4a
	.zero		1
	.zero		1


	//----- nvinfo : EIATTR_EXIT_INSTR_OFFSETS
	.align		4
        /*002c*/ 	.byte	0x04, 0x1c
        /*002e*/ 	.short	(.L_332 - .L_331)


	//   ....[0]....
.L_331:
        /*0030*/ 	.word	0x00000080


	//   ....[1]....
        /*0034*/ 	.word	0x00005500


	//----- nvinfo : EIATTR_CBANK_PARAM_SIZE
	.align		4
.L_332:
        /*0038*/ 	.byte	0x03, 0x19
        /*003a*/ 	.short	0x0280


	//----- nvinfo : EIATTR_PARAM_CBANK
	.align		4
        /*003c*/ 	.byte	0x04, 0x0a
        /*003e*/ 	.short	(.L_334 - .L_333)
	.align		4
.L_333:
        /*0040*/ 	.word	index@(.nv.constant0._ZN5flash44flash_bwd_dq_dk_dv_loop_seqk_parallel_kernelI23Flash_bwd_kernel_traitsILi128ELi64ELi64ELi8ELi4ELi2ELi2ELb1ELb0EN7cutlass6half_tE19Flash_kernel_traitsILi128ELi64ELi64ELi8ES3_EELb1ELb1ELb0ELb0ELb1ELb1ELb0EEEvNS_16Flash_bwd_paramsE)
        /*0044*/ 	.short	0x0380
        /*0046*/ 	.short	0x0280


	//----- nvinfo : EIATTR_SW_WAR
	.align		4
.L_334:
        /*0048*/ 	.byte	0x04, 0x36
        /*004a*/ 	.short	(.L_336 - .L_335)
.L_335:
        /*004c*/ 	.word	0x00000008
.L_336:


//--------------------- .nv.info._ZN5flash44flash_bwd_dq_dk_dv_loop_seqk_parallel_kernelI23Flash_bwd_kernel_traitsILi128ELi64ELi64ELi8ELi4ELi2ELi2ELb1ELb0EN7cutlass6half_tE19Flash_kernel_traitsILi128ELi64ELi64ELi8ES3_EELb0ELb1ELb0ELb0ELb1ELb1ELb1EEEvNS_16Flash_bwd_paramsE --------------------------
	.section	.nv.info._ZN5flash44flash_bwd_dq_dk_dv_loop_seqk_parallel_kernelI23Flash_bwd_kernel_traitsILi128ELi64ELi64ELi8ELi4ELi2ELi2ELb1ELb0EN7cutlass6half_tE19Flash_kernel_traitsILi128ELi64ELi64ELi8ES3_EELb0ELb1ELb0ELb0ELb1ELb1ELb1EEEvNS_16Flash_bwd_paramsE,"",@"SHT_CUDA_INFO"
	.sectionflags	@""
	.align	4


	//----- nvinfo : EIATTR_CUDA_API_VERSION
	.align		4
        /*0000*/ 	.byte	0x04, 0x37
        /*0002*/ 	.short	(.L_338 - .L_337)
.L_337:
        /*0004*/ 	.word	0x00000082


	//----- nvinfo : EIATTR_KPARAM_INFO
	.align		4
.L_338:
        /*0008*/ 	.byte	0x04, 0x17
        /*000a*/ 	.short	(.L_340 - .L_339)
.L_339:
        /*000c*/ 	.word	0x00000000
        /*0010*/ 	.short	0x0000
        /*0012*/ 	.short	0x0000
        /*0014*/ 	.byte	0x00, 0xf0, 0x01, 0x0a


	//----- nvinfo : EIATTR_SPARSE_MMA_MASK
	.align		4
.L_340:
        /*0018*/ 	.byte	0x03, 0x50
        /*001a*/ 	.short	0x0000


	//----- nvinfo : EIATTR_MAXREG_COUNT
	.align		4
        /*001c*/ 	.byte	0x03, 0x1b
        /*001e*/ 	.short	0x00ff


	//----- nvinfo : EIATTR_NUM_BARRIERS
	.align		4
        /*0020*/ 	.byte	0x02, 0x4c
        /*0022*/ 	.byte	0x01
	.zero		1


	//----- nvinfo : EIATTR_MERCURY_ISA_VERSION
	.align		4
        /*0024*/ 	.byte	0x03, 0x5f
        /*0026*/ 	.short	0x0101


	//----- nvinfo : EIATTR_VRC_CTA_INIT_COUNT
	.align		4
        /*0028*/ 	.byte	0x02, 0x4a
	.zero		1
	.zero		1


	//----- nvinfo : EIATTR_EXIT_INSTR_OFFSETS
	.align		4
        /*002c*/ 	.byte	0x04, 0x1c
        /*002e*/ 	.short	(.L_342 - .L_341)


	//   ....[0]....
.L_341:
        /*0030*/ 	.word	0x00000080


	//   ....[1]....
        /*0034*/ 	.word	0x000050f0


	//----- nvinfo : EIATTR_CBANK_PARAM_SIZE
	.align		4
.L_342:
        /*0038*/ 	.byte	0x03, 0x19
        /*003a*/ 	.short	0x0280


	//----- nvinfo : EIATTR_PARAM_CBANK
	.align		4
        /*003c*/ 	.byte	0x04, 0x0a
        /*003e*/ 	.short	(.L_344 - .L_343)
	.align		4
.L_343:
        /*0040*/ 	.word	index@(.nv.constant0._ZN5flash44flash_bwd_dq_dk_dv_loop_seqk_parallel_kernelI23Flash_bwd_kernel_traitsILi128ELi64ELi64ELi8ELi4ELi2ELi2ELb1ELb0EN7cutlass6half_tE19Flash_kernel_traitsILi128ELi64ELi64ELi8ES3_EELb0ELb1ELb0ELb0ELb1ELb1ELb1EEEvNS_16Flash_bwd_paramsE)
        /*0044*/ 	.short	0x0380
        /*0046*/ 	.short	0x0280


	//----- nvinfo : EIATTR_SW_WAR
	.align		4
.L_344:
        /*0048*/ 	.byte	0x04, 0x36
        /*004a*/ 	.short	(.L_346 - .L_345)
.L_345:
        /*004c*/ 	.word	0x00000008
.L_346:


//--------------------- .nv.info._ZN5flash44flash_bwd_dq_dk_dv_loop_seqk_parallel_kernelI23Flash_bwd_kernel_traitsILi128ELi64ELi64ELi8ELi4ELi2ELi2ELb1ELb0EN7cutlass6half_tE19Flash_kernel_traitsILi128ELi64ELi64ELi8ES3_EELb1ELb1ELb0ELb0ELb0ELb1ELb0EEEvNS_16Flash_bwd_paramsE --------------------------
	.section	.nv.info._ZN5flash44flash_bwd_dq_dk_dv_loop_seqk_parallel_kernelI23Flash_bwd_kernel_traitsILi128ELi64ELi64ELi8ELi4ELi2ELi2ELb1ELb0EN7cutlass6half_tE19Flash_kernel_traitsILi128ELi64ELi64ELi8ES3_EELb1ELb1ELb0ELb0ELb0ELb1ELb0EEEvNS_16Flash_bwd_paramsE,"",@"SHT_CUDA_INFO"
	.sectionflags	@""
	.align	4


	//----- nvinfo : EIATTR_CUDA_API_VERSION
	.align		4
        /*0000*/ 	.byte	0x04, 0x37
        /*0002*/ 	.short	(.L_348 - .L_347)
.L_347:
        /*0004*/ 	.word	0x00000082


	//----- nvinfo : EIATTR_KPARAM_INFO
	.align		4
.L_348:
        /*0008*/ 	.byte	0x04, 0x17
        /*000a*/ 	.short	(.L_350 - .L_349)
.L_349:
        /*000c*/ 	.word	0x00000000
        /*0010*/ 	.short	0x0000
        /*0012*/ 	.short	0x0000
        /*0014*/ 	.byte	0x00, 0xf0, 0x01, 0x0a


	//----- nvinfo : EIATTR_SPARSE_MMA_MASK
	.align		4
.L_350:
        /*0018*/ 	.byte	0x03, 0x50
        /*001a*/ 	.short	0x0000


	//----- nvinfo : EIATTR_MAXREG_COUNT
	.align		4
        /*001c*/ 	.byte	0x03, 0x1b
        /*001e*/ 	.short	0x00ff


	//----- nvinfo : EIATTR_NUM_BARRIERS
	.align		4
        /*0020*/ 	.byte	0x02, 0x4c
        /*0022*/ 	.byte	0x01
	.zero		1


	//----- nvinfo : EIATTR_MERCURY_ISA_VERSION
	.align		4
        /*0024*/ 	.byte	0x03, 0x5f
        /*0026*/ 	.short	0x0101


	//----- nvinfo : EIATTR_VRC_CTA_INIT_COUNT
	.align		4
        /*0028*/ 	.byte	0x02, 0x4a
	.zero		1
	.zero		1


	//----- nvinfo : EIATTR_EXIT_INSTR_OFFSETS
	.align		4
        /*002c*/ 	.byte	0x04, 0x1c
        /*002e*/ 	.short	(.L_352 - .L_351)


	//   ....[0]....
.L_351:
        /*0030*/ 	.word	0x00000080


	//   ....[1]....
        /*0034*/ 	.word	0x00006650


	//----- nvinfo : EIATTR_CRS_STACK_SIZE
	.align		4
.L_352:
        /*0038*/ 	.byte	0x04, 0x1e
        /*003a*/ 	.short	(.L_354 - .L_353)
.L_353:
        /*003c*/ 	.word	0x00000000


	//----- nvinfo : EIATTR_CBANK_PARAM_SIZE
	.align		4
.L_354:
        /*0040*/ 	.byte	0x03, 0x19
        /*0042*/ 	.short	0x0280


	//----- nvinfo : EIATTR_PARAM_CBANK
	.align		4
        /*0044*/ 	.byte	0x04, 0x0a
        /*0046*/ 	.short	(.L_356 - .L_355)
	.align		4
.L_355:
        /*0048*/ 	.word	index@(.nv.constant0._ZN5flash44flash_bwd_dq_dk_dv_loop_seqk_parallel_kernelI23Flash_bwd_kernel_traitsILi128ELi64ELi64ELi8ELi4ELi2ELi2ELb1ELb0EN7cutlass6half_tE19Flash_kernel_traitsILi128ELi64ELi64ELi8ES3_EELb1ELb1ELb0ELb0ELb0ELb1ELb0EEEvNS_16Flash_bwd_paramsE)
        /*004c*/ 	.short	0x0380
        /*004e*/ 	.short	0x0280


	//----- nvinfo : EIATTR_SW_WAR
	.align		4
.L_356:
        /*0050*/ 	.byte	0x04, 0x36
        /*0052*/ 	.short	(.L_358 - .L_357)
.L_357:
        /*0054*/ 	.word	0x00000008
.L_358:


//--------------------- .nv.info._ZN5flash44flash_bwd_dq_dk_dv_loop_seqk_parallel_kernelI23Flash_bwd_kernel_traitsILi128ELi64ELi64ELi8ELi4ELi2ELi2ELb1ELb0EN7cutlass6half_tE19Flash_kernel_traitsILi128ELi64ELi64ELi8ES3_EELb0ELb1ELb0ELb0ELb0ELb1ELb1EEEvNS_16Flash_bwd_paramsE --------------------------
	.section	.nv.info._ZN5flash44flash_bwd_dq_dk_dv_loop_seqk_parallel_kernelI23Flash_bwd_kernel_traitsILi128ELi64ELi64ELi8ELi4ELi2ELi2ELb1ELb0EN7cutlass6half_tE19Flash_kernel_traitsILi128ELi64ELi64ELi8ES3_EELb0ELb1ELb0ELb0ELb0ELb1ELb1EEEvNS_16Flash_bwd_paramsE,"",@"SHT_CUDA_INFO"
	.sectionflags	@""
	.align	4


	//----- nvinfo : EIATTR_CUDA_API_VERSION
	.align		4
        /*0000*/ 	.byte	0x04, 0x37
        /*0002*/ 	.short	(.L_360 - .L_359)
.L_359:
        /*0004*/ 	.word	0x00000082


	//----- nvinfo : EIATTR_KPARAM_INFO
	.align		4
.L_360:
        /*0008*/ 	.byte	0x04, 0x17
        /*000a*/ 	.short	(.L_362 - .L_361)
.L_361:
        /*000c*/ 	.word	0x00000000
        /*0010*/ 	.short	0x0000
        /*0012*/ 	.short	0x0000
        /*0014*/ 	.byte	0x00, 0xf0, 0x01, 0x0a


	//----- nvinfo : EIATTR_SPARSE_MMA_MASK
	.align		4
.L_362:
        /*0018*/ 	.byte	0x03, 0x50
        /*001a*/ 	.short	0x0000


	//----- nvinfo : EIATTR_MAXREG_COUNT
	.align		4
        /*001c*/ 	.byte	0x03, 0x1b
        /*001e*/ 	.short	0x00ff


	//----- nvinfo : EIATTR_NUM_BARRIERS
	.align		4
        /*0020*/ 	.byte	0x02, 0x4c
        /*0022*/ 	.byte	0x01
	.zero		1


	//----- nvinfo : EIATTR_MERCURY_ISA_VERSION
	.align		4
        /*0024*/ 	.byte	0x03, 0x5f
        /*0026*/ 	.short	0x0101


	//----- nvinfo : EIATTR_VRC_CTA_INIT_COUNT
	.align		4
        /*0028*/ 	.byte	0x02, 0x4a
	.zero		1
	.zero		1


	//----- nvinfo : EIATTR_EXIT_INSTR_OFFSETS
	.align		4
        /*002c*/ 	.byte	0x04, 0x1c
        /*002e*/ 	.short	(.L_364 - .L_363)


	//   ....[0]....
.L_363:
        /*0030*/ 	.word	0x00000080


	//   ....[1]....
        /*0034*/ 	.word	0x00006080


	//----- nvinfo : EIATTR_CRS_STACK_SIZE
	.align		4
.L_364:
        /*0038*/ 	.byte	0x04, 0x1e
        /*003a*/ 	.short	(.L_366 - .L_365)
.L_365:
        /*003c*/ 	.word	0x00000000


	//----- nvinfo : EIATTR_CBANK_PARAM_SIZE
	.align		4
.L_366:
        /*0040*/ 	.byte	0x03, 0x19
        /*0042*/ 	.short	0x0280


	//----- nvinfo : EIATTR_PARAM_CBANK
	.align		4
        /*0044*/ 	.byte	0x04, 0x0a
        /*0046*/ 	.short	(.L_368 - .L_367)
	.align		4
.L_367:
        /*0048*/ 	.word	index@(.nv.constant0._ZN5flash44flash_bwd_dq_dk_dv_loop_seqk_parallel_kernelI23Flash_bwd_kernel_traitsILi128ELi64ELi64ELi8ELi4ELi2ELi2ELb1ELb0EN7cutlass6half_tE19Flash_kernel_traitsILi128ELi64ELi64ELi8ES3_EELb0ELb1ELb0ELb0ELb0ELb1ELb1EEEvNS_16Flash_bwd_paramsE)
        /*004c*/ 	.short	0x0380
        /*004e*/ 	.short	0x0280


	//----- nvinfo : EIATTR_SW_WAR
	.align		4
.L_368:
        /*0050*/ 	.byte	0x04, 0x36
        /*0052*/ 	.short	(.L_370 - .L_369)
.L_369:
        /*0054*/ 	.word	0x00000008
.L_370:


//--------------------- .nv.info._ZN5flash44flash_bwd_dq_dk_dv_loop_seqk_parallel_kernelI23Flash_bwd_kernel_traitsILi128ELi64ELi64ELi8ELi4ELi2ELi2ELb1ELb0EN7cutlass6half_tE19Flash_kernel_traitsILi128ELi64ELi64ELi8ES3_EELb1ELb1ELb0ELb1ELb0ELb0ELb0EEEvNS_16Flash_bwd_paramsE --------------------------
	.section	.nv.info._ZN5flash44flash_bwd_dq_dk_dv_loop_seqk_parallel_kernelI23Flash_bwd_kernel_traitsILi128ELi64ELi64ELi8ELi4ELi2ELi2ELb1ELb0EN7cutlass6half_tE19Flash_kernel_traitsILi128ELi64ELi64ELi8ES3_EELb1ELb1ELb0ELb1ELb0ELb0ELb0EEEvNS_16Flash_bwd_paramsE,"",@"SHT_CUDA_INFO"
	.sectionflags	@""
	.align	4


	//----- nvinfo : EIATTR_CUDA_API_VERSION
	.align		4
        /*0000*/ 	.byte	0x04, 0x37
        /*0002*/ 	.short	(.L_372 - .L_371)
.L_371:
        /*0004*/ 	.word	0x00000082


	//----- nvinfo : EIATTR_KPARAM_INFO
	.align		4
.L_372:
        /*0008*/ 	.byte	0x04, 0x17
        /*000a*/ 	.short	(.L_374 - .L_373)
.L_373:
        /*000c*/ 	.word	0x00000000
        /*0010*/ 	.short	0x0000
        /*0012*/ 	.short	0x0000
        /*0014*/ 	.byte	0x00, 0xf0, 0x01, 0x0a


	//----- nvinfo : EIATTR_SPARSE_MMA_MASK
	.align		4
.L_374:
        /*0018*/ 	.byte	0x03, 0x50
        /*001a*/ 	.short	0x0000


	//----- nvinfo : EIATTR_MAXREG_COUNT
	.align		4
        /*001c*/ 	.byte	0x03, 0x1b
        /*001e*/ 	.short	0x00ff


	//----- nvinfo : EIATTR_NUM_BARRIERS
	.align		4
        /*0020*/ 	.byte	0x02, 0x4c
        /*0022*/ 	.byte	0x01
	.zero		1


	//----- nvinfo : EIATTR_MERCURY_ISA_VERSION
	.align		4
        /*0024*/ 	.byte	0x03, 0x5f
        /*0026*/ 	.short	0x0101


	//----- nvinfo : EIATTR_VRC_CTA_INIT_COUNT
	.align		4
        /*0028*/ 	.byte	0x02, 0x4a
	.zero		1
	.zero		1


	//----- nvinfo : EIATTR_EXIT_INSTR_OFFSETS
	.align		4
        /*002c*/ 	.byte	0x04, 0x1c
        /*002e*/ 	.short	(.L_376 - .L_375)


	//   ....[0]....
.L_375:
        /*0030*/ 	.word	0x00000080


	//   ....[1]....
        /*0034*/ 	.word	0x000077a0


	//----- nvinfo : EIATTR_CRS_STACK_SIZE
	.align		4
.L_376:
        /*0038*/ 	.byte	0x04, 0x1e
        /*003a*/ 	.short	(.L_378 - .L_377)
.L_377:
        /*003c*/ 	.word	0x00000000


	//----- nvinfo : EIATTR_CBANK_PARAM_SIZE
	.align		4
.L_378:
        /*0040*/ 	.byte	0x03, 0x19
        /*0042*/ 	.short	0x0280


	//----- nvinfo : EIATTR_PARAM_CBANK
	.align		4
        /*0044*/ 	.byte	0x04, 0x0a
        /*0046*/ 	.short	(.L_380 - .L_379)
	.align		4
.L_379:
        /*0048*/ 	.word	index@(.nv.constant0._ZN5flash44flash_bwd_dq_dk_dv_loop_seqk_parallel_kernelI23Flash_bwd_kernel_traitsILi128ELi64ELi64ELi8ELi4ELi2ELi2ELb1ELb0EN7cutlass6half_tE19Flash_kernel_traitsILi128ELi64ELi64ELi8ES3_EELb1ELb1ELb0ELb1ELb0ELb0ELb0EEEvNS_16Flash_bwd_paramsE)
        /*004c*/ 	.short	0x0380
        /*004e*/ 	.short	0x0280


	//----- nvinfo : EIATTR_SW_WAR
	.align		4
.L_380:
        /*0050*/ 	.byte	0x04, 0x36
        /*0052*/ 	.short	(.L_382 - .L_381)
.L_381:
        /*0054*/ 	.word	0x00000008
.L_382:


//--------------------- .nv.info._ZN5flash44flash_bwd_dq_dk_dv_loop_seqk_parallel_kernelI23Flash_bwd_kernel_traitsILi128ELi64ELi64ELi8ELi4ELi2ELi2ELb1ELb0EN7cutlass6half_tE19Flash_kernel_traitsILi128ELi64ELi64ELi8ES3_EELb0ELb1ELb0ELb1ELb0ELb0ELb1EEEvNS_16Flash_bwd_paramsE --------------------------
	.section	.nv.info._ZN5flash44flash_bwd_dq_dk_dv_loop_seqk_parallel_kernelI23Flash_bwd_kernel_traitsILi128ELi64ELi64ELi8ELi4ELi2ELi2ELb1ELb0EN7cutlass6half_tE19Flash_kernel_traitsILi128ELi64ELi64ELi8ES3_EELb0ELb1ELb0ELb1ELb0ELb0ELb1EEEvNS_16Flash_bwd_paramsE,"",@"SHT_CUDA_INFO"
	.sectionflags	@""
	.align	4


	//----- nvinfo : EIATTR_CUDA_API_VERSION
	.align		4
        /*0000*/ 	.byte	0x04, 0x37
        /*0002*/ 	.short	(.L_384 - .L_383)
.L_383:
        /*0004*/ 	.word	0x00000082


	//----- nvinfo : EIATTR_KPARAM_INFO
	.align		4
.L_384:
        /*0008*/ 	.byte	0x04, 0x17
        /*000a*/ 	.short	(.L_386 - .L_385)
.L_385:
        /*000c*/ 	.word	0x00000000
        /*0010*/ 	.short	0x0000
        /*0012*/ 	.short	0x0000
        /*0014*/ 	.byte	0x00, 0xf0, 0x01, 0x0a


	//----- nvinfo : EIATTR_SPARSE_MMA_MASK
	.align		4
.L_386:
        /*0018*/ 	.byte	0x03, 0x50
        /*001a*/ 	.short	0x0000


	//----- nvinfo : EIATTR_MAXREG_COUNT
	.align		4
        /*001c*/ 	.byte	0x03, 0x1b
        /*001e*/ 	.short	0x00ff


	//----- nvinfo : EIATTR_NUM_BARRIERS
	.align		4
        /*0020*/ 	.byte	0x02, 0x4c
        /*0022*/ 	.byte	0x01
	.zero		1


	//----- nvinfo : EIATTR_MERCURY_ISA_VERSION
	.align		4
        /*0024*/ 	.byte	0x03, 0x5f
        /*0026*/ 	.short	0x0101


	//----- nvinfo : EIATTR_VRC_CTA_INIT_COUNT
	.align		4
        /*0028*/ 	.byte	0x02, 0x4a
	.zero		1
	.zero		1


	//----- nvinfo : EIATTR_EXIT_INSTR_OFFSETS
	.align		4
        /*002c*/ 	.byte	0x04, 0x1c
        /*002e*/ 	.short	(.L_388 - .L_387)


	//   ....[0]....
.L_387:
        /*0030*/ 	.word	0x00000080


	//   ....[1]....
        /*0034*/ 	.word	0x00007180


	//----- nvinfo : EIATTR_CRS_STACK_SIZE
	.align		4
.L_388:
        /*0038*/ 	.byte	0x04, 0x1e
        /*003a*/ 	.short	(.L_390 - .L_389)
.L_389:
        /*003c*/ 	.word	0x00000000


	//----- nvinfo : EIATTR_CBANK_PARAM_SIZE
	.align		4
.L_390:
        /*0040*/ 	.byte	0x03, 0x19
        /*0042*/ 	.short	0x0280


	//----- nvinfo : EIATTR_PARAM_CBANK
	.align		4
        /*0044*/ 	.byte	0x04, 0x0a
        /*0046*/ 	.short	(.L_392 - .L_391)
	.align		4
.L_391:
        /*0048*/ 	.word	index@(.nv.constant0._ZN5flash44flash_bwd_dq_dk_dv_loop_seqk_parallel_kernelI23Flash_bwd_kernel_traitsILi128ELi64ELi64ELi8ELi4ELi2ELi2ELb1ELb0EN7cutlass6half_tE19Flash_kernel_traitsILi128ELi64ELi64ELi8ES3_EELb0ELb1ELb0ELb1ELb0ELb0ELb1EEEvNS_16Flash_bwd_paramsE)
        /*004c*/ 	.short	0x0380
        /*004e*/ 	.short	0x0280


	//----- nvinfo : EIATTR_SW_WAR
	.align		4
.L_392:
        /*0050*/ 	.byte	0x04, 0x36
        /*0052*/ 	.short	(.L_394 - .L_393)
.L_393:
        /*0054*/ 	.word	0x00000008
.L_394:


//--------------------- .nv.info._ZN5flash25flash_bwd_dot_do_o_kernelILb0E23Flash_bwd_kernel_traitsILi128ELi64ELi64ELi8ELi4ELi2ELi2ELb1ELb0EN7cutlass6half_tE19Flash_kernel_traitsILi128ELi64ELi64ELi8ES3_EEEEvNS_16Flash_bwd_paramsE --------------------------
	.section	.nv.info._ZN5flash25flash_bwd_dot_do_o_kernelILb0E23Flash_bwd_kernel_traitsILi128ELi64ELi64ELi8ELi4ELi2ELi2ELb1ELb0EN7cutlass6half_tE19Flash_kernel_traitsILi128ELi64ELi64ELi8ES3_EEEEvNS_16Flash_bwd_paramsE,"",@"SHT_CUDA_INFO"
	.sectionflags	@""
	.align	4


	//----- nvinfo : EIATTR_CUDA_API_VERSION
	.align		4
        /*0000*/ 	.byte	0x04, 0x37
        /*0002*/ 	.short	(.L_396 - .L_395)
.L_395:
        /*0004*/ 	.word	0x00000082


	//----- nvinfo : EIATTR_KPARAM_INFO
	.align		4
.L_396:
        /*0008*/ 	.byte	0x04, 0x17
        /*000a*/ 	.short	(.L_398 - .L_397)
.L_397:
        /*000c*/ 	.word	0x00000000
        /*0010*/ 	.short	0x0000
        /*0012*/ 	.short	0x0000
        /*0014*/ 	.byte	0x00, 0xf0, 0x01, 0x0a


	//----- nvinfo : EIATTR_SPARSE_MMA_MASK
	.align		4
.L_398:
        /*0018*/ 	.byte	0x03, 0x50
        /*001a*/ 	.short	0x0000


	//----- nvinfo : EIATTR_MAXREG_COUNT
	.align		4
        /*001c*/ 	.byte	0x03, 0x1b
        /*001e*/ 	.short	0x00ff


	//----- nvinfo : EIATTR_MERCURY_ISA_VERSION
	.align		4
        /*0020*/ 	.byte	0x03, 0x5f
        /*0022*/ 	.short	0x0101


	//----- nvinfo : EIATTR_COOP_GROUP_MASK_REGIDS
	.align		4
        /*0024*/ 	.byte	0x04, 0x29
        /*0026*/ 	.short	(.L_400 - .L_399)


	//   ....[0]....
.L_399:
        /*0028*/ 	.word	0xffffffff


	//   ....[1]....
        /*002c*/ 	.word	0xffffffff


	//   ....[2]....
        /*0030*/ 	.word	0xffffffff


	//   ....[3]....
        /*0034*/ 	.word	0xffffffff


	//   ....[4]....
        /*0038*/ 	.word	0xffffffff


	//   ....[5]....
        /*003c*/ 	.word	0xffffffff


	//----- nvinfo : EIATTR_COOP_GROUP_INSTR_OFFSETS
	.align		4
.L_400:
        /*0040*/ 	.byte	0x04, 0x28
        /*0042*/ 	.short	(.L_402 - .L_401)


	//   ....[0]....
.L_401:
        /*0044*/ 	.word	0x00001070


	//   ....[1]....
        /*0048*/ 	.word	0x00001090


	//   ....[2]....
        /*004c*/ 	.word	0x000010b0


	//   ....[3]....
        /*0050*/ 	.word	0x000010d0


	//   ....[4]....
        /*0054*/ 	.word	0x00001110


	//   ....[5]....
        /*0058*/ 	.word	0x00001140


	//----- nvinfo : EIATTR_VRC_CTA_INIT_COUNT
	.align		4
.L_402:
        /*005c*/ 	.byte	0x02, 0x4a
	.zero		1
	.zero		1


	//----- nvinfo : EIATTR_EXIT_INSTR_OFFSETS
	.align		4
        /*0060*/ 	.byte	0x04, 0x1c
        /*0062*/ 	.short	(.L_404 - .L_403)


	//   ....[0]....
.L_403:
        /*0064*/ 	.word	0x00000120


	//   ....[1]....
        /*0068*/ 	.word	0x000011a0


	//   ....[2]....
        /*006c*/ 	.word	0x000011c0


	//----- nvinfo : EIATTR_CRS_STACK_SIZE
	.align		4
.L_404:
        /*0070*/ 	.byte	0x04, 0x1e
        /*0072*/ 	.short	(.L_406 - .L_405)
.L_405:
        /*0074*/ 	.word	0x00000000


	//----- nvinfo : EIATTR_CBANK_PARAM_SIZE
	.align		4
.L_406:
        /*0078*/ 	.byte	0x03, 0x19
        /*007a*/ 	.short	0x0280


	//----- nvinfo : EIATTR_PARAM_CBANK
	.align		4
        /*007c*/ 	.byte	0x04, 0x0a
        /*007e*/ 	.short	(.L_408 - .L_407)
	.align		4
.L_407:
        /*0080*/ 	.word	index@(.nv.constant0._ZN5flash25flash_bwd_dot_do_o_kernelILb0E23Flash_bwd_kernel_traitsILi128ELi64ELi64ELi8ELi4ELi2ELi2ELb1ELb0EN7cutlass6half_tE19Flash_kernel_traitsILi128ELi64ELi64ELi8ES3_EEEEvNS_16Flash_bwd_paramsE)
        /*0084*/ 	.short	0x0380
        /*0086*/ 	.short	0x0280


	//----- nvinfo : EIATTR_SW_WAR
	.align		4
.L_408:
        /*0088*/ 	.byte	0x04, 0x36
        /*008a*/ 	.short	(.L_410 - .L_409)
.L_409:
        /*008c*/ 	.word	0x00000008
.L_410:


//--------------------- .nv.info._ZN5flash25flash_bwd_dot_do_o_kernelILb1E23Flash_bwd_kernel_traitsILi128ELi64ELi64ELi8ELi4ELi2ELi2ELb1ELb0EN7cutlass6half_tE19Flash_kernel_traitsILi128ELi64ELi64ELi8ES3_EEEEvNS_16Flash_bwd_paramsE --------------------------
	.section	.nv.info._ZN5flash25flash_bwd_dot_do_o_kernelILb1E23Flash_bwd_kernel_traitsILi128ELi64ELi64ELi8ELi4ELi2ELi2ELb1ELb0EN7cutlass6half_tE19Flash_kernel_traitsILi128ELi64ELi64ELi8ES3_EEEEvNS_16Flash_bwd_paramsE,"",@"SHT_CUDA_INFO"
	.sectionflags	@""
	.align	4


	//----- nvinfo : EIATTR_CUDA_API_VERSION
	.align		4
        /*0000*/ 	.byte	0x04, 0x37
        /*0002*/ 	.short	(.L_412 - .L_411)
.L_411:
        /*0004*/ 	.word	0x00000082


	//----- nvinfo : EIATTR_KPARAM_INFO
	.align		4
.L_412:
        /*0008*/ 	.byte	0x04, 0x17
        /*000a*/ 	.short	(.L_414 - .L_413)
.L_413:
        /*000c*/ 	.word	0x00000000
        /*0010*/ 	.short	0x0000
        /*0012*/ 	.short	0x0000
        /*0014*/ 	.byte	0x00, 0xf0, 0x01, 0x0a


	//----- nvinfo : EIATTR_SPARSE_MMA_MASK
	.align		4
.L_414:
        /*0018*/ 	.byte	0x03, 0x50
        /*001a*/ 	.short	0x0000


	//----- nvinfo : EIATTR_MAXREG_COUNT
	.align		4
        /*001c*/ 	.byte	0x03, 0x1b
        /*001e*/ 	.short	0x00ff


	//----- nvinfo : EIATTR_MERCURY_ISA_VERSION
	.align		4
        /*0020*/ 	.byte	0x03, 0x5f
        /*0022*/ 	.short	0x0101


	//----- nvinfo : EIATTR_COOP_GROUP_MASK_REGIDS
	.align		4
        /*0024*/ 	.byte	0x04, 0x29
        /*0026*/ 	.short	(.L_416 - .L_415)


	//   ....[0]....
.L_415:
        /*0028*/ 	.word	0xffffffff


	//   ....[1]....
        /*002c*/ 	.word	0xffffffff


	//   ....[2]....
        /*0030*/ 	.word	0xffffffff


	//   ....[3]....
        /*0034*/ 	.word	0xffffffff


	//   ....[4]....
        /*0038*/ 	.word	0xffffffff


	//   ....[5]....
        /*003c*/ 	.word	0xffffffff


	//----- nvinfo : EIATTR_COOP_GROUP_INSTR_OFFSETS
	.align		4
.L_416:
        /*0040*/ 	.byte	0x04, 0x28
        /*0042*/ 	.short	(.L_418 - .L_417)


	//   ....[0]....
.L_417:
        /*0044*/ 	.word	0x00001330


	//   ....[1]....
        /*0048*/ 	.word	0x00001350


	//   ....[2]....
        /*004c*/ 	.word	0x000013a0


	//   ....[3]....
        /*0050*/ 	.word	0x000013b0


	//   ....[4]....
        /*0054*/ 	.word	0x000013e0


	//   ....[5]....
        /*0058*/ 	.word	0x00001400


	//----- nvinfo : EIATTR_VRC_CTA_INIT_COUNT
	.align		4
.L_418:
        /*005c*/ 	.byte	0x02, 0x4a
	.zero		1
	.zero		1


	//----- nvinfo : EIATTR_EXIT_INSTR_OFFSETS
	.align		4
        /*0060*/ 	.byte	0x04, 0x1c
        /*0062*/ 	.short	(.L_420 - .L_419)


	//   ....[0]....
.L_419:
        /*0064*/ 	.word	0x00000120


	//   ....[1]....
        /*0068*/ 	.word	0x00001570


	//----- nvinfo : EIATTR_CRS_STACK_SIZE
	.align		4
.L_420:
        /*006c*/ 	.byte	0x04, 0x1e
        /*006e*/ 	.short	(.L_422 - .L_421)
.L_421:
        /*0070*/ 	.word	0x00000000


	//----- nvinfo : EIATTR_CBANK_PARAM_SIZE
	.align		4
.L_422:
        /*0074*/ 	.byte	0x03, 0x19
        /*0076*/ 	.short	0x0280


	//----- nvinfo : EIATTR_PARAM_CBANK
	.align		4
        /*0078*/ 	.byte	0x04, 0x0a
        /*007a*/ 	.short	(.L_424 - .L_423)
	.align		4
.L_423:
        /*007c*/ 	.word	index@(.nv.constant0._ZN5flash25flash_bwd_dot_do_o_kernelILb1E23Flash_bwd_kernel_traitsILi128ELi64ELi64ELi8ELi4ELi2ELi2ELb1ELb0EN7cutlass6half_tE19Flash_kernel_traitsILi128ELi64ELi64ELi8ES3_EEEEvNS_16Flash_bwd_paramsE)
        /*0080*/ 	.short	0x0380
        /*0082*/ 	.short	0x0280


	//----- nvinfo : EIATTR_SW_WAR
	.align		4
.L_424:
        /*0084*/ 	.byte	0x04, 0x36
        /*0086*/ 	.short	(.L_426 - .L_425)
.L_425:
        /*0088*/ 	.word	0x00000008
.L_426:


//--------------------- .nv.info._ZN5flash27flash_bwd_convert_dq_kernelI23Flash_bwd_kernel_traitsILi128ELi64ELi128ELi8ELi2ELi4ELi2ELb0ELb0EN7cutlass6half_tE19Flash_kernel_traitsILi128ELi64ELi128ELi8ES3_EEEEvNS_16Flash_bwd_paramsEi --------------------------
	.section	.nv.info._ZN5flash27flash_bwd_convert_dq_kernelI23Flash_bwd_kernel_traitsILi128ELi64ELi128ELi8ELi2ELi4ELi2ELb0ELb0EN7cutlass6half_tE19Flash_kernel_traitsILi128ELi64ELi128ELi8ES3_EEEEvNS_16Flash_bwd_paramsEi,"",@"SHT_CUDA_INFO"
	.sectionflags	@""
	.align	4


	//----- nvinfo : EIATTR_CUDA_API_VERSION
	.align		4
        /*0000*/ 	.byte	0x04, 0x37
        /*0002*/ 	.short	(.L_428 - .L_427)
.L_427:
        /*0004*/ 	.word	0x00000082


	//----- nvinfo : EIATTR_KPARAM_INFO
	.align		4
.L_428:
        /*0008*/ 	.byte	0x04, 0x17
        /*000a*/ 	.short	(.L_430 - .L_429)
.L_429:
        /*000c*/ 	.word	0x00000000
        /*0010*/ 	.short	0x0001
        /*0012*/ 	.short	0x0280
        /*0014*/ 	.byte	0x00, 0xf0, 0x11, 0x00


	//----- nvinfo : EIATTR_KPARAM_INFO
	.align		4
.L_430:
        /*0018*/ 	.byte	0x04, 0x17
        /*001a*/ 	.short	(.L_432 - .L_431)
.L_431:
        /*001c*/ 	.word	0x00000000
        /*0020*/ 	.short	0x0000
        /*0022*/ 	.short	0x0000
        /*0024*/ 	.byte	0x00, 0xf0, 0x01, 0x0a


	//----- nvinfo : EIATTR_SPARSE_MMA_MASK
	.align		4
.L_432:
        /*0028*/ 	.byte	0x03, 0x50
        /*002a*/ 	.short	0x0000


	//----- nvinfo : EIATTR_MAXREG_COUNT
	.align		4
        /*002c*/ 	.byte	0x03, 0x1b
        /*002e*/ 	.short	0x00ff


	//----- nvinfo : EIATTR_NUM_BARRIERS
	.align		4
        /*0030*/ 	.byte	0x02, 0x4c
        /*0032*/ 	.byte	0x01
	.zero		1


	//----- nvinfo : EIATTR_MERCURY_ISA_VERSION
	.align		4
        /*0034*/ 	.byte	0x03, 0x5f
        /*0036*/ 	.short	0x0101


	//----- nvinfo : EIATTR_VRC_CTA_INIT_COUNT
	.align		4
        /*0038*/ 	.byte	0x02, 0x4a
	.zero		1
	.zero		1


	//----- nvinfo : EIATTR_EXIT_INSTR_OFFSETS
	.align		4
        /*003c*/ 	.byte	0x04, 0x1c
        /*003e*/ 	.short	(.L_434 - .L_433)


	//   ....[0]....
.L_433:
        /*0040*/ 	.word	0x00000120


	//   ....[1]....
        /*0044*/ 	.word	0x000012c0


	//   ....[2]....
        /*0048*/ 	.word	0x000013d0


	//   ....[3]....
        /*004c*/ 	.word	0x000013f0


	//----- nvinfo : EIATTR_CRS_STACK_SIZE
	.align		4
.L_434:
        /*0050*/ 	.byte	0x04, 0x1e
        /*0052*/ 	.short	(.L_436 - .L_435)
.L_435:
        /*0054*/ 	.word	0x00000000


	//----- nvinfo : EIATTR_CBANK_PARAM_SIZE
	.align		4
.L_436:
        /*0058*/ 	.byte	0x03, 0x19
        /*005a*/ 	.short	0x0284


	//----- nvinfo : EIATTR_PARAM_CBANK
	.align		4
        /*005c*/ 	.byte	0x04, 0x0a
        /*005e*/ 	.short	(.L_438 - .L_437)
	.align		4
.L_437:
        /*0060*/ 	.word	index@(.nv.constant0._ZN5flash27flash_bwd_convert_dq_kernelI23Flash_bwd_kernel_traitsILi128ELi64ELi128ELi8ELi2ELi4ELi2ELb0ELb0EN7cutlass6half_tE19Flash_kernel_traitsILi128ELi64ELi128ELi8ES3_EEEEvNS_16Flash_bwd_paramsEi)
        /*0064*/ 	.short	0x0380
        /*0066*/ 	.short	0x0284


	//----- nvinfo : EIATTR_SW_WAR
	.align		4
.L_438:
        /*0068*/ 	.byte	0x04, 0x36
        /*006a*/ 	.short	(.L_440 - .L_439)
.L_439:
        /*006c*/ 	.word	0x00000008
.L_440:


//--------------------- .nv.info._ZN5flash44flash_bwd_dq_dk_dv_loop_seqk_parallel_kernelI23Flash_bwd_kernel_traitsILi128ELi64ELi128ELi8ELi2ELi4ELi2ELb0ELb0EN7cutlass6half_tE19Flash_kernel_traitsILi128ELi64ELi128ELi8ES3_EELb1ELb1ELb0ELb0ELb0ELb0ELb0EEEvNS_16Flash_bwd_paramsE --------------------------
	.section	.nv.info._ZN5flash44flash_bwd_dq_dk_dv_loop_seqk_parallel_kernelI23Flash_bwd_kernel_traitsILi128ELi64ELi128ELi8ELi2ELi4ELi2ELb0ELb0EN7cutlass6half_tE19Flash_kernel_traitsILi128ELi64ELi128ELi8ES3_EELb1ELb1ELb0ELb0ELb0ELb0ELb0EEEvNS_16Flash_bwd_paramsE,"",@"SHT_CUDA_INFO"
	.sectionflags	@""
	.align	4


	//----- nvinfo : EIATTR_CUDA_API_VERSION
	.align		4
        /*0000*/ 	.byte	0x04, 0x37
        /*0002*/ 	.short	(.L_442 - .L_441)
.L_441:
        /*0004*/ 	.word	0x00000082


	//----- nvinfo : EIATTR_KPARAM_INFO
	.align		4
.L_442:
        /*0008*/ 	.byte	0x04, 0x17
        /*000a*/ 	.short	(.L_444 - .L_443)
.L_443:
        /*000c*/ 	.word	0x00000000
        /*0010*/ 	.short	0x0000
        /*0012*/ 	.short	0x0000
        /*0014*/ 	.byte	0x00, 0xf0, 0x01, 0x0a


	//----- nvinfo : EIATTR_SPARSE_MMA_MASK
	.align		4
.L_444:
        /*0018*/ 	.byte	0x03, 0x50
        /*001a*/ 	.short	0x0000


	//----- nvinfo : EIATTR_MAXREG_COUNT
	.align		4
        /*001c*/ 	.byte	0x03, 0x1b
        /*001e*/ 	.short	0x00ff


	//----- nvinfo : EIATTR_NUM_BARRIERS
	.align		4
        /*0020*/ 	.byte	0x02, 0x4c
        /*0022*/ 	.byte	0x01
	.zero		1


	//----- nvinfo : EIATTR_ANNOTATIONS
	.align		4
        /*0024*/ 	.byte	0x04, 0x55
        /*0026*/ 	.short	(.L_446 - .L_445)


	//   ....[0]....
.L_445:
        /*0028*/ 	.word	0x00000001
        /*002c*/ 	.byte	0xa0, 0x3c, 0x00, 0x00, 0x01, 0x00, 0x00, 0x00, 0x00, 0x3d, 0x00, 0x00, 0x01, 0x00, 0x00, 0x00
        /*003c*/ 	.byte	0xe0, 0x3e, 0x00, 0x00, 0x01, 0x00, 0x00, 0x00, 0xb0, 0x43, 0x00, 0x00, 0x01, 0x00, 0x00, 0x00
        /*004c*/ 	.byte	0xf0, 0x43, 0x00, 0x00, 0x01, 0x00, 0x00, 0x00, 0xa0, 0x4c, 0x00, 0x00


	//----- nvinfo : EIATTR_MERCURY_ISA_VERSION
	.align		4
.L_446:
        /*0058*/ 	.byte	0x03, 0x5f
        /*005a*/ 	.short	0x0101


	//----- nvinfo : EIATTR_VRC_CTA_INIT_COUNT
	.align		4
        /*005c*/ 	.byte	0x02, 0x4a
	.zero		1
	.zero		1


	//----- nvinfo : EIATTR_EXIT_INSTR_OFFSETS
	.align		4
        /*0060*/ 	.byte	0x04, 0x1c
        /*0062*/ 	.short	(.L_448 - .L_447)


	//   ....[0]....
.L_447:
        /*0064*/ 	.word	0x00000090


	//   ....[1]....
        /*0068*/ 	.word	0x0000b480


	//----- nvinfo : EIATTR_CRS_STACK_SIZE
	.align		4
.L_448:
        /*006c*/ 	.byte	0x04, 0x1e
        /*006e*/ 	.short	(.L_450 - .L_449)
.L_449:
        /*0070*/ 	.word	0x00000000


	//----- nvinfo : EIATTR_CBANK_PARAM_SIZE
	.align		4
.L_450:
        /*0074*/ 	.byte	0x03, 0x19
        /*0076*/ 	.short	0x0280


	//----- nvinfo : EIATTR_PARAM_CBANK
	.align		4
        /*0078*/ 	.byte	0x04, 0x0a
        /*007a*/ 	.short	(.L_452 - .L_451)
	.align		4
.L_451:
        /*007c*/ 	.word	index@(.nv.constant0._ZN5flash44flash_bwd_dq_dk_dv_loop_seqk_parallel_kernelI23Flash_bwd_kernel_traitsILi128ELi64ELi128ELi8ELi2ELi4ELi2ELb0ELb0EN7cutlass6half_tE19Flash_kernel_traitsILi128ELi64ELi128ELi8ES3_EELb1ELb1ELb0ELb0ELb0ELb0ELb0EEEvNS_16Flash_bwd_paramsE)
        /*0080*/ 	.short	0x0380
        /*0082*/ 	.short	0x0280


	//----- nvinfo : EIATTR_SW_WAR
	.align		4
.L_452:
        /*0084*/ 	.byte	0x04, 0x36
        /*0086*/ 	.short	(.L_454 - .L_453)
.L_453:
        /*0088*/ 	.word	0x00000008
.L_454:


//--------------------- .nv.info._ZN5flash44flash_bwd_dq_dk_dv_loop_seqk_parallel_kernelI23Flash_bwd_kernel_traitsILi128ELi64ELi128ELi8ELi2ELi4ELi2ELb0ELb0EN7cutlass6half_tE19Flash_kernel_traitsILi128ELi64ELi128ELi8ES3_EELb0ELb1ELb0ELb0ELb0ELb0ELb1EEEvNS_16Flash_bwd_paramsE --------------------------
	.section	.nv.info._ZN5flash44flash_bwd_dq_dk_dv_loop_seqk_parallel_kernelI23Flash_bwd_kernel_traitsILi128ELi64ELi128ELi8ELi2ELi4ELi2ELb0ELb0EN7cutlass6half_tE19Flash_kernel_traitsILi128ELi64ELi128ELi8ES3_EELb0ELb1ELb0ELb0ELb0ELb0ELb1EEEvNS_16Flash_bwd_paramsE,"",@"SHT_CUDA_INFO"
	.sectionflags	@""
	.align	4


	//----- nvinfo : EIATTR_CUDA_API_VERSION
	.align		4
        /*0000*/ 	.byte	0x04, 0x37
        /*0002*/ 	.short	(.L_456 - .L_455)
.L_455:
        /*0004*/ 	.word	0x00000082


	//----- nvinfo : EIATTR_KPARAM_INFO
	.align		4
.L_456:
        /*0008*/ 	.byte	0x04, 0x17
        /*000a*/ 	.short	(.L_458 - .L_457)
.L_457:
        /*000c*/ 	.word	0x00000000
        /*0010*/ 	.short	0x0000
        /*0012*/ 	.short	0x0000
        /*0014*/ 	.byte	0x00, 0xf0, 0x01, 0x0a


	//----- nvinfo : EIATTR_SPARSE_MMA_MASK
	.align		4
.L_458:
        /*0018*/ 	.byte	0x03, 0x50
        /*001a*/ 	.short	0x0000


	//----- nvinfo : EIATTR_MAXREG_COUNT
	.align		4
        /*001c*/ 	.byte	0x03, 0x1b
        /*001e*/ 	.short	0x00ff


	//----- nvinfo : EIATTR_NUM_BARRIERS
	.align		4
        /*0020*/ 	.byte	0x02, 0x4c
        /*0022*/ 	.byte	0x01
	.zero		1


	//----- nvinfo : EIATTR_ANNOTATIONS
	.align		4
        /*0024*/ 	.byte	0x04, 0x55
        /*0026*/ 	.short	(.L_460 - .L_459)


	//   ....[0]....
.L_459:
        /* <DEDUP_REMOVED lines=37> */
        /*026c*/ 	.byte	0xd0, 0x94, 0x00, 0x00


	//----- nvinfo : EIATTR_MERCURY_ISA_VERSION
	.align		4
.L_460:
        /*0270*/ 	.byte	0x03, 0x5f
        /*0272*/ 	.short	0x0101


	//----- nvinfo : EIATTR_VRC_CTA_INIT_COUNT
	.align		4
        /*0274*/ 	.byte	0x02, 0x4a
	.zero		1
	.zero		1


	//----- nvinfo : EIATTR_EXIT_INSTR_OFFSETS
	.align		4
        /*0278*/ 	.byte	0x04, 0x1c
        /*027a*/ 	.short	(.L_462 - .L_461)


	//   ....[0]....
.L_461:
        /*027c*/ 	.word	0x00000090


	//   ....[1]....
        /*0280*/ 	.word	0x0000b1d0


	//----- nvinfo : EIATTR_CRS_STACK_SIZE
	.align		4
.L_462:
        /*0284*/ 	.byte	0x04, 0x1e
        /*0286*/ 	.short	(.L_464 - .L_463)
.L_463:
        /*0288*/ 	.word	0x00000000


	//----- nvinfo : EIATTR_CBANK_PARAM_SIZE
	.align		4
.L_464:
        /*028c*/ 	.byte	0x03, 0x19
        /*028e*/ 	.short	0x0280


	//----- nvinfo : EIATTR_PARAM_CBANK
	.align		4
        /*0290*/ 	.byte	0x04, 0x0a
        /*0292*/ 	.short	(.L_466 - .L_465)
	.align		4
.L_465:
        /*0294*/ 	.word	index@(.nv.constant0._ZN5flash44flash_bwd_dq_dk_dv_loop_seqk_parallel_kernelI23Flash_bwd_kernel_traitsILi128ELi64ELi128ELi8ELi2ELi4ELi2ELb0ELb0EN7cutlass6half_tE19Flash_kernel_traitsILi128ELi64ELi128ELi8ES3_EELb0ELb1ELb0ELb0ELb0ELb0ELb1EEEvNS_16Flash_bwd_paramsE)
        /*0298*/ 	.short	0x0380
        /*029a*/ 	.short	0x0280


	//----- nvinfo : EIATTR_SW_WAR
	.align		4
.L_466:
        /*029c*/ 	.byte	0x04, 0x36
        /*029e*/ 	.short	(.L_468 - .L_467)
.L_467:
        /*02a0*/ 	.word	0x00000008
.L_468:


//--------------------- .nv.info._ZN5flash44flash_bwd_dq_dk_dv_loop_seqk_parallel_kernelI23Flash_bwd_kernel_traitsILi128ELi64ELi128ELi8ELi2ELi4ELi2ELb0ELb0EN7cutlass6half_tE19Flash_kernel_traitsILi128ELi64ELi128ELi8ES3_EELb1ELb1ELb0ELb0ELb1ELb1ELb0EEEvNS_16Flash_bwd_paramsE --------------------------
	.section	.nv.info._ZN5flash44flash_bwd_dq_dk_dv_loop_seqk_parallel_kernelI23Flash_bwd_kernel_traitsILi128ELi64ELi128ELi8ELi2ELi4ELi2ELb0ELb0EN7cutlass6half_tE19Flash_kernel_traitsILi128ELi64ELi128ELi8ES3_EELb1ELb1ELb0ELb0ELb1ELb1ELb0EEEvNS_16Flash_bwd_paramsE,"",@"SHT_CUDA_INFO"
	.sectionflags	@""
	.align	4


	//----- nvinfo : EIATTR_CUDA_API_VERSION
	.align		4
        /*0000*/ 	.byte	0x04, 0x37
        /*0002*/ 	.short	(.L_470 - .L_469)
.L_469:
        /*0004*/ 	.word	0x00000082


	//----- nvinfo : EIATTR_KPARAM_INFO
	.align		4
.L_470:
        /*0008*/ 	.byte	0x04, 0x17
        /*000a*/ 	.short	(.L_472 - .L_471)
.L_471:
        /*000c*/ 	.word	0x00000000
        /*0010*/ 	.short	0x0000
        /*0012*/ 	.short	0x0000
        /*0014*/ 	.byte	0x00, 0xf0, 0x01, 0x0a


	//----- nvinfo : EIATTR_SPARSE_MMA_MASK
	.align		4
.L_472:
        /*0018*/ 	.byte	0x03, 0x50
        /*001a*/ 	.short	0x0000


	//----- nvinfo : EIATTR_MAXREG_COUNT
	.align		4
        /*001c*/ 	.byte	0x03, 0x1b
        /*001e*/ 	.short	0x00ff


	//----- nvinfo : EIATTR_NUM_BARRIERS
	.align		4
        /*0020*/ 	.byte	0x02, 0x4c
        /*0022*/ 	.byte	0x01
	.zero		1


	//----- nvinfo : EIATTR_ANNOTATIONS
	.align		4
        /*0024*/ 	.byte	0x04, 0x55
        /*0026*/ 	.short	(.L_474 - .L_473)


	//   ....[0]....
.L_473:
        /*0028*/ 	.word	0x00000001
        /*002c*/ 	.byte	0x30, 0x1f, 0x00, 0x00, 0x01, 0x00, 0x00, 0x00, 0x40, 0x1f, 0x00, 0x00, 0x01, 0x00, 0x00, 0x00
        /*003c*/ 	.byte	0xb0, 0x1f, 0x00, 0x00, 0x01, 0x00, 0x00, 0x00, 0xf0, 0x21, 0x00, 0x00, 0x01, 0x00, 0x00, 0x00
        /*004c*/ 	.byte	0x30, 0x22, 0x00, 0x00, 0x01, 0x00, 0x00, 0x00, 0x70, 0x28, 0x00, 0x00, 0x01, 0x00, 0x00, 0x00
        /*005c*/ 	.byte	0x40, 0x5c, 0x00, 0x00, 0x01, 0x00, 0x00, 0x00, 0xa0, 0x6a, 0x00, 0x00


	//----- nvinfo : EIATTR_MERCURY_ISA_VERSION
	.align		4
.L_474:
        /*0068*/ 	.byte	0x03, 0x5f
        /*006a*/ 	.short	0x0101


	//----- nvinfo : EIATTR_VRC_CTA_INIT_COUNT
	.align		4
        /*006c*/ 	.byte	0x02, 0x4a
	.zero		1
	.zero		1


	//----- nvinfo : EIATTR_EXIT_INSTR_OFFSETS
	.align		4
        /*0070*/ 	.byte	0x04, 0x1c
        /*0072*/ 	.short	(.L_476 - .L_475)


	//   ....[0]....
.L_475:
        /*0074*/ 	.word	0x00000090


	//   ....[1]....
        /*0078*/ 	.word	0x00008680


	//----- nvinfo : EIATTR_CBANK_PARAM_SIZE
	.align		4
.L_476:
        /*007c*/ 	.byte	0x03, 0x19
        /*007e*/ 	.short	0x0280


	//----- nvinfo : EIATTR_PARAM_CBANK
	.align		4
        /*0080*/ 	.byte	0x04, 0x0a
        /*0082*/ 	.short	(.L_478 - .L_477)
	.align		4
.L_477:
        /*0084*/ 	.word	index@(.nv.constant0._ZN5flash44flash_bwd_dq_dk_dv_loop_seqk_parallel_kernelI23Flash_bwd_kernel_traitsILi128ELi64ELi128ELi8ELi2ELi4ELi2ELb0ELb0EN7cutlass6half_tE19Flash_kernel_traitsILi128ELi64ELi128ELi8ES3_EELb1ELb1ELb0ELb0ELb1ELb1ELb0EEEvNS_16Flash_bwd_paramsE)
        /*0088*/ 	.short	0x0380
        /*008a*/ 	.short	0x0280


	//----- nvinfo : EIATTR_SW_WAR
	.align		4
.L_478:
        /*008c*/ 	.byte	0x04, 0x36
        /*008e*/ 	.short	(.L_480 - .L_479)
.L_479:
        /*0090*/ 	.word	0x00000008
.L_480:


//--------------------- .nv.info._ZN5flash44flash_bwd_dq_dk_dv_loop_seqk_parallel_kernelI23Flash_bwd_kernel_traitsILi128ELi64ELi128ELi8ELi2ELi4ELi2ELb0ELb0EN7cutlass6half_tE19Flash_kernel_traitsILi128ELi64ELi128ELi8ES3_EELb0ELb1ELb0ELb0ELb1ELb1ELb1EEEvNS_16Flash_bwd_paramsE --------------------------
	.section	.nv.info._ZN5flash44flash_bwd_dq_dk_dv_loop_seqk_parallel_kernelI23Flash_bwd_kernel_traitsILi128ELi64ELi128ELi8ELi2ELi4ELi2ELb0ELb0EN7cutlass6half_tE19Flash_kernel_traitsILi128ELi64ELi128ELi8ES3_EELb0ELb1ELb0ELb0ELb1ELb1ELb1EEEvNS_16Flash_bwd_paramsE,"",@"SHT_CUDA_INFO"
	.sectionflags	@""
	.align	4


	//----- nvinfo : EIATTR_CUDA_API_VERSION
	.align		4
        /*0000*/ 	.byte	0x04, 0x37
        /*0002*/ 	.short	(.L_482 - .L_481)
.L_481:
        /*0004*/ 	.word	0x00000082


	//----- nvinfo : EIATTR_KPARAM_INFO
	.align		4
.L_482:
        /*0008*/ 	.byte	0x04, 0x17
        /*000a*/ 	.short	(.L_484 - .L_483)
.L_483:
        /*000c*/ 	.word	0x00000000
        /*0010*/ 	.short	0x0000
        /*0012*/ 	.short	0x0000
        /*0014*/ 	.byte	0x00, 0xf0, 0x01, 0x0a


	//----- nvinfo : EIATTR_SPARSE_MMA_MASK
	.align		4
.L_484:
        /*0018*/ 	.byte	0x03, 0x50
        /*001a*/ 	.short	0x0000


	//----- nvinfo : EIATTR_MAXREG_COUNT
	.align		4
        /*001c*/ 	.byte	0x03, 0x1b
        /*001e*/ 	.short	0x00ff


	//----- nvinfo : EIATTR_NUM_BARRIERS
	.align		4
        /*0020*/ 	.byte	0x02, 0x4c
        /*0022*/ 	.byte	0x01
	.zero		1


	//----- nvinfo : EIATTR_ANNOTATIONS
	.align		4
        /*0024*/ 	.byte	0x04, 0x55
        /*0026*/ 	.short	(.L_486 - .L_485)


	//   ....[0]....
.L_485:
        /* <DEDUP_REMOVED lines=41> */


	//----- nvinfo : EIATTR_MERCURY_ISA_VERSION
	.align		4
.L_486:
        /*02a0*/ 	.byte	0x03, 0x5f
        /*02a2*/ 	.short	0x0101


	//----- nvinfo : EIATTR_VRC_CTA_INIT_COUNT
	.align		4
        /*02a4*/ 	.byte	0x02, 0x4a
	.zero		1
	.zero		1


	//----- nvinfo : EIATTR_EXIT_INSTR_OFFSETS
	.align		4
        /*02a8*/ 	.byte	0x04, 0x1c
        /*02aa*/ 	.short	(.L_488 - .L_487)


	//   ....[0]....
.L_487:
        /*02ac*/ 	.word	0x00000090


	//   ....[1]....
        /*02b0*/ 	.word	0x00008490


	//----- nvinfo : EIATTR_CBANK_PARAM_SIZE
	.align		4
.L_488:
        /*02b4*/ 	.byte	0x03, 0x19
        /*02b6*/ 	.short	0x0280


	//----- nvinfo : EIATTR_PARAM_CBANK
	.align		4
        /*02b8*/ 	.byte	0x04, 0x0a
        /*02ba*/ 	.short	(.L_490 - .L_489)
	.align		4
.L_489:
        /*02bc*/ 	.word	index@(.nv.constant0._ZN5flash44flash_bwd_dq_dk_dv_loop_seqk_parallel_kernelI23Flash_bwd_kernel_traitsILi128ELi64ELi128ELi8ELi2ELi4ELi2ELb0ELb0EN7cutlass6half_tE19Flash_kernel_traitsILi128ELi64ELi128ELi8ES3_EELb0ELb1ELb0ELb0ELb1ELb1ELb1EEEvNS_16Flash_bwd_paramsE)
        /*02c0*/ 	.short	0x0380
        /*02c2*/ 	.short	0x0280


	//----- nvinfo : EIATTR_SW_WAR
	.align		4
.L_490:
        /*02c4*/ 	.byte	0x04, 0x36
        /*02c6*/ 	.short	(.L_492 - .L_491)
.L_491:
        /*02c8*/ 	.word	0x00000008
.L_492:


//--------------------- .nv.info._ZN5flash44flash_bwd_dq_dk_dv_loop_seqk_parallel_kernelI23Flash_bwd_kernel_traitsILi128ELi64ELi128ELi8ELi2ELi4ELi2ELb0ELb0EN7cutlass6half_tE19Flash_kernel_traitsILi128ELi64ELi128ELi8ES3_EELb1ELb1ELb0ELb0ELb0ELb1ELb0EEEvNS_16Flash_bwd_paramsE --------------------------
	.section	.nv.info._ZN5flash44flash_bwd_dq_dk_dv_loop_seqk_parallel_kernelI23Flash_bwd_kernel_traitsILi128ELi64ELi128ELi8ELi2ELi4ELi2ELb0ELb0EN7cutlass6half_tE19Flash_kernel_traitsILi128ELi64ELi128ELi8ES3_EELb1ELb1ELb0ELb0ELb0ELb1ELb0EEEvNS_16Flash_bwd_paramsE,"",@"SHT_CUDA_INFO"
	.sectionflags	@""
	.align	4


	//----- nvinfo : EIATTR_CUDA_API_VERSION
	.align		4
        /*0000*/ 	.byte	0x04, 0x37
        /*0002*/ 	.short	(.L_494 - .L_493)
.L_493:
        /*0004*/ 	.word	0x00000082


	//----- nvinfo : EIATTR_KPARAM_INFO
	.align		4
.L_494:
        /*0008*/ 	.byte	0x04, 0x17
        /*000a*/ 	.short	(.L_496 - .L_495)
.L_495:
        /*000c*/ 	.word	0x00000000
        /*0010*/ 	.short	0x0000
        /*0012*/ 	.short	0x0000
        /*0014*/ 	.byte	0x00, 0xf0, 0x01, 0x0a


	//----- nvinfo : EIATTR_SPARSE_MMA_MASK
	.align		4
.L_496:
        /*0018*/ 	.byte	0x03, 0x50
        /*001a*/ 	.short	0x0000


	//----- nvinfo : EIATTR_MAXREG_COUNT
	.align		4
        /*001c*/ 	.byte	0x03, 0x1b
        /*001e*/ 	.short	0x00ff


	//----- nvinfo : EIATTR_NUM_BARRIERS
	.align		4
        /*0020*/ 	.byte	0x02, 0x4c
        /*0022*/ 	.byte	0x01
	.zero		1


	//----- nvinfo : EIATTR_ANNOTATIONS
	.align		4
        /*0024*/ 	.byte	0x04, 0x55
        /*0026*/ 	.short	(.L_498 - .L_497)


	//   ....[0]....
.L_497:
        /*0028*/ 	.word	0x00000001
        /*002c*/ 	.byte	0x90, 0x35, 0x00, 0x00, 0x01, 0x00, 0x00, 0x00, 0xc0, 0x35, 0x00, 0x00, 0x01, 0x00, 0x00, 0x00
        /*003c*/ 	.byte	0x70, 0x38, 0x00, 0x00, 0x01, 0x00, 0x00, 0x00, 0xb0, 0x3d, 0x00, 0x00


	//----- nvinfo : EIATTR_MERCURY_ISA_VERSION
	.align		4
.L_498:
        /*0048*/ 	.byte	0x03, 0x5f
        /*004a*/ 	.short	0x0101


	//----- nvinfo : EIATTR_VRC_CTA_INIT_COUNT
	.align		4
        /*004c*/ 	.byte	0x02, 0x4a
	.zero		1
	.zero		1


	//----- nvinfo : EIATTR_EXIT_INSTR_OFFSETS
	.align		4
        /*0050*/ 	.byte	0x04, 0x1c
        /*0052*/ 	.short	(.L_500 - .L_499)


	//   ....[0]....
.L_499:
        /*0054*/ 	.word	0x00000090


	//   ....[1]....
        /*0058*/ 	.word	0x0000a3b0


	//----- nvinfo : EIATTR_CRS_STACK_SIZE
	.align		4
.L_500:
        /*005c*/ 	.byte	0x04, 0x1e
        /*005e*/ 	.short	(.L_502 - .L_501)
.L_501:
        /*0060*/ 	.word	0x00000000


	//----- nvinfo : EIATTR_CBANK_PARAM_SIZE
	.align		4
.L_502:
        /*0064*/ 	.byte	0x03, 0x19
        /*0066*/ 	.short	0x0280


	//----- nvinfo : EIATTR_PARAM_CBANK
	.align		4
        /*0068*/ 	.byte	0x04, 0x0a
        /*006a*/ 	.short	(.L_504 - .L_503)
	.align		4
.L_503:
        /*006c*/ 	.word	index@(.nv.constant0._ZN5flash44flash_bwd_dq_dk_dv_loop_seqk_parallel_kernelI23Flash_bwd_kernel_traitsILi128ELi64ELi128ELi8ELi2ELi4ELi2ELb0ELb0EN7cutlass6half_tE19Flash_kernel_traitsILi128ELi64ELi128ELi8ES3_EELb1ELb1ELb0ELb0ELb0ELb1ELb0EEEvNS_16Flash_bwd_paramsE)
        /*0070*/ 	.short	0x0380
        /*0072*/ 	.short	0x0280


	//----- nvinfo : EIATTR_SW_WAR
	.align		4
.L_504:
        /*0074*/ 	.byte	0x04, 0x36
        /*0076*/ 	.short	(.L_506 - .L_505)
.L_505:
        /*0078*/ 	.word	0x00000008
.L_506:


//--------------------- .nv.info._ZN5flash44flash_bwd_dq_dk_dv_loop_seqk_parallel_kernelI23Flash_bwd_kernel_traitsILi128ELi64ELi128ELi8ELi2ELi4ELi2ELb0ELb0EN7cutlass6half_tE19Flash_kernel_traitsILi128ELi64ELi128ELi8ES3_EELb0ELb1ELb0ELb0ELb0ELb1ELb1EEEvNS_16Flash_bwd_paramsE --------------------------
	.section	.nv.info._ZN5flash44flash_bwd_dq_dk_dv_loop_seqk_parallel_kernelI23Flash_bwd_kernel_traitsILi128ELi64ELi128ELi8ELi2ELi4ELi2ELb0ELb0EN7cutlass6half_tE19Flash_kernel_traitsILi128ELi64ELi128ELi8ES3_EELb0ELb1ELb0ELb0ELb0ELb1ELb1EEEvNS_16Flash_bwd_paramsE,"",@"SHT_CUDA_INFO"
	.sectionflags	@""
	.align	4


	//----- nvinfo : EIATTR_CUDA_API_VERSION
	.align		4
        /*0000*/ 	.byte	0x04, 0x37
        /*0002*/ 	.short	(.L_508 - .L_507)
.L_507:
        /*0004*/ 	.word	0x00000082


	//----- nvinfo : EIATTR_KPARAM_INFO
	.align		4
.L_508:
        /*0008*/ 	.byte	0x04, 0x17
        /*000a*/ 	.short	(.L_510 - .L_509)
.L_509:
        /*000c*/ 	.word	0x00000000
        /*0010*/ 	.short	0x0000
        /*0012*/ 	.short	0x0000
        /*0014*/ 	.byte	0x00, 0xf0, 0x01, 0x0a


	//----- nvinfo : EIATTR_SPARSE_MMA_MASK
	.align		4
.L_510:
        /*0018*/ 	.byte	0x03, 0x50
        /*001a*/ 	.short	0x0000


	//----- nvinfo : EIATTR_MAXREG_COUNT
	.align		4
        /*001c*/ 	.byte	0x03, 0x1b
        /*001e*/ 	.short	0x00ff


	//----- nvinfo : EIATTR_NUM_BARRIERS
	.align		4
        /*0020*/ 	.byte	0x02, 0x4c
        /*0022*/ 	.byte	0x01
	.zero		1


	//----- nvinfo : EIATTR_ANNOTATIONS
	.align		4
        /*0024*/ 	.byte	0x04, 0x55
        /*0026*/ 	.short	(.L_512 - .L_511)


	//   ....[0]....
.L_511:
        /* <DEDUP_REMOVED lines=37> */


	//----- nvinfo : EIATTR_MERCURY_ISA_VERSION
	.align		4
.L_512:
        /*0260*/ 	.byte	0x03, 0x5f
        /*0262*/ 	.short	0x0101


	//----- nvinfo : EIATTR_VRC_CTA_INIT_COUNT
	.align		4
        /*0264*/ 	.byte	0x02, 0x4a
	.zero		1
	.zero		1


	//----- nvinfo : EIATTR_EXIT_INSTR_OFFSETS
	.align		4
        /*0268*/ 	.byte	0x04, 0x1c
        /*026a*/ 	.short	(.L_514 - .L_513)


	//   ....[0]....
.L_513:
        /*026c*/ 	.word	0x00000090


	//   ....[1]....
        /*0270*/ 	.word	0x0000a1b0


	//----- nvinfo : EIATTR_CRS_STACK_SIZE
	.align		4
.L_514:
        /*0274*/ 	.byte	0x04, 0x1e
        /*0276*/ 	.short	(.L_516 - .L_515)
.L_515:
        /*0278*/ 	.word	0x00000000


	//----- nvinfo : EIATTR_CBANK_PARAM_SIZE
	.align		4
.L_516:
        /*027c*/ 	.byte	0x03, 0x19
        /*027e*/ 	.short	0x0280


	//----- nvinfo : EIATTR_PARAM_CBANK
	.align		4
        /*0280*/ 	.byte	0x04, 0x0a
        /*0282*/ 	.short	(.L_518 - .L_517)
	.align		4
.L_517:
        /*0284*/ 	.word	index@(.nv.constant0._ZN5flash44flash_bwd_dq_dk_dv_loop_seqk_parallel_kernelI23Flash_bwd_kernel_traitsILi128ELi64ELi128ELi8ELi2ELi4ELi2ELb0ELb0EN7cutlass6half_tE19Flash_kernel_traitsILi128ELi64ELi128ELi8ES3_EELb0ELb1ELb0ELb0ELb0ELb1ELb1EEEvNS_16Flash_bwd_paramsE)
        /*0288*/ 	.short	0x0380
        /*028a*/ 	.short	0x0280


	//----- nvinfo : EIATTR_SW_WAR
	.align		4
.L_518:
        /*028c*/ 	.byte	0x04, 0x36
        /*028e*/ 	.short	(.L_520 - .L_519)
.L_519:
        /*0290*/ 	.word	0x00000008
.L_520:


//--------------------- .nv.info._ZN5flash44flash_bwd_dq_dk_dv_loop_seqk_parallel_kernelI23Flash_bwd_kernel_traitsILi128ELi64ELi128ELi8ELi2ELi4ELi2ELb0ELb0EN7cutlass6half_tE19Flash_kernel_traitsILi128ELi64ELi128ELi8ES3_EELb1ELb1ELb0ELb1ELb0ELb0ELb0EEEvNS_16Flash_bwd_paramsE --------------------------
	.section	.nv.info._ZN5flash44flash_bwd_dq_dk_dv_loop_seqk_parallel_kernelI23Flash_bwd_kernel_traitsILi128ELi64ELi128ELi8ELi2ELi4ELi2ELb0ELb0EN7cutlass6half_tE19Flash_kernel_traitsILi128ELi64ELi128ELi8ES3_EELb1ELb1ELb0ELb1ELb0ELb0ELb0EEEvNS_16Flash_bwd_paramsE,"",@"SHT_CUDA_INFO"
	.sectionflags	@""
	.align	4


	//----- nvinfo : EIATTR_CUDA_API_VERSION
	.align		4
        /*0000*/ 	.byte	0x04, 0x37
        /*0002*/ 	.short	(.L_522 - .L_521)
.L_521:
        /*0004*/ 	.word	0x00000082


	//----- nvinfo : EIATTR_KPARAM_INFO
	.align		4
.L_522:
        /*0008*/ 	.byte	0x04, 0x17
        /*000a*/ 	.short	(.L_524 - .L_523)
.L_523:
        /*000c*/ 	.word	0x00000000
        /*0010*/ 	.short	0x0000
        /*0012*/ 	.short	0x0000
        /*0014*/ 	.byte	0x00, 0xf0, 0x01, 0x0a


	//----- nvinfo : EIATTR_SPARSE_MMA_MASK
	.align		4
.L_524:
        /*0018*/ 	.byte	0x03, 0x50
        /*001a*/ 	.short	0x0000


	//----- nvinfo : EIATTR_MAXREG_COUNT
	.align		4
        /*001c*/ 	.byte	0x03, 0x1b
        /*001e*/ 	.short	0x00ff


	//----- nvinfo : EIATTR_NUM_BARRIERS
	.align		4
        /*0020*/ 	.byte	0x02, 0x4c
        /*0022*/ 	.byte	0x01
	.zero		1


	//----- nvinfo : EIATTR_ANNOTATIONS
	.align		4
        /*0024*/ 	.byte	0x04, 0x55
        /*0026*/ 	.short	(.L_526 - .L_525)


	//   ....[0]....
.L_525:
        /* <DEDUP_REMOVED lines=16> */


	//----- nvinfo : EIATTR_MERCURY_ISA_VERSION
	.align		4
.L_526:
        /*0118*/ 	.byte	0x03, 0x5f
        /*011a*/ 	.short	0x0101


	//----- nvinfo : EIATTR_VRC_CTA_INIT_COUNT
	.align		4
        /*011c*/ 	.byte	0x02, 0x4a
	.zero		1
	.zero		1


	//----- nvinfo : EIATTR_EXIT_INSTR_OFFSETS
	.align		4
        /*0120*/ 	.byte	0x04, 0x1c
        /*0122*/ 	.short	(.L_528 - .L_527)


	//   ....[0]....
.L_527:
        /*0124*/ 	.word	0x00000090


	//   ....[1]....
        /*0128*/ 	.word	0x0000bb10


	//----- nvinfo : EIATTR_CRS_STACK_SIZE
	.align		4
.L_528:
        /*012c*/ 	.byte	0x04, 0x1e
        /*012e*/ 	.short	(.L_530 - .L_529)
.L_529:
        /*0130*/ 	.word	0x00000000


	//----- nvinfo : EIATTR_CBANK_PARAM_SIZE
	.align		4
.L_530:
        /*0134*/ 	.byte	0x03, 0x19
        /*0136*/ 	.short	0x0280


	//----- nvinfo : EIATTR_PARAM_CBANK
	.align		4
        /*0138*/ 	.byte	0x04, 0x0a
        /*013a*/ 	.short	(.L_532 - .L_531)
	.align		4
.L_531:
        /*013c*/ 	.word	index@(.nv.constant0._ZN5flash44flash_bwd_dq_dk_dv_loop_seqk_parallel_kernelI23Flash_bwd_kernel_traitsILi128ELi64ELi128ELi8ELi2ELi4ELi2ELb0ELb0EN7cutlass6half_tE19Flash_kernel_traitsILi128ELi64ELi128ELi8ES3_EELb1ELb1ELb0ELb1ELb0ELb0ELb0EEEvNS_16Flash_bwd_paramsE)
        /*0140*/ 	.short	0x0380
        /*0142*/ 	.short	0x0280


	//----- nvinfo : EIATTR_SW_WAR
	.align		4
.L_532:
        /*0144*/ 	.byte	0x04, 0x36
        /*0146*/ 	.short	(.L_534 - .L_533)
.L_533:
        /*0148*/ 	.word	0x00000008
.L_534:


//--------------------- .nv.info._ZN5flash44flash_bwd_dq_dk_dv_loop_seqk_parallel_kernelI23Flash_bwd_kernel_traitsILi128ELi64ELi128ELi8ELi2ELi4ELi2ELb0ELb0EN7cutlass6half_tE19Flash_kernel_traitsILi128ELi64ELi128ELi8ES3_EELb0ELb1ELb0ELb1ELb0ELb0ELb1EEEvNS_16Flash_bwd_paramsE --------------------------
	.section	.nv.info._ZN5flash44flash_bwd_dq_dk_dv_loop_seqk_parallel_kernelI23Flash_bwd_kernel_traitsILi128ELi64ELi128ELi8ELi2ELi4ELi2ELb0ELb0EN7cutlass6half_tE19Flash_kernel_traitsILi128ELi64ELi128ELi8ES3_EELb0ELb1ELb0ELb1ELb0ELb0ELb1EEEvNS_16Flash_bwd_paramsE,"",@"SHT_CUDA_INFO"
	.sectionflags	@""
	.align	4


	//----- nvinfo : EIATTR_CUDA_API_VERSION
	.align		4
        /*0000*/ 	.byte	0x04, 0x37
        /*0002*/ 	.short	(.L_536 - .L_535)
.L_535:
        /*0004*/ 	.word	0x00000082


	//----- nvinfo : EIATTR_KPARAM_INFO
	.align		4
.L_536:
        /*0008*/ 	.byte	0x04, 0x17
        /*000a*/ 	.short	(.L_538 - .L_537)
.L_537:
        /*000c*/ 	.word	0x00000000
        /*0010*/ 	.short	0x0000
        /*0012*/ 	.short	0x0000
        /*0014*/ 	.byte	0x00, 0xf0, 0x01, 0x0a


	//----- nvinfo : EIATTR_SPARSE_MMA_MASK
	.align		4
.L_538:
        /*0018*/ 	.byte	0x03, 0x50
        /*001a*/ 	.short	0x0000


	//----- nvinfo : EIATTR_MAXREG_COUNT
	.align		4
        /*001c*/ 	.byte	0x03, 0x1b
        /*001e*/ 	.short	0x00ff


	//----- nvinfo : EIATTR_NUM_BARRIERS
	.align		4
        /*0020*/ 	.byte	0x02, 0x4c
        /*0022*/ 	.byte	0x01
	.zero		1


	//----- nvinfo : EIATTR_ANNOTATIONS
	.align		4
        /*0024*/ 	.byte	0x04, 0x55
        /*0026*/ 	.short	(.L_540 - .L_539)


	//   ....[0]....
.L_539:
        /* <DEDUP_REMOVED lines=39> */


	//----- nvinfo : EIATTR_MERCURY_ISA_VERSION
	.align		4
.L_540:
        /*0288*/ 	.byte	0x03, 0x5f
        /*028a*/ 	.short	0x0101


	//----- nvinfo : EIATTR_VRC_CTA_INIT_COUNT
	.align		4
        /*028c*/ 	.byte	0x02, 0x4a
	.zero		1
	.zero		1


	//----- nvinfo : EIATTR_EXIT_INSTR_OFFSETS
	.align		4
        /*0290*/ 	.byte	0x04, 0x1c
        /*0292*/ 	.short	(.L_542 - .L_541)


	//   ....[0]....
.L_541:
        /*0294*/ 	.word	0x00000090


	//   ....[1]....
        /*0298*/ 	.word	0x0000b580


	//----- nvinfo : EIATTR_CRS_STACK_SIZE
	.align		4
.L_542:
        /*029c*/ 	.byte	0x04, 0x1e
        /*029e*/ 	.short	(.L_544 - .L_543)
.L_543:
        /*02a0*/ 	.word	0x00000000


	//----- nvinfo : EIATTR_CBANK_PARAM_SIZE
	.align		4
.L_544:
        /*02a4*/ 	.byte	0x03, 0x19
        /*02a6*/ 	.short	0x0280


	//----- nvinfo : EIATTR_PARAM_CBANK
	.align		4
        /*02a8*/ 	.byte	0x04, 0x0a
        /*02aa*/ 	.short	(.L_546 - .L_545)
	.align		4
.L_545:
        /*02ac*/ 	.word	index@(.nv.constant0._ZN5flash44flash_bwd_dq_dk_dv_loop_seqk_parallel_kernelI23Flash_bwd_kernel_traitsILi128ELi64ELi128ELi8ELi2ELi4ELi2ELb0ELb0EN7cutlass6half_tE19Flash_kernel_traitsILi128ELi64ELi128ELi8ES3_EELb0ELb1ELb0ELb1ELb0ELb0ELb1EEEvNS_16Flash_bwd_paramsE)
        /*02b0*/ 	.short	0x0380
        /*02b2*/ 	.short	0x0280


	//----- nvinfo : EIATTR_SW_WAR
	.align		4
.L_546:
        /*02b4*/ 	.byte	0x04, 0x36
        /*02b6*/ 	.short	(.L_548 - .L_547)
.L_547:
        /*02b8*/ 	.word	0x00000008
.L_548:


//--------------------- .nv.info._ZN5flash25flash_bwd_dot_do_o_kernelILb0E23Flash_bwd_kernel_traitsILi128ELi64ELi128ELi8ELi2ELi4ELi2ELb0ELb0EN7cutlass6half_tE19Flash_kernel_traitsILi128ELi64ELi128ELi8ES3_EEEEvNS_16Flash_bwd_paramsE --------------------------
	.section	.nv.info._ZN5flash25flash_bwd_dot_do_o_kernelILb0E23Flash_bwd_kernel_traitsILi128ELi64ELi128ELi8ELi2ELi4ELi2ELb0ELb0EN7cutlass6half_tE19Flash_kernel_traitsILi128ELi64ELi128ELi8ES3_EEEEvNS_16Flash_bwd_paramsE,"",@"SHT_CUDA_INFO"
	.sectionflags	@""
	.align	4


	//----- nvinfo : EIATTR_CUDA_API_VERSION
	.align		4
        /*0000*/ 	.byte	0x04, 0x37
        /*0002*/ 	.short	(.L_550 - .L_549)
.L_549:
        /*0004*/ 	.word	0x00000082


	//----- nvinfo : EIATTR_KPARAM_INFO
	.align		4
.L_550:
        /*0008*/ 	.byte	0x04, 0x17
        /*000a*/ 	.short	(.L_552 - .L_551)
.L_551:
        /*000c*/ 	.word	0x00000000
        /*0010*/ 	.short	0x0000
        /*0012*/ 	.short	0x0000
        /*0014*/ 	.byte	0x00, 0xf0, 0x01, 0x0a


	//----- nvinfo : EIATTR_SPARSE_MMA_MASK
	.align		4
.L_552:
        /*0018*/ 	.byte	0x03, 0x50
        /*001a*/ 	.short	0x0000


	//----- nvinfo : EIATTR_MAXREG_COUNT
	.align		4
        /*001c*/ 	.byte	0x03, 0x1b
        /*001e*/ 	.short	0x00ff


	//----- nvinfo : EIATTR_MERCURY_ISA_VERSION
	.align		4
        /*0020*/ 	.byte	0x03, 0x5f
        /*0022*/ 	.short	0x0101


	//----- nvinfo : EIATTR_COOP_GROUP_MASK_REGIDS
	.align		4
        /*0024*/ 	.byte	0x04, 0x29
        /*0026*/ 	.short	(.L_554 - .L_553)


	//   ....[0]....
.L_553:
        /*0028*/ 	.word	0xffffffff


	//   ....[1]....
        /*002c*/ 	.word	0xffffffff


	//   ....[2]....
        /*0030*/ 	.word	0xffffffff


	//   ....[3]....
        /*0034*/ 	.word	0xffffffff


	//   ....[4]....
        /*0038*/ 	.word	0xffffffff


	//   ....[5]....
        /*003c*/ 	.word	0xffffffff


	//----- nvinfo : EIATTR_COOP_GROUP_INSTR_OFFSETS
	.align		4
.L_554:
        /*0040*/ 	.byte	0x04, 0x28
        /*0042*/ 	.short	(.L_556 - .L_555)


	//   ....[0]....
.L_555:
        /*0044*/ 	.word	0x00001070


	//   ....[1]....
        /*0048*/ 	.word	0x00001090


	//   ....[2]....
        /*004c*/ 	.word	0x000010b0


	//   ....[3]....
        /*0050*/ 	.word	0x000010d0


	//   ....[4]....
        /*0054*/ 	.word	0x00001110


	//   ....[5]....
        /*0058*/ 	.word	0x00001140


	//----- nvinfo : EIATTR_VRC_CTA_INIT_COUNT
	.align		4
.L_556:
        /*005c*/ 	.byte	0x02, 0x4a
	.zero		1
	.zero		1


	//----- nvinfo : EIATTR_EXIT_INSTR_OFFSETS
	.align		4
        /*0060*/ 	.byte	0x04, 0x1c
        /*0062*/ 	.short	(.L_558 - .L_557)


	//   ....[0]....
.L_557:
        /*0064*/ 	.word	0x00000120


	//   ....[1]....
        /*0068*/ 	.word	0x000011a0


	//   ....[2]....
        /*006c*/ 	.word	0x000011c0


	//----- nvinfo : EIATTR_CRS_STACK_SIZE
	.align		4
.L_558:
        /*0070*/ 	.byte	0x04, 0x1e
        /*0072*/ 	.short	(.L_560 - .L_559)
.L_559:
        /*0074*/ 	.word	0x00000000


	//----- nvinfo : EIATTR_CBANK_PARAM_SIZE
	.align		4
.L_560:
        /*0078*/ 	.byte	0x03, 0x19
        /*007a*/ 	.short	0x0280


	//----- nvinfo : EIATTR_PARAM_CBANK
	.align		4
        /*007c*/ 	.byte	0x04, 0x0a
        /*007e*/ 	.short	(.L_562 - .L_561)
	.align		4
.L_561:
        /*0080*/ 	.word	index@(.nv.constant0._ZN5flash25flash_bwd_dot_do_o_kernelILb0E23Flash_bwd_kernel_traitsILi128ELi64ELi128ELi8ELi2ELi4ELi2ELb0ELb0EN7cutlass6half_tE19Flash_kernel_traitsILi128ELi64ELi128ELi8ES3_EEEEvNS_16Flash_bwd_paramsE)
        /*0084*/ 	.short	0x0380
        /*0086*/ 	.short	0x0280


	//----- nvinfo : EIATTR_SW_WAR
	.align		4
.L_562:
        /*0088*/ 	.byte	0x04, 0x36
        /*008a*/ 	.short	(.L_564 - .L_563)
.L_563:
        /*008c*/ 	.word	0x00000008
.L_564:


//--------------------- .nv.info._ZN5flash25flash_bwd_dot_do_o_kernelILb1E23Flash_bwd_kernel_traitsILi128ELi64ELi128ELi8ELi2ELi4ELi2ELb0ELb0EN7cutlass6half_tE19Flash_kernel_traitsILi128ELi64ELi128ELi8ES3_EEEEvNS_16Flash_bwd_paramsE --------------------------
	.section	.nv.info._ZN5flash25flash_bwd_dot_do_o_kernelILb1E23Flash_bwd_kernel_traitsILi128ELi64ELi128ELi8ELi2ELi4ELi2ELb0ELb0EN7cutlass6half_tE19Flash_kernel_traitsILi128ELi64ELi128ELi8ES3_EEEEvNS_16Flash_bwd_paramsE,"",@"SHT_CUDA_INFO"
	.sectionflags	@""
	.align	4


	//----- nvinfo : EIATTR_CUDA_API_VERSION
	.align		4
        /*0000*/ 	.byte	0x04, 0x37
        /*0002*/ 	.short	(.L_566 - .L_565)
.L_565:
        /*0004*/ 	.word	0x00000082


	//----- nvinfo : EIATTR_KPARAM_INFO
	.align		4
.L_566:
        /*0008*/ 	.byte	0x04, 0x17
        /*000a*/ 	.short	(.L_568 - .L_567)
.L_567:
        /*000c*/ 	.word	0x00000000
        /*0010*/ 	.short	0x0000
        /*0012*/ 	.short	0x0000
        /*0014*/ 	.byte	0x00, 0xf0, 0x01, 0x0a


	//----- nvinfo : EIATTR_SPARSE_MMA_MASK
	.align		4
.L_568:
        /*0018*/ 	.byte	0x03, 0x50
        /*001a*/ 	.short	0x0000


	//----- nvinfo : EIATTR_MAXREG_COUNT
	.align		4
        /*001c*/ 	.byte	0x03, 0x1b
        /*001e*/ 	.short	0x00ff


	//----- nvinfo : EIATTR_MERCURY_ISA_VERSION
	.align		4
        /*0020*/ 	.byte	0x03, 0x5f
        /*0022*/ 	.short	0x0101


	//----- nvinfo : EIATTR_COOP_GROUP_MASK_REGIDS
	.align		4
        /*0024*/ 	.byte	0x04, 0x29
        /*0026*/ 	.short	(.L_570 - .L_569)


	//   ....[0]....
.L_569:
        /*0028*/ 	.word	0xffffffff


	//   ....[1]....
        /*002c*/ 	.word	0xffffffff


	//   ....[2]....
        /*0030*/ 	.word	0xffffffff


	//   ....[3]....
        /*0034*/ 	.word	0xffffffff


	//   ....[4]....
        /*0038*/ 	.word	0xffffffff


	//   ....[5]....
        /*003c*/ 	.word	0xffffffff


	//----- nvinfo : EIATTR_COOP_GROUP_INSTR_OFFSETS
	.align		4
.L_570:
        /*0040*/ 	.byte	0x04, 0x28
        /*0042*/ 	.short	(.L_572 - .L_571)


	//   ....[0]....
.L_571:
        /*0044*/ 	.word	0x00001330


	//   ....[1]....
        /*0048*/ 	.word	0x00001350


	//   ....[2]....
        /*004c*/ 	.word	0x000013a0


	//   ....[3]....
        /*0050*/ 	.word	0x000013b0


	//   ....[4]....
        /*0054*/ 	.word	0x000013e0


	//   ....[5]....
        /*0058*/ 	.word	0x00001400


	//----- nvinfo : EIATTR_VRC_CTA_INIT_COUNT
	.align		4
.L_572:
        /*005c*/ 	.byte	0x02, 0x4a
	.zero		1
	.zero		1


	//----- nvinfo : EIATTR_EXIT_INSTR_OFFSETS
	.align		4
        /*0060*/ 	.byte	0x04, 0x1c
        /*0062*/ 	.short	(.L_574 - .L_573)


	//   ....[0]....
.L_573:
        /*0064*/ 	.word	0x00000120


	//   ....[1]....
        /*0068*/ 	.word	0x00001570


	//----- nvinfo : EIATTR_CRS_STACK_SIZE
	.align		4
.L_574:
        /*006c*/ 	.byte	0x04, 0x1e
        /*006e*/ 	.short	(.L_576 - .L_575)
.L_575:
        /*0070*/ 	.word	0x00000000


	//----- nvinfo : EIATTR_CBANK_PARAM_SIZE
	.align		4
.L_576:
        /*0074*/ 	.byte	0x03, 0x19
        /*0076*/ 	.short	0x0280


	//----- nvinfo : EIATTR_PARAM_CBANK
	.align		4
        /*0078*/ 	.byte	0x04, 0x0a
        /*007a*/ 	.short	(.L_578 - .L_577)
	.align		4
.L_577:
        /*007c*/ 	.word	index@(.nv.constant0._ZN5flash25flash_bwd_dot_do_o_kernelILb1E23Flash_bwd_kernel_traitsILi128ELi64ELi128ELi8ELi2ELi4ELi2ELb0ELb0EN7cutlass6half_tE19Flash_kernel_traitsILi128ELi64ELi128ELi8ES3_EEEEvNS_16Flash_bwd_paramsE)
        /*0080*/ 	.short	0x0380
        /*0082*/ 	.short	0x0280


	//----- nvinfo : EIATTR_SW_WAR
	.align		4
.L_578:
        /*0084*/ 	.byte	0x04, 0x36
        /*0086*/ 	.short	(.L_580 - .L_579)
.L_579:
        /*0088*/ 	.word	0x00000008
.L_580:


//--------------------- .nv.callgraph             --------------------------
	.section	.nv.callgraph,"",@"SHT_CUDA_CALLGRAPH"
	.align	4
	.sectionentsize	8
	.align		4
        /*0000*/ 	.word	0x00000000
	.align		4
        /*0004*/ 	.word	0xffffffff
	.align		4
        /*0008*/ 	.word	0x00000000
	.align		4
        /*000c*/ 	.word	0xfffffffe
	.align		4
        /*0010*/ 	.word	0x00000000
	.align		4
        /*0014*/ 	.word	0xfffffffd
	.align		4
        /*0018*/ 	.word	0x00000000
	.align		4
        /*001c*/ 	.word	0xfffffffc


//--------------------- .nv.constant4             --------------------------
	.section	.nv.constant4,"a",@progbits
	.align	8
	.align		8
.nv.constant4:
        /*0000*/ 	.dword	_ZN73_INTERNAL_70c7535a_37_flash_bwd_hdim128_fp16_causal_sm80_cu_a6473388_28644cuda3std3__45__cpo5beginE
	.align		8
        /*0008*/ 	.dword	_ZN73_INTERNAL_70c7535a_37_flash_bwd_hdim128_fp16_causal_sm80_cu_a6473388_28644cuda3std3__45__cpo3endE
	.align		8
        /*0010*/ 	.dword	_ZN73_INTERNAL_70c7535a_37_flash_bwd_hdim128_fp16_causal_sm80_cu_a6473388_28644cuda3std3__45__cpo6cbeginE
	.align		8
        /*0018*/ 	.dword	_ZN73_INTERNAL_70c7535a_37_flash_bwd_hdim128_fp16_causal_sm80_cu_a6473388_28644cuda3std3__45__cpo4cendE
	.align		8
        /*0020*/ 	.dword	_ZN73_INTERNAL_70c7535a_37_flash_bwd_hdim128_fp16_causal_sm80_cu_a6473388_28644cuda3std3__475_GLOBAL__N__70c7535a_37_flash_bwd_hdim128_fp16_causal_sm80_cu_a6473388_28646ignoreE
	.align		8
        /*0028*/ 	.dword	_ZN73_INTERNAL_70c7535a_37_flash_bwd_hdim128_fp16_causal_sm80_cu_a6473388_28644cuda3std3__419piecewise_constructE
	.align		8
        /*0030*/ 	.dword	_ZN73_INTERNAL_70c7535a_37_flash_bwd_hdim128_fp16_causal_sm80_cu_a6473388_28644cuda3std3__48in_placeE
	.align		8
        /*0038*/ 	.dword	_ZN73_INTERNAL_70c7535a_37_flash_bwd_hdim128_fp16_causal_sm80_cu_a6473388_28644cuda3std6ranges3__45__cpo4swapE
	.align		8
        /*0040*/ 	.dword	_ZN73_INTERNAL_70c7535a_37_flash_bwd_hdim128_fp16_causal_sm80_cu_a6473388_28644cuda3std6ranges3__45__cpo9iter_moveE
	.align		8
        /*0048*/ 	.dword	_ZN73_INTERNAL_70c7535a_37_flash_bwd_hdim128_fp16_causal_sm80_cu_a6473388_28644cute7productE
	.align		8
        /*0050*/ 	.dword	_ZN73_INTERNAL_70c7535a_37_flash_bwd_hdim128_fp16_causal_sm80_cu_a6473388_28644cute1_E


//--------------------- .text._ZN5flash44flash_bwd_dq_dk_dv_loop_seqk_parallel_kernelI23Flash_bwd_kernel_traitsILi128ELi64ELi64ELi8ELi4ELi2ELi2ELb1ELb0EN7cutlass6half_tE19Flash_kernel_traitsILi128ELi64ELi64ELi8ES3_EELb0ELb1ELb0ELb0ELb0ELb0ELb0EEEvNS_16Flash_bwd_paramsE --------------------------
	.section	.text._ZN5flash44flash_bwd_dq_dk_dv_loop_seqk_parallel_kernelI23Flash_bwd_kernel_traitsILi128ELi64ELi64ELi8ELi4ELi2ELi2ELb1ELb0EN7cutlass6half_tE19Flash_kernel_traitsILi128ELi64ELi64ELi8ES3_EELb0ELb1ELb0ELb0ELb0ELb0ELb0EEEvNS_16Flash_bwd_paramsE,"ax",@progbits
	.align	128
        .global         _ZN5flash44flash_bwd_dq_dk_dv_loop_seqk_parallel_kernelI23Flash_bwd_kernel_traitsILi128ELi64ELi64ELi8ELi4ELi2ELi2ELb1ELb0EN7cutlass6half_tE19Flash_kernel_traitsILi128ELi64ELi64ELi8ES3_EELb0ELb1ELb0ELb0ELb0ELb0ELb0EEEvNS_16Flash_bwd_paramsE
        .type           _ZN5flash44flash_bwd_dq_dk_dv_loop_seqk_parallel_kernelI23Flash_bwd_kernel_traitsILi128ELi64ELi64ELi8ELi4ELi2ELi2ELb1ELb0EN7cutlass6half_tE19Flash_kernel_traitsILi128ELi64ELi64ELi8ES3_EELb0ELb1ELb0ELb0ELb0ELb0ELb0EEEvNS_16Flash_bwd_paramsE,@function
        .size           _ZN5flash44flash_bwd_dq_dk_dv_loop_seqk_parallel_kernelI23Flash_bwd_kernel_traitsILi128ELi64ELi64ELi8ELi4ELi2ELi2ELb1ELb0EN7cutlass6half_tE19Flash_kernel_traitsILi128ELi64ELi64ELi8ES3_EELb0ELb1ELb0ELb0ELb0ELb0ELb0EEEvNS_16Flash_bwd_paramsE,(.L_x_1241 - _ZN5flash44flash_bwd_dq_dk_dv_loop_seqk_parallel_kernelI23Flash_bwd_kernel_traitsILi128ELi64ELi64ELi8ELi4ELi2ELi2ELb1ELb0EN7cutlass6half_tE19Flash_kernel_traitsILi128ELi64ELi64ELi8ES3_EELb0ELb1ELb0ELb0ELb0ELb0ELb0EEEvNS_16Flash_bwd_paramsE)
        .other          _ZN5flash44flash_bwd_dq_dk_dv_loop_seqk_parallel_kernelI23Flash_bwd_kernel_traitsILi128ELi64ELi64ELi8ELi4ELi2ELi2ELb1ELb0EN7cutlass6half_tE19Flash_kernel_traitsILi128ELi64ELi64ELi8ES3_EELb0ELb1ELb0ELb0ELb0ELb0ELb0EEEvNS_16Flash_bwd_paramsE,@"STO_CUDA_ENTRY STV_DEFAULT"
_ZN5flash44flash_bwd_dq_dk_dv_loop_seqk_parallel_kernelI23Flash_bwd_kernel_traitsILi128ELi64ELi64ELi8ELi4ELi2ELi2ELb1ELb0EN7cutlass6half_tE19Flash_kernel_traitsILi128ELi64ELi64ELi8ES3_EELb0ELb1ELb0ELb0ELb0ELb0ELb0EEEvNS_16Flash_bwd_paramsE:
.text._ZN5flash44flash_bwd_dq_dk_dv_loop_seqk_parallel_kernelI23Flash_bwd_kernel_traitsILi128ELi64ELi64ELi8ELi4ELi2ELi2ELb1ELb0EN7cutlass6half_tE19Flash_kernel_traitsILi128ELi64ELi64ELi8ES3_EELb0ELb1ELb0ELb0ELb0ELb0ELb0EEEvNS_16Flash_bwd_paramsE:
[----:B------:R-:W-:Y:S08]  /*0000*/  LDC R1, c[0x0][0x37c] ;  /* 0x0000df00ff017b82 */ /* 0x000ff00000000800 */
[----:B------:R-:W1:Y:S08]  /*0010*/  LDC R3, c[0x0][0x438] ;  /* 0x00010e00ff037b82 */ /* 0x000e700000000800 */
[----:B------:R-:W2:Y:S01]  /*0020*/  S2UR UR19, SR_CTAID.X ;  /* 0x00000000001379c3 */ /* 0x000ea20000002500 */
[----:B-1----:R-:W-:-:S05]  /*0030*/  VIADD R3, R3, 0x3f ;  /* 0x0000003f03037836 */ /* 0x002fca0000000000 */
[----:B------:R-:W-:-:S04]  /*0040*/  SHF.R.S32.HI R0, RZ, 0x1f, R3 ;  /* 0x0000001fff007819 */ /* 0x000fc80000011403 */
[----:B------:R-:W-:-:S04]  /*0050*/  LEA.HI R0, R0, R3, RZ, 0x6 ;  /* 0x0000000300007211 */ /* 0x000fc800078f30ff */
[----:B------:R-:W-:-:S04]  /*0060*/  SHF.R.S32.HI R0, RZ, 0x6, R0 ;  /* 0x00000006ff007819 */ /* 0x000fc80000011400 */
[----:B--2---:R-:W-:-:S13]  /*0070*/  ISETP.LE.AND P0, PT, R0, UR19, PT ;  /* 0x0000001300007c0c */ /* 0x004fda000bf03270 */
[----:B------:R-:W-:Y:S05]  /*0080*/  @P0 EXIT ;  /* 0x000000000000094d */ /* 0x000fea0003800000 */
[----:B------:R-:W1:Y:S01]  /*0090*/  S2R R209, SR_TID.X ;  /* 0x0000000000d17919 */ /* 0x000e620000002100 */
[----:B------:R-:W2:Y:S01]  /*00a0*/  S2UR UR6, SR_CgaCtaId ;  /* 0x00000000000679c3 */ /* 0x000ea20000008800 */
[----:B------:R-:W3:Y:S01]  /*00b0*/  LDCU UR4, c[0x0][0x438] ;  /* 0x00008700ff0477ac */ /* 0x000ee20008000800 */
[----:B------:R-:W-:Y:S01]  /*00c0*/  IMAD.MOV.U32 R208, RZ, RZ, 0x40 ;  /* 0x00000040ffd07424 */ /* 0x000fe200078e00ff */
[----:B------:R-:W4:Y:S01]  /*00d0*/  S2R R213, SR_CTAID.Y ;  /* 0x0000000000d57919 */ /* 0x000f220000002600 */
[----:B------:R-:W-:Y:S01]  /*00e0*/  UMOV UR5, 0x400 ;  /* 0x0000040000057882 */ /* 0x000fe20000000000 */
[----:B------:R-:W1:Y:S01]  /*00f0*/  LDCU.64 UR20, c[0x0][0x358] ;  /* 0x00006b00ff1477ac */ /* 0x000e620008000a00 */
[----:B------:R-:W3:Y:S02]  /*0100*/  S2R R212, SR_CTAID.Z ;  /* 0x0000000000d47919 */ /* 0x000ee40000002700 */
[----:B------:R-:W4:Y:S01]  /*0110*/  LDC.64 R218, c[0x0][0x460] ;  /* 0x00011800ffda7b82 */ /* 0x000f220000000a00 */
[----:B------:R-:W1:Y:S01]  /*0120*/  LDCU.64 UR8, c[0x0][0x470] ;  /* 0x00008e00ff0877ac */ /* 0x000e620008000a00 */
[----:B------:R-:W-:Y:S01]  /*0130*/  UMOV UR24, URZ ;  /* 0x000000ff00187c82 */ /* 0x000fe20008000000 */
[----:B------:R-:W-:-:S05]  /*0140*/  UMOV UR25, URZ ;  /* 0x000000ff00197c82 */ /* 0x000fca0008000000 */
[----:B------:R-:W3:Y:S01]  /*0150*/  S2UR UR18, SR_CTAID.X ;  /* 0x00000000001279c3 */ /* 0x000ee20000002500 */
[----:B--2---:R-:W-:-:S04]  /*0160*/  ULEA UR6, UR6, UR5, 0x18 ;  /* 0x0000000506067291 */ /* 0x004fc8000f8ec0ff */
[----:B------:R-:W-:Y:S01]  /*0170*/  UIADD3 UR5, UPT, UPT, UR6, 0x12000, URZ ;  /* 0x0001200006057890 */ /* 0x000fe2000fffe0ff */
[C---:B-1----:R-:W-:Y:S01]  /*0180*/  IMAD.SHL.U32 R5, R209.reuse, 0x2, RZ ;  /* 0x00000002d1057824 */ /* 0x042fe200078e00ff */
[--C-:B------:R-:W-:Y:S01]  /*0190*/  SHF.R.U32.HI R9, RZ, 0x1, R209.reuse ;  /* 0x00000001ff097819 */ /* 0x100fe200000116d1 */
[C---:B------:R-:W-:Y:S01]  /*01a0*/  IMAD.SHL.U32 R4, R209.reuse, 0x20, RZ ;  /* 0x00000020d1047824 */ /* 0x040fe200078e00ff */
[----:B------:R-:W-:Y:S01]  /*01b0*/  SHF.R.U32.HI R3, RZ, 0x2, R209 ;  /* 0x00000002ff037819 */ /* 0x000fe200000116d1 */
[----:B------:R-:W-:Y:S01]  /*01c0*/  IMAD.SHL.U32 R2, R209, 0x10, RZ ;  /* 0x00000010d1027824 */ /* 0x000fe200078e00ff */
[----:B------:R-:W-:Y:S01]  /*01d0*/  LOP3.LUT R0, R5, 0x38, RZ, 0xc0, !PT ;  /* 0x0000003805007812 */ /* 0x000fe200078ec0ff */
[----:B------:R-:W-:Y:S01]  /*01e0*/  IMAD.SHL.U32 R215, R209, 0x8, RZ ;  /* 0x00000008d1d77824 */ /* 0x000fe200078e00ff */
[----:B------:R-:W-:Y:S02]  /*01f0*/  LOP3.LUT R214, R9, 0x30, RZ, 0xc0, !PT ;  /* 0x0000003009d67812 */ /* 0x000fe400078ec0ff */
[----:B------:R-:W-:-:S02]  /*0200*/  LOP3.LUT R7, R0, 0x20, R3, 0x78, !PT ;  /* 0x0000002000077812 */ /* 0x000fc400078e7803 */
[----:B------:R-:W-:Y:S01]  /*0210*/  LOP3.LUT R214, R214, 0x7, R3, 0xf8, !PT ;  /* 0x00000007d6d67812 */ /* 0x000fe200078ef803 */
[----:B------:R-:W-:Y:S01]  /*0220*/  IMAD.SHL.U32 R3, R209, 0x40, RZ ;  /* 0x00000040d1037824 */ /* 0x000fe200078e00ff */
[----:B------:R-:W-:Y:S02]  /*0230*/  LOP3.LUT R11, R4, 0x200, RZ, 0xc0, !PT ;  /* 0x00000200040b7812 */ /* 0x000fe400078ec0ff */
[--C-:B------:R-:W-:Y:S02]  /*0240*/  LOP3.LUT R222, R7, 0x1c0, R2.reuse, 0xf8, !PT ;  /* 0x000001c007de7812 */ /* 0x100fe400078ef802 */
[----:B------:R-:W-:Y:S02]  /*0250*/  LOP3.LUT R6, R11, 0x3800, R2, 0xf8, !PT ;  /* 0x000038000b067812 */ /* 0x000fe400078ef802 */
[----:B------:R-:W-:Y:S02]  /*0260*/  SHF.R.U32.HI R217, RZ, 0x3, R209 ;  /* 0x00000003ffd97819 */ /* 0x000fe400000116d1 */
[----:B------:R-:W-:-:S02]  /*0270*/  LOP3.LUT R2, R2, 0x1c0, RZ, 0xc0, !PT ;  /* 0x000001c002027812 */ /* 0x000fc400078ec0ff */
[----:B------:R-:W-:Y:S02]  /*0280*/  LOP3.LUT R10, R3, 0x1c0, RZ, 0xc0, !PT ;  /* 0x000001c0030a7812 */ /* 0x000fe400078ec0ff */
[----:B------:R-:W-:Y:S02]  /*0290*/  LOP3.LUT R12, R9, 0x10, RZ, 0xc0, !PT ;  /* 0x00000010090c7812 */ /* 0x000fe400078ec0ff */
[----:B------:R-:W-:Y:S02]  /*02a0*/  LOP3.LUT R0, R215, 0x1f8, RZ, 0xc0, !PT ;  /* 0x000001f8d7007812 */ /* 0x000fe400078ec0ff */
[----:B------:R-:W-:Y:S02]  /*02b0*/  LOP3.LUT R2, R2, 0x18, R217, 0xf8, !PT ;  /* 0x0000001802027812 */ /* 0x000fe400078ef8d9 */
[----:B------:R-:W-:Y:S02]  /*02c0*/  LOP3.LUT R10, R10, 0x38, R215, 0xf8, !PT ;  /* 0x000000380a0a7812 */ /* 0x000fe400078ef8d7 */
[----:B------:R-:W-:-:S02]  /*02d0*/  LOP3.LUT R207, R12, 0x8, R209, 0xf8, !PT ;  /* 0x000000080ccf7812 */ /* 0x000fc400078ef8d1 */
[----:B------:R-:W-:Y:S02]  /*02e0*/  R2P PR, R209, 0xe ;  /* 0x0000000ed1007804 */ /* 0x000fe40000000000 */
[----:B------:R-:W-:Y:S02]  /*02f0*/  LOP3.LUT R0, R0, 0x38, R209, 0x78, !PT ;  /* 0x0000003800007812 */ /* 0x000fe400078e78d1 */
[----:B------:R-:W-:Y:S02]  /*0300*/  LOP3.LUT R221, R2, 0x38, R5, 0x78, !PT ;  /* 0x0000003802dd7812 */ /* 0x000fe400078e7805 */
[C---:B------:R-:W-:Y:S02]  /*0310*/  LOP3.LUT R209, R10.reuse, 0x8, R209, 0x78, !PT ;  /* 0x000000080ad17812 */ /* 0x040fe400078e78d1 */
[----:B------:R-:W-:Y:S02]  /*0320*/  LOP3.LUT R2, R10, 0x8, R9, 0x78, !PT ;  /* 0x000000080a027812 */ /* 0x000fe400078e7809 */
[----:B------:R-:W-:-:S02]  /*0330*/  LOP3.LUT R207, R207, R10, RZ, 0x3c, !PT ;  /* 0x0000000acfcf7212 */ /* 0x000fc400078e3cff */
[----:B------:R-:W-:Y:S02]  /*0340*/  LOP3.LUT R10, R5, 0x20, RZ, 0xc0, !PT ;  /* 0x00000020050a7812 */ /* 0x000fe400078ec0ff */
[----:B------:R-:W-:Y:S02]  /*0350*/  LOP3.LUT R14, R4, 0xc00, RZ, 0xc0, !PT ;  /* 0x00000c00040e7812 */ /* 0x000fe400078ec0ff */
[----:B------:R-:W-:Y:S02]  /*0360*/  LOP3.LUT R10, R10, 0x18, R217, 0xf8, !PT ;  /* 0x000000180a0a7812 */ /* 0x000fe400078ef8d9 */
[----:B------:R-:W-:Y:S02]  /*0370*/  LOP3.LUT R7, R14, 0x6, R5, 0xf8, !PT ;  /* 0x000000060e077812 */ /* 0x000fe400078ef805 */
[----:B------:R-:W-:Y:S02]  /*0380*/  LOP3.LUT R210, R10, 0x1c0, R3, 0xf8, !PT ;  /* 0x000001c00ad27812 */ /* 0x000fe400078ef803 */
[----:B------:R-:W-:-:S02]  /*0390*/  LOP3.LUT R205, R3, 0x200, RZ, 0xc0, !PT ;  /* 0x0000020003cd7812 */ /* 0x000fc400078ec0ff */
[----:B------:R-:W-:Y:S02]  /*03a0*/  LOP3.LUT R210, R210, 0x38, R215, 0x78, !PT ;  /* 0x00000038d2d27812 */ /* 0x000fe400078e78d7 */
[----:B------:R-:W-:Y:S01]  /*03b0*/  LOP3.LUT R222, R7, R222, RZ, 0xfc, !PT ;  /* 0x000000de07de7212 */ /* 0x000fe200078efcff */
[----:B---3--:R-:W-:Y:S01]  /*03c0*/  IMAD.U32 R7, RZ, RZ, UR4 ;  /* 0x00000004ff077e24 */ /* 0x008fe2000f8e00ff */
[C-C-:B------:R-:W-:Y:S01]  /*03d0*/  LOP3.LUT R211, R205.reuse, 0xc00, R4.reuse, 0xf8, !PT ;  /* 0x00000c00cdd37812 */ /* 0x140fe200078ef804 */
[----:B------:R-:W-:Y:S01]  /*03e0*/  UIADD3 UR4, UPT, UPT, UR6, 0x10000, URZ ;  /* 0x0001000006047890 */ /* 0x000fe2000fffe0ff */
[----:B------:R-:W-:Y:S02]  /*03f0*/  LOP3.LUT R205, R205, 0x400, R4, 0xf8, !PT ;  /* 0x00000400cdcd7812 */ /* 0x000fe400078ef804 */
[----:B------:R-:W-:Y:S02]  /*0400*/  LOP3.LUT R8, R4, 0x400, RZ, 0xc0, !PT ;  /* 0x0000040004087812 */ /* 0x000fe400078ec0ff */
[----:B------:R-:W-:Y:S01]  /*0410*/  LOP3.LUT R210, R210, 0x200, R3, 0xf8, !PT ;  /* 0x00000200d2d27812 */ /* 0x000fe200078ef803 */
[----:B------:R-:W-:Y:S01]  /*0420*/  IMAD.MOV.U32 R3, RZ, RZ, 0x10 ;  /* 0x00000010ff037424 */ /* 0x000fe200078e00ff */
[----:B------:R-:W-:-:S02]  /*0430*/  LEA R222, R222, UR5, 0x1 ;  /* 0x00000005dede7c11 */ /* 0x000fc4000f8e08ff */
[----:B------:R-:W-:Y:S02]  /*0440*/  LOP3.LUT R207, R207, 0x200, R4, 0xf8, !PT ;  /* 0x00000200cfcf7812 */ /* 0x000fe400078ef804 */
[----:B------:R-:W-:Y:S01]  /*0450*/  LOP3.LUT R205, R205, R2, RZ, 0xfc, !PT ;  /* 0x00000002cdcd7212 */ /* 0x000fe200078efcff */
[----:B------:R-:W-:Y:S01]  /*0460*/  VIADD R224, R222, 0x20 ;  /* 0x00000020dee07836 */ /* 0x000fe20000000000 */
[----:B------:R-:W-:Y:S01]  /*0470*/  LOP3.LUT R8, R8, 0x6, R5, 0xf8, !PT ;  /* 0x0000000608087812 */ /* 0x000fe200078ef805 */
[----:B------:R-:W-:Y:S01]  /*0480*/  @P3 VIADD R224, R222, 0xffffffe0 ;  /* 0xffffffe0dee03836 */ /* 0x000fe20000000000 */
[C---:B------:R-:W-:Y:S02]  /*0490*/  SEL R204, R3.reuse, 0xfffffff0, !P1 ;  /* 0xfffffff003cc7807 */ /* 0x040fe40004800000 */
[----:B------:R-:W-:Y:S02]  /*04a0*/  SEL R3, R3, 0xfffffff0, !P2 ;  /* 0xfffffff003037807 */ /* 0x000fe40005000000 */
[----:B------:R-:W-:Y:S01]  /*04b0*/  SEL R208, R208, 0xffffffc0, !P2 ;  /* 0xffffffc0d0d07807 */ /* 0x000fe20005000000 */
[----:B------:R-:W-:Y:S01]  /*04c0*/  IMAD.SHL.U32 R204, R204, 0x2, RZ ;  /* 0x00000002cccc7824 */ /* 0x000fe200078e00ff */
[----:B------:R-:W-:Y:S01]  /*04d0*/  LEA R207, R207, UR5, 0x1 ;  /* 0x00000005cfcf7c11 */ /* 0x000fe2000f8e08ff */
[----:B------:R-:W-:Y:S01]  /*04e0*/  IMAD.IADD R246, R222, 0x1, R3 ;  /* 0x00000001def67824 */ /* 0x000fe200078e0203 */
[----:B------:R-:W-:Y:S01]  /*04f0*/  LEA R205, R205, UR4, 0x1 ;  /* 0x00000004cdcd7c11 */ /* 0x000fe2000f8e08ff */
[----:B------:R-:W-:Y:S01]  /*0500*/  IMAD.IADD R228, R3, 0x1, R224 ;  /* 0x0000000103e47824 */ /* 0x000fe200078e02e0 */
[----:B------:R-:W-:Y:S01]  /*0510*/  LOP3.LUT R221, R8, R221, RZ, 0xfc, !PT ;  /* 0x000000dd08dd7212 */ /* 0x000fe200078efcff */
[----:B------:R-:W-:Y:S01]  /*0520*/  IMAD.IADD R206, R208, 0x1, R207 ;  /* 0x00000001d0ce7824 */ /* 0x000fe200078e02cf */
[----:B------:R-:W-:Y:S01]  /*0530*/  LOP3.LUT R209, R6, R209, RZ, 0xfc, !PT ;  /* 0x000000d106d17212 */ /* 0x000fe200078efcff */
[----:B------:R-:W-:Y:S01]  /*0540*/  IMAD.IADD R203, R208, 0x1, R205 ;  /* 0x00000001d0cb7824 */ /* 0x000fe200078e02cd */
[----:B----4-:R-:W-:-:S02]  /*0550*/  LEA R218, P0, R213, R218, 0x2 ;  /* 0x000000dad5da7211 */ /* 0x010fc400078010ff */
[----:B------:R-:W-:Y:S02]  /*0560*/  LOP3.LUT R211, R211, R2, RZ, 0xfc, !PT ;  /* 0x00000002d3d37212 */ /* 0x000fe400078efcff */
[----:B------:R-:W-:Y:S02]  /*0570*/  LOP3.LUT R216, R215, 0x38, RZ, 0xc0, !PT ;  /* 0x00000038d7d87812 */ /* 0x000fe400078ec0ff */
[----:B------:R-:W-:Y:S02]  /*0580*/  LOP3.LUT R223, R0, 0x1e00, R215, 0xf8, !PT ;  /* 0x00001e0000df7812 */ /* 0x000fe400078ef8d7 */
[----:B------:R-:W-:Y:S02]  /*0590*/  LEA.HI.X R219, R213, R219, RZ, 0x2, P0 ;  /* 0x000000dbd5db7211 */ /* 0x000fe400000f14ff */
[----:B------:R-:W-:Y:S02]  /*05a0*/  LOP3.LUT R220, R216, 0x40, RZ, 0xfc, !PT ;  /* 0x00000040d8dc7812 */ /* 0x000fe400078efcff */
[----:B------:R-:W-:-:S02]  /*05b0*/  LEA R223, R223, UR6, 0x1 ;  /* 0x00000006dfdf7c11 */ /* 0x000fc4000f8e08ff */
[----:B------:R-:W-:Y:S02]  /*05c0*/  LEA R221, R221, UR6, 0x1 ;  /* 0x00000006dddd7c11 */ /* 0x000fe4000f8e08ff */
[----:B------:R-:W-:Y:S02]  /*05d0*/  LEA R211, R211, UR6, 0x1 ;  /* 0x00000006d3d37c11 */ /* 0x000fe4000f8e08ff */
[----:B------:R-:W-:Y:S02]  /*05e0*/  LEA R209, R209, UR4, 0x1 ;  /* 0x00000004d1d17c11 */ /* 0x000fe4000f8e08ff */
[----:B------:R-:W-:-:S07]  /*05f0*/  LEA R210, R210, UR6, 0x1 ;  /* 0x00000006d2d27c11 */ /* 0x000fce000f8e08ff */
.L_x_57:
[----:B-1----:R-:W1:Y:S01]  /*0600*/  LDCU.64 UR4, c[0x0][0x478] ;  /* 0x00008f00ff0477ac */ /* 0x002e620008000a00 */
[----:B------:R-:W2:Y:S01]  /*0610*/  LDC.64 R2, c[0x0][0x460] ;  /* 0x00011800ff027b82 */ /* 0x000ea20000000a00 */
[----:B------:R-:W-:Y:S01]  /*0620*/  ISETP.NE.U32.AND P4, PT, RZ, UR8, PT ;  /* 0x00000008ff007c0c */ /* 0x000fe2000bf85070 */
[----:B------:R-:W-:Y:S01]  /*0630*/  IMAD.SHL.U32 R11, R213, 0x4, RZ ;  /* 0x00000004d50b7824 */ /* 0x000fe200078e00ff */
[----:B------:R-:W-:Y:S01]  /*0640*/  SHF.R.U32.HI R0, RZ, 0x1e, R213 ;  /* 0x0000001eff007819 */ /* 0x000fe200000116d5 */
[----:B------:R-:W-:Y:S01]  /*0650*/  IMAD.MOV.U32 R244, RZ, RZ, RZ ;  /* 0x000000fffff47224 */ /* 0x000fe200078e00ff */
[----:B------:R-:W-:-:S03]  /*0660*/  ISETP.NE.AND.EX P4, PT, RZ, UR9, PT, P4 ;  /* 0x00000009ff007c0c */ /* 0x000fc6000bf85340 */
[----:B------:R-:W3:Y:S08]  /*0670*/  LDC.U8 R6, c[0x0][0x532] ;  /* 0x00014c80ff067b82 */ /* 0x000ef00000000000 */
[----:B------:R-:W4:Y:S01]  /*0680*/  LDC.64 R4, c[0x0][0x468] ;  /* 0x00011a00ff047b82 */ /* 0x000f220000000a00 */
[----:B-1----:R-:W-:Y:S02]  /*0690*/  ISETP.NE.U32.AND P3, PT, RZ, UR4, PT ;  /* 0x00000004ff007c0c */ /* 0x002fe4000bf65070 */
[----:B------:R-:W-:-:S02]  /*06a0*/  @P4 IADD3 R12, P1, PT, R11, UR8, RZ ;  /* 0x000000080b0c4c10 */ /* 0x000fc4000ff3e0ff */
[----:B------:R-:W-:Y:S02]  /*06b0*/  ISETP.NE.AND.EX P3, PT, RZ, UR5, PT, P3 ;  /* 0x00000005ff007c0c */ /* 0x000fe4000bf65330 */
[----:B------:R-:W-:Y:S02]  /*06c0*/  @P4 IADD3.X R13, PT, PT, R0, UR9, RZ, P1, !PT ;  /* 0x00000009000d4c10 */ /* 0x000fe40008ffe4ff */
[C---:B--2---:R-:W-:Y:S02]  /*06d0*/  ISETP.NE.U32.AND P5, PT, R2.reuse, RZ, PT ;  /* 0x000000ff0200720c */ /* 0x044fe40003fa5070 */
[----:B------:R-:W-:Y:S01]  /*06e0*/  ISETP.NE.U32.AND P2, PT, R2, RZ, PT ;  /* 0x000000ff0200720c */ /* 0x000fe20003f45070 */
[----:B------:R-:W-:Y:S01]  /*06f0*/  IMAD.MOV.U32 R14, RZ, RZ, -0x1 ;  /* 0xffffffffff0e7424 */ /* 0x000fe200078e00ff */
[C---:B------:R-:W-:Y:S01]  /*0700*/  ISETP.NE.AND.EX P5, PT, R3.reuse, RZ, PT, P5 ;  /* 0x000000ff0300720c */ /* 0x040fe20003fa5350 */
[----:B------:R-:W2:Y:S01]  /*0710*/  @P4 LDG.E R244, desc[UR20][R12.64] ;  /* 0x000000140cf44981 */ /* 0x000ea2000c1e1900 */
[----:B------:R-:W-:-:S03]  /*0720*/  ISETP.NE.AND.EX P2, PT, R3, RZ, PT, P2 ;  /* 0x000000ff0300720c */ /* 0x000fc60003f45320 */
[----:B------:R-:W-:-:S04]  /*0730*/  @P3 IADD3 R2, P0, PT, R11, UR4, RZ ;  /* 0x000000040b023c10 */ /* 0x000fc8000ff1e0ff */
[----:B------:R-:W-:-:S04]  /*0740*/  @P3 IADD3.X R3, PT, PT, R0, UR5, RZ, P0, !PT ;  /* 0x0000000500033c10 */ /* 0x000fc800087fe4ff */
[----:B-----5:R1:W5:Y:S04]  /*0750*/  @P5 LDG.E R14, desc[UR20][R218.64] ;  /* 0x00000014da0e5981 */ /* 0x020368000c1e1900 */
[----:B------:R-:W2:Y:S04]  /*0760*/  @P3 LDG.E R243, desc[UR20][R2.64] ;  /* 0x0000001402f33981 */ /* 0x000ea8000c1e1900 */
[----:B------:R1:W5:Y:S01]  /*0770*/  @P2 LDG.E R9, desc[UR20][R218.64+0x4] ;  /* 0x00000414da092981 */ /* 0x000362000c1e1900 */
[----:B---3--:R-:W-:Y:S02]  /*0780*/  ISETP.NE.AND P4, PT, R6, RZ, PT ;  /* 0x000000ff0600720c */ /* 0x008fe40003f85270 */
[----:B----4-:R-:W-:-:S04]  /*0790*/  ISETP.EQ.U32.AND P1, PT, R4, RZ, PT ;  /* 0x000000ff0400720c */ /* 0x010fc80003f22070 */
[----:B------:R-:W-:Y:S02]  /*07a0*/  ISETP.EQ.OR.EX P1, PT, R5, RZ, !P4, P1 ;  /* 0x000000ff0500720c */ /* 0x000fe40006722710 */
[----:B------:R-:W-:Y:S01]  /*07b0*/  IADD3 R10, P0, PT, R11, R4, RZ ;  /* 0x000000040b0a7210 */ /* 0x000fe20007f1e0ff */
[----:B------:R-:W-:-:S04]  /*07c0*/  IMAD.MOV.U32 R245, RZ, RZ, -0x1 ;  /* 0xfffffffffff57424 */ /* 0x000fc800078e00ff */
[----:B------:R-:W-:Y:S02]  /*07d0*/  IMAD.X R11, R0, 0x1, R5, P0 ;  /* 0x00000001000b7824 */ /* 0x000fe400000e0605 */
[----:B------:R-:W3:Y:S04]  /*07e0*/  @!P3 LDC R0, c[0x0][0x43c] ;  /* 0x00010f00ff00bb82 */ /* 0x000ee80000000800 */
[----:B------:R1:W5:Y:S04]  /*07f0*/  @!P1 LDG.E R245, desc[UR20][R10.64] ;  /* 0x000000140af59981 */ /* 0x000368000c1e1900 */
[----:B------:R-:W4:Y:S01]  /*0800*/  @!P3 LDC.64 R2, c[0x0][0x488] ;  /* 0x00012200ff02bb82 */ /* 0x000f220000000a00 */
[----:B------:R-:W-:-:S07]  /*0810*/  ISETP.NE.U32.AND P1, PT, R4, RZ, PT ;  /* 0x000000ff0400720c */ /* 0x000fce0003f25070 */
[----:B------:R-:W1:Y:S01]  /*0820*/  @!P2 LDC R236, c[0x0][0x434] ;  /* 0x00010d00ffecab82 */ /* 0x000e620000000800 */
[----:B------:R-:W-:Y:S01]  /*0830*/  ISETP.NE.AND.EX P1, PT, R5, RZ, PT, P1 ;  /* 0x000000ff0500720c */ /* 0x000fe20003f25310 */
[----:B------:R-:W-:Y:S01]  /*0840*/  USHF.L.U32 UR23, UR19, 0x6, URZ ;  /* 0x0000000613177899 */ /* 0x000fe200080006ff */
[----:B----4-:R-:W-:-:S04]  /*0850*/  @!P3 ISETP.NE.U32.AND P0, PT, R2, RZ, PT ;  /* 0x000000ff0200b20c */ /* 0x010fc80003f05070 */
[----:B------:R-:W-:-:S04]  /*0860*/  @!P3 ISETP.NE.AND.EX P0, PT, R3, RZ, PT, P0 ;  /* 0x000000ff0300b20c */ /* 0x000fc80003f05300 */
[----:B---3--:R-:W-:Y:S01]  /*0870*/  @!P3 SEL R0, R0, RZ, P0 ;  /* 0x000000ff0000b207 */ /* 0x008fe20000000000 */
[----:B--2---:R-:W-:Y:S02]  /*0880*/  @P3 IMAD.IADD R243, R243, 0x1, -R244 ;  /* 0x00000001f3f33824 */ /* 0x004fe400078e0af4 */
[----:B-1----:R-:W-:Y:S06]  /*0890*/  @!P1 BRA `(.L_x_0) ;  /* 0x00000000000c9947 */ /* 0x002fec0003800000 */
[----:B------:R-:W2:Y:S02]  /*08a0*/  @P4 LDG.E R2, desc[UR20][R10.64+0x4] ;  /* 0x000004140a024981 */ /* 0x000ea4000c1e1900 */
[----:B--2--5:R-:W-:-:S06]  /*08b0*/  @P4 IADD3 R7, PT, PT, R2, -R245, RZ ;  /* 0x800000f502074210 */ /* 0x024fcc0007ffe0ff */
[----:B------:R1:W5:Y:S02]  /*08c0*/  @!P4 LDG.E R7, desc[UR20][R10.64] ;  /* 0x000000140a07c981 */ /* 0x000364000c1e1900 */
.L_x_0:
[----:B-----5:R-:W-:Y:S01]  /*08d0*/  @!P3 IADD3 R243, PT, PT, R0, R7, -R244 ;  /* 0x0000000700f3b210 */ /* 0x020fe20007ffe8f4 */
[----:B------:R-:W-:-:S03]  /*08e0*/  @P2 IMAD.IADD R236, R9, 0x1, -R14 ;  /* 0x0000000109ec2824 */ /* 0x000fc600078e0a0e */
[----:B------:R-:W-:-:S13]  /*08f0*/  ISETP.GT.AND P0, PT, R243, UR23, PT ;  /* 0x00000017f3007c0c */ /* 0x000fda000bf04270 */
[----:B------:R-:W-:Y:S05]  /*0900*/  @!P0 BRA `(.L_x_1) ;  /* 0x0000005c00248947 */ /* 0x000fea0003800000 */
[----:B------:R-:W-:Y:S01]  /*0910*/  ISETP.NE.AND P3, PT, R14, -0x1, PT ;  /* 0xffffffff0e00780c */ /* 0x000fe20003f65270 */
[----:B------:R-:W-:Y:S01]  /*0920*/  VIADD R7, R236, 0x3f ;  /* 0x0000003fec077836 */ /* 0x000fe20000000000 */
[----:B------:R-:W-:-:S04]  /*0930*/  ISETP.NE.AND P2, PT, R245, -0x1, PT ;  /* 0xfffffffff500780c */ /* 0x000fc80003f45270 */
[----:B------:R-:W-:-:S04]  /*0940*/  SHF.R.S32.HI R242, RZ, 0x1f, R7 ;  /* 0x0000001ffff27819 */ /* 0x000fc80000011407 */
[----:B------:R-:W-:-:S03]  /*0950*/  LEA.HI R242, R242, R7, RZ, 0x6 ;  /* 0x00000007f2f27211 */ /* 0x000fc600078f30ff */
[----:B------:R-:W2:Y:S01]  /*0960*/  @!P3 LDC.64 R4, c[0x0][0x398] ;  /* 0x0000e600ff04bb82 */ /* 0x000ea20000000a00 */
[----:B------:R-:W-:-:S05]  /*0970*/  SHF.R.S32.HI R242, RZ, 0x6, R242 ;  /* 0x00000006fff27819 */ /* 0x000fca00000114f2 */
[----:B------:R-:W-:Y:S02]  /*0980*/  IMAD.SHL.U32 R241, R242, 0x40, RZ ;  /* 0x00000040f2f17824 */ /* 0x000fe400078e00ff */
[----:B------:R-:W3:Y:S01]  /*0990*/  @P3 LDC.64 R2, c[0x0][0x3b0] ;  /* 0x0000ec00ff023b82 */ /* 0x000ee20000000a00 */
[----:B--2---:R-:W-:-:S04]  /*09a0*/  @!P3 IMAD.WIDE.U32 R16, R213, R4, RZ ;  /* 0x00000004d510b225 */ /* 0x004fc800078e00ff */
[----:B------:R-:W-:Y:S01]  /*09b0*/  @!P3 IMAD R13, R213, R5, R17 ;  /* 0x00000005d50db224 */ /* 0x000fe200078e0211 */
[----:B------:R-:W-:Y:S01]  /*09c0*/  IADD3 R17, PT, PT, R241, -0x40, RZ ;  /* 0xffffffc0f1117810 */ /* 0x000fe20007ffe0ff */
[----:B---3--:R-:W-:-:S03]  /*09d0*/  @P3 IMAD.WIDE.U32 R4, R14, R2, RZ ;  /* 0x000000020e043225 */ /* 0x008fc600078e00ff */
[----:B------:R-:W-:Y:S01]  /*09e0*/  SHF.R.S32.HI R19, RZ, 0x1f, R17 ;  /* 0x0000001fff137819 */ /* 0x000fe20000011411 */
[----:B------:R-:W-:Y:S02]  /*09f0*/  @P3 IMAD R13, R14, R3, R5 ;  /* 0x000000030e0d3224 */ /* 0x000fe400078e0205 */
[----:B------:R-:W-:Y:S01]  /*0a00*/  @P3 IMAD.MOV.U32 R16, RZ, RZ, R4 ;  /* 0x000000ffff103224 */ /* 0x000fe200078e0004 */
[----:B------:R-:W-:Y:S06]  /*0a10*/  @P2 BRA `(.L_x_2) ;  /* 0x0000000000282947 */ /* 0x000fec0003800000 */
[----:B------:R-:W2:Y:S01]  /*0a20*/  LDCU.64 UR14, c[0x0][0x3b8] ;  /* 0x00007700ff0e77ac */ /* 0x000ea20008000a00 */
[----:B------:R-:W-:Y:S01]  /*0a30*/  SHF.R.S32.HI R3, RZ, 0x1f, R244 ;  /* 0x0000001fff037819 */ /* 0x000fe200000114f4 */
[----:B------:R-:W3:Y:S04]  /*0a40*/  LDCU.64 UR4, c[0x0][0x3a0] ;  /* 0x00007400ff0477ac */ /* 0x000ee80008000a00 */
[----:B--2---:R-:W-:Y:S02]  /*0a50*/  IMAD R3, R3, UR14, RZ ;  /* 0x0000000e03037c24 */ /* 0x004fe4000f8e02ff */
[----:B------:R-:W-:-:S04]  /*0a60*/  IMAD.WIDE.U32 R4, R244, UR14, RZ ;  /* 0x0000000ef4047c25 */ /* 0x000fc8000f8e00ff */
[----:B------:R-:W-:-:S05]  /*0a70*/  IMAD R0, R244, UR15, R3 ;  /* 0x0000000ff4007c24 */ /* 0x000fca000f8e0203 */
[----:B------:R-:W-:-:S03]  /*0a80*/  IADD3 R5, PT, PT, R5, R0, RZ ;  /* 0x0000000005057210 */ /* 0x000fc60007ffe0ff */
[----:B---3--:R-:W-:-:S04]  /*0a90*/  IMAD.WIDE.U32 R8, R213, UR4, R4 ;  /* 0x00000004d5087c25 */ /* 0x008fc8000f8e0004 */
[----:B------:R-:W-:Y:S01]  /*0aa0*/  IMAD R7, R213, UR5, R9 ;  /* 0x00000005d5077c24 */ /* 0x000fe2000f8e0209 */
[----:B------:R-:W-:Y:S06]  /*0ab0*/  BRA `(.L_x_3) ;  /* 0x0000000000147947 */ /* 0x000fec0003800000 */
.L_x_2:
[----:B------:R-:W2:Y:S01]  /*0ac0*/  LDCU.64 UR14, c[0x0][0x3b8] ;  /* 0x00007700ff0e77ac */ /* 0x000ea20008000a00 */
[----:B------:R-:W-:-:S05]  /*0ad0*/  IADD3 R8, PT, PT, R244, R245, RZ ;  /* 0x000000f5f4087210 */ /* 0x000fca0007ffe0ff */
[C---:B--2---:R-:W-:Y:S02]  /*0ae0*/  IMAD R7, R8.reuse, UR15, RZ ;  /* 0x0000000f08077c24 */ /* 0x044fe4000f8e02ff */
[----:B------:R-:W-:-:S05]  /*0af0*/  IMAD.WIDE.U32 R8, R8, UR14, RZ ;  /* 0x0000000e08087c25 */ /* 0x000fca000f8e00ff */
[----:B------:R-:W-:Y:S02]  /*0b00*/  IADD3 R7, PT, PT, R9, R7, RZ ;  /* 0x0000000709077210 */ /* 0x000fe40007ffe0ff */
.L_x_3:
[----:B------:R-:W2:Y:S01]  /*0b10*/  LDC R3, c[0x0][0x3e8] ;  /* 0x0000fa00ff037b82 */ /* 0x000ea20000000800 */
[----:B------:R-:W-:Y:S01]  /*0b20*/  USHF.R.S32.HI UR22, URZ, 0x1f, UR23 ;  /* 0x0000001fff167899 */ /* 0x000fe20008011417 */
[----:B--2---:R-:W-:-:S04]  /*0b30*/  IABS R4, R3 ;  /* 0x0000000300047213 */ /* 0x004fc80000000000 */
[----:B------:R-:W1:Y:S08]  /*0b40*/  I2F.RP R5, R4 ;  /* 0x0000000400057306 */ /* 0x000e700000209400 */
[----:B-1----:R-:W1:Y:S02]  /*0b50*/  MUFU.RCP R10, R5 ;  /* 0x00000005000a7308 */ /* 0x002e640000001000 */
[----:B-1----:R-:W-:-:S06]  /*0b60*/  VIADD R10, R10, 0xffffffe ;  /* 0x0ffffffe0a0a7836 */ /* 0x002fcc0000000000 */
[----:B------:R-:W1:Y:S02]  /*0b70*/  F2I.FTZ.U32.TRUNC.NTZ R11, R10 ;  /* 0x0000000a000b7305 */ /* 0x000e64000021f000 */
[----:B-1----:R-:W-:Y:S01]  /*0b80*/  IMAD.MOV R0, RZ, RZ, -R11 ;  /* 0x000000ffff007224 */ /* 0x002fe200078e0a0b */
[----:B------:R-:W-:-:S03]  /*0b90*/  MOV R10, RZ ;  /* 0x000000ff000a7202 */ /* 0x000fc60000000f00 */
[----:B------:R-:W-:Y:S01]  /*0ba0*/  IMAD R2, R0, R4, RZ ;  /* 0x0000000400027224 */ /* 0x000fe200078e02ff */
[----:B------:R-:W-:-:S03]  /*0bb0*/  IABS R0, R212 ;  /* 0x000000d400007213 */ /* 0x000fc60000000000 */
[----:B------:R-:W-:-:S06]  /*0bc0*/  IMAD.HI.U32 R11, R11, R2, R10 ;  /* 0x000000020b0b7227 */ /* 0x000fcc00078e000a */
[----:B------:R-:W-:-:S04]  /*0bd0*/  IMAD.HI.U32 R6, R11, R0, RZ ;  /* 0x000000000b067227 */ /* 0x000fc800078e00ff */
[----:B------:R-:W-:-:S04]  /*0be0*/  IMAD.MOV R5, RZ, RZ, -R6 ;  /* 0x000000ffff057224 */ /* 0x000fc800078e0a06 */
[----:B------:R-:W-:Y:S01]  /*0bf0*/  IMAD R5, R4, R5, R0 ;  /* 0x0000000504057224 */ /* 0x000fe200078e0200 */
[----:B------:R-:W-:-:S04]  /*0c00*/  LOP3.LUT R0, R212, R3, RZ, 0x3c, !PT ;  /* 0x00000003d4007212 */ /* 0x000fc800078e3cff */
[----:B------:R-:W-:Y:S02]  /*0c10*/  ISETP.GT.U32.AND P1, PT, R4, R5, PT ;  /* 0x000000050400720c */ /* 0x000fe40003f24070 */
[----:B------:R-:W-:-:S11]  /*0c20*/  ISETP.GE.AND P0, PT, R0, RZ, PT ;  /* 0x000000ff0000720c */ /* 0x000fd60003f06270 */
[----:B------:R-:W-:Y:S01]  /*0c30*/  @!P1 IMAD.IADD R5, R5, 0x1, -R4 ;  /* 0x0000000105059824 */ /* 0x000fe200078e0a04 */
[----:B------:R-:W-:Y:S02]  /*0c40*/  @!P1 IADD3 R6, PT, PT, R6, 0x1, RZ ;  /* 0x0000000106069810 */ /* 0x000fe40007ffe0ff */
[----:B------:R-:W-:Y:S02]  /*0c50*/  ISETP.NE.AND P1, PT, R3, RZ, PT ;  /* 0x000000ff0300720c */ /* 0x000fe40003f25270 */
[----:B------:R-:W-:-:S13]  /*0c60*/  ISETP.GE.U32.AND P4, PT, R5, R4, PT ;  /* 0x000000040500720c */ /* 0x000fda0003f86070 */
[----:B------:R-:W-:-:S05]  /*0c70*/  @P4 VIADD R6, R6, 0x1 ;  /* 0x0000000106064836 */ /* 0x000fca0000000000 */
[----:B------:R-:W-:Y:S02]  /*0c80*/  @!P0 IADD3 R6, PT, PT, -R6, RZ, RZ ;  /* 0x000000ff06068210 */ /* 0x000fe40007ffe1ff */
[----:B------:R-:W-:-:S04]  /*0c90*/  @!P1 LOP3.LUT R6, RZ, R3, RZ, 0x33, !PT ;  /* 0x00000003ff069212 */ /* 0x000fc800078e33ff */
[----:B------:R-:W-:Y:S01]  /*0ca0*/  SHF.R.S32.HI R0, RZ, 0x1f, R6 ;  /* 0x0000001fff007819 */ /* 0x000fe20000011406 */
[----:B------:R-:W-:Y:S06]  /*0cb0*/  @P2 BRA `(.L_x_4) ;  /* 0x0000000000282947 */ /* 0x000fec0003800000 */
[----:B------:R-:W1:Y:S01]  /*0cc0*/  LDCU.64 UR12, c[0x0][0x3c0] ;  /* 0x00007800ff0c77ac */ /* 0x000e620008000a00 */
[----:B------:R-:W-:Y:S01]  /*0cd0*/  SHF.R.S32.HI R3, RZ, 0x1f, R244 ;  /* 0x0000001fff037819 */ /* 0x000fe200000114f4 */
[----:B------:R-:W2:Y:S04]  /*0ce0*/  LDCU.64 UR4, c[0x0][0x3a8] ;  /* 0x00007500ff0477ac */ /* 0x000ea80008000a00 */
[----:B-1----:R-:W-:Y:S02]  /*0cf0*/  IMAD R3, R3, UR12, RZ ;  /* 0x0000000c03037c24 */ /* 0x002fe4000f8e02ff */
[----:B------:R-:W-:-:S04]  /*0d00*/  IMAD.WIDE.U32 R4, R244, UR12, RZ ;  /* 0x0000000cf4047c25 */ /* 0x000fc8000f8e00ff */
[----:B------:R-:W-:-:S05]  /*0d10*/  IMAD R2, R244, UR13, R3 ;  /* 0x0000000df4027c24 */ /* 0x000fca000f8e0203 */
[----:B------:R-:W-:-:S03]  /*0d20*/  IADD3 R5, PT, PT, R5, R2, RZ ;  /* 0x0000000205057210 */ /* 0x000fc60007ffe0ff */
[----:B--2---:R-:W-:-:S04]  /*0d30*/  IMAD.WIDE.U32 R10, R213, UR4, R4 ;  /* 0x00000004d50a7c25 */ /* 0x004fc8000f8e0004 */
[----:B------:R-:W-:Y:S01]  /*0d40*/  IMAD R9, R213, UR5, R11 ;  /* 0x00000005d5097c24 */ /* 0x000fe2000f8e020b */
[----:B------:R-:W-:Y:S06]  /*0d50*/  BRA `(.L_x_5) ;  /* 0x0000000000147947 */ /* 0x000fec0003800000 */
.L_x_4:
[----:B------:R-:W1:Y:S01]  /*0d60*/  LDCU.64 UR12, c[0x0][0x3c0] ;  /* 0x00007800ff0c77ac */ /* 0x000e620008000a00 */
[----:B------:R-:W-:-:S05]  /*0d70*/  IADD3 R2, PT, PT, R244, R245, RZ ;  /* 0x000000f5f4027210 */ /* 0x000fca0007ffe0ff */
[C---:B-1----:R-:W-:Y:S02]  /*0d80*/  IMAD R9, R2.reuse, UR13, RZ ;  /* 0x0000000d02097c24 */ /* 0x042fe4000f8e02ff */
[----:B------:R-:W-:-:S05]  /*0d90*/  IMAD.WIDE.U32 R10, R2, UR12, RZ ;  /* 0x0000000c020a7c25 */ /* 0x000fca000f8e00ff */
[----:B------:R-:W-:-:S07]  /*0da0*/  IADD3 R9, PT, PT, R11, R9, RZ ;  /* 0x000000090b097210 */ /* 0x000fce0007ffe0ff */
.L_x_5:
[----:B------:R-:W1:Y:S01]  /*0db0*/  @!P3 LDC.64 R4, c[0x0][0x588] ;  /* 0x00016200ff04bb82 */ /* 0x000e620000000a00 */
[----:B------:R-:W2:Y:S01]  /*0dc0*/  LDCU UR11, c[0x0][0x3e0] ;  /* 0x00007c00ff0b77ac */ /* 0x000ea20008000800 */
[----:B------:R-:W2:Y:S06]  /*0dd0*/  LDCU UR26, c[0x0][0x44c] ;  /* 0x00008980ff1a77ac */ /* 0x000eac0008000800 */
[----:B------:R-:W3:Y:S01]  /*0de0*/  @P3 LDC.64 R2, c[0x0][0x590] ;  /* 0x00016400ff023b82 */ /* 0x000ee20000000a00 */
[----:B--2---:R-:W-:Y:S01]  /*0df0*/  UIMAD.WIDE UR6, UR11, UR26, URZ ;  /* 0x0000001a0b0672a5 */ /* 0x004fe2000f8e02ff */
[----:B-1----:R-:W-:-:S04]  /*0e00*/  @!P3 IMAD.WIDE.U32 R20, R213, R4, RZ ;  /* 0x00000004d514b225 */ /* 0x002fc800078e00ff */
[----:B------:R-:W-:Y:S02]  /*0e10*/  @!P3 IMAD R15, R213, R5, R21 ;  /* 0x00000005d50fb224 */ /* 0x000fe400078e0215 */
[----:B---3--:R-:W-:-:S04]  /*0e20*/  @P3 IMAD.WIDE.U32 R22, R14, R2, RZ ;  /* 0x000000020e163225 */ /* 0x008fc800078e00ff */
[----:B------:R-:W-:Y:S01]  /*0e30*/  @P3 IMAD R15, R14, R3, R23 ;  /* 0x000000030e0f3224 */ /* 0x000fe200078e0217 */
[----:B------:R-:W-:Y:S01]  /*0e40*/  @P3 MOV R20, R22 ;  /* 0x0000001600143202 */ /* 0x000fe20000000f00 */
[----:B------:R-:W-:Y:S06]  /*0e50*/  @P3 BRA `(.L_x_6) ;  /* 0x0000000000403947 */ /* 0x000fec0003800000 */
[----:B------:R-:W1:Y:S02]  /*0e60*/  LDCU UR4, c[0x0][0x444] ;  /* 0x00008880ff0477ac */ /* 0x000e640008000800 */
[----:B-1----:R-:W-:Y:S01]  /*0e70*/  USHF.R.S32.HI UR5, URZ, 0x1f, UR4 ;  /* 0x0000001fff057899 */ /* 0x002fe20008011404 */
[----:B------:R-:W-:Y:S01]  /*0e80*/  IMAD.WIDE.U32 R22, R213, UR4, RZ ;  /* 0x00000004d5167c25 */ /* 0x000fe2000f8e00ff */
[----:B------:R-:W-:-:S04]  /*0e90*/  USHF.R.S32.HI UR4, URZ, 0x1f, UR11 ;  /* 0x0000001fff047899 */ /* 0x000fc8000801140b */
[----:B------:R-:W-:Y:S02]  /*0ea0*/  IMAD R2, R213, UR5, RZ ;  /* 0x00000005d5027c24 */ /* 0x000fe4000f8e02ff */
[----:B------:R-:W-:-:S03]  /*0eb0*/  IMAD.WIDE.U32 R4, R22, UR11, RZ ;  /* 0x0000000b16047c25 */ /* 0x000fc6000f8e00ff */
[----:B------:R-:W-:Y:S01]  /*0ec0*/  IADD3 R2, PT, PT, R23, R2, RZ ;  /* 0x0000000217027210 */ /* 0x000fe20007ffe0ff */
[----:B------:R-:W-:-:S04]  /*0ed0*/  IMAD.WIDE.U32 R24, R4, UR26, RZ ;  /* 0x0000001a04187c25 */ /* 0x000fc8000f8e00ff */
[----:B------:R-:W-:-:S04]  /*0ee0*/  IMAD R2, R2, UR11, RZ ;  /* 0x0000000b02027c24 */ /* 0x000fc8000f8e02ff */
[----:B------:R-:W-:Y:S01]  /*0ef0*/  IMAD R2, R22, UR4, R2 ;  /* 0x0000000416027c24 */ /* 0x000fe2000f8e0202 */
[----:B------:R-:W-:-:S04]  /*0f00*/  USHF.R.S32.HI UR4, URZ, 0x1f, UR26 ;  /* 0x0000001fff047899 */ /* 0x000fc8000801141a */
[----:B------:R-:W-:-:S05]  /*0f10*/  IADD3 R2, PT, PT, R5, R2, RZ ;  /* 0x0000000205027210 */ /* 0x000fca0007ffe0ff */
[----:B------:R-:W-:-:S04]  /*0f20*/  IMAD R22, R2, UR26, RZ ;  /* 0x0000001a02167c24 */ /* 0x000fc8000f8e02ff */
[----:B------:R-:W-:-:S05]  /*0f30*/  IMAD R22, R4, UR4, R22 ;  /* 0x0000000404167c24 */ /* 0x000fca000f8e0216 */
[----:B------:R-:W-:Y:S01]  /*0f40*/  IADD3 R22, PT, PT, R25, R22, RZ ;  /* 0x0000001619167210 */ /* 0x000fe20007ffe0ff */
[----:B------:R-:W-:Y:S06]  /*0f50*/  BRA `(.L_x_7) ;  /* 0x00000000000c7947 */ /* 0x000fec0003800000 */
.L_x_6:
[C---:B------:R-:W-:Y:S02]  /*0f60*/  IMAD R22, R14.reuse, UR7, RZ ;  /* 0x000000070e167c24 */ /* 0x040fe4000f8e02ff */
[----:B------:R-:W-:-:S05]  /*0f70*/  IMAD.WIDE.U32 R24, R14, UR6, RZ ;  /* 0x000000060e187c25 */ /* 0x000fca000f8e00ff */
[----:B------:R-:W-:Y:S02]  /*0f80*/  IADD3 R22, PT, PT, R25, R22, RZ ;  /* 0x0000001619167210 */ /* 0x000fe40007ffe0ff */
.L_x_7:
[----:B------:R-:W1:Y:S01]  /*0f90*/  LDCU.U8 UR4, c[0x0][0x548] ;  /* 0x0000a900ff0477ac */ /* 0x000e620008000000 */
[----:B------:R-:W-:Y:S01]  /*0fa0*/  SHF.L.U32 R5, R213, 0x7, RZ ;  /* 0x00000007d5057819 */ /* 0x000fe200000006ff */
[----:B------:R-:W-:Y:S01]  /*0fb0*/  IMAD R23, R212, UR26, RZ ;  /* 0x0000001ad4177c24 */ /* 0x000fe2000f8e02ff */
[----:B------:R-:W2:Y:S02]  /*0fc0*/  LDCU.U8 UR10, c[0x0][0x5f0] ;  /* 0x0000be00ff0a77ac */ /* 0x000ea40008000000 */
[----:B------:R-:W-:-:S04]  /*0fd0*/  SEL R26, R5, RZ, P5 ;  /* 0x000000ff051a7207 */ /* 0x000fc80002800000 */
[----:B------:R-:W-:-:S04]  /*0fe0*/  IADD3 R26, P0, PT, R17, R26, RZ ;  /* 0x0000001a111a7210 */ /* 0x000fc80007f1e0ff */
[----:B------:R-:W-:Y:S01]  /*0ff0*/  IADD3.X R21, PT, PT, RZ, R19, RZ, P0, !PT ;  /* 0x00000013ff157210 */ /* 0x000fe200007fe4ff */
[----:B-1----:R-:W-:-:S04]  /*1000*/  UISETP.NE.AND UP0, UPT, UR4, URZ, UPT ;  /* 0x000000ff0400728c */ /* 0x002fc8000bf05270 */
[----:B------:R-:W-:-:S04]  /*1010*/  IMAD R21, R21, UR6, RZ ;  /* 0x0000000615157c24 */ /* 0x000fc8000f8e02ff */
[C---:B------:R-:W-:Y:S02]  /*1020*/  IMAD R21, R26.reuse, UR7, R21 ;  /* 0x000000071a157c24 */ /* 0x040fe4000f8e0215 */
[----:B------:R-:W-:-:S05]  /*1030*/  IMAD.WIDE.U32 R26, R26, UR6, RZ ;  /* 0x000000061a1a7c25 */ /* 0x000fca000f8e00ff */
[----:B------:R-:W-:Y:S01]  /*1040*/  IADD3 R21, PT, PT, R27, R21, RZ ;  /* 0x000000151b157210 */ /* 0x000fe20007ffe0ff */
[----:B--2---:R-:W-:Y:S06]  /*1050*/  BRA.U !UP0, `(.L_x_8) ;  /* 0x00000001081c7547 */ /* 0x004fec000b800000 */
[----:B------:R-:W1:Y:S01]  /*1060*/  LDC R2, c[0x0][0x434] ;  /* 0x00010d00ff027b82 */ /* 0x000e620000000800 */
[----:B------:R-:W2:Y:S01]  /*1070*/  LDCU UR4, c[0x0][0x454] ;  /* 0x00008a80ff0477ac */ /* 0x000ea20008000800 */
[----:B------:R-:W-:Y:S01]  /*1080*/  ISETP.NE.AND P0, PT, R14, -0x1, PT ;  /* 0xffffffff0e00780c */ /* 0x000fe20003f05270 */
[----:B-1----:R-:W-:-:S05]  /*1090*/  IMAD R3, R213, R2, RZ ;  /* 0x00000002d5037224 */ /* 0x002fca00078e02ff */
[----:B------:R-:W-:-:S05]  /*10a0*/  SEL R3, R3, R14, !P0 ;  /* 0x0000000e03037207 */ /* 0x000fca0004000000 */
[----:B--2---:R-:W-:Y:S01]  /*10b0*/  IMAD R12, R212, UR4, R3 ;  /* 0x00000004d40c7c24 */ /* 0x004fe2000f8e0203 */
[----:B------:R-:W-:Y:S05]  /*10c0*/  BRA `(.L_x_9) ;  /* 0x00000000000c7947 */ /* 0x000fea0003800000 */
.L_x_8:
[----:B------:R-:W1:Y:S01]  /*10d0*/  LDC R12, c[0x0][0x434] ;  /* 0x00010d00ff0c7b82 */ /* 0x000e620000000800 */
[----:B------:R-:W-:-:S04]  /*10e0*/  IMAD R3, R213, UR11, R212 ;  /* 0x0000000bd5037c24 */ /* 0x000fc8000f8e02d4 */
[----:B-1----:R-:W-:-:S03]  /*10f0*/  IMAD R12, R3, R12, RZ ;  /* 0x0000000c030c7224 */ /* 0x002fc600078e02ff */
.L_x_9:
[----:B------:R-:W-:Y:S01]  /*1100*/  IADD3 R11, PT, PT, R242, -0x1, RZ ;  /* 0xfffffffff20b7810 */ /* 0x000fe20007ffe0ff */
[----:B------:R-:W-:Y:S05]  /*1110*/  BRA.U !UP0, `(.L_x_10) ;  /* 0x0000000108247547 */ /* 0x000fea000b800000 */
[----:B------:R-:W1:Y:S01]  /*1120*/  LDC R2, c[0x0][0x444] ;  /* 0x00011100ff027b82 */ /* 0x000e620000000800 */
[----:B------:R-:W-:-:S07]  /*1130*/  ISETP.NE.AND P0, PT, R14, -0x1, PT ;  /* 0xffffffff0e00780c */ /* 0x000fce0003f05270 */
[----:B------:R-:W2:Y:S08]  /*1140*/  LDC R4, c[0x0][0x430] ;  /* 0x00010c00ff047b82 */ /* 0x000eb00000000800 */
[----:B------:R-:W2:Y:S01]  /*1150*/  LDC R3, c[0x0][0x454] ;  /* 0x00011500ff037b82 */ /* 0x000ea20000000800 */
[----:B-1----:R-:W-:-:S05]  /*1160*/  @!P0 IMAD R14, R213, R2, RZ ;  /* 0x00000002d50e8224 */ /* 0x002fca00078e02ff */
[----:B------:R-:W-:Y:S02]  /*1170*/  IADD3 R5, PT, PT, R5, R14, RZ ;  /* 0x0000000e05057210 */ /* 0x000fe40007ffe0ff */
[----:B--2---:R-:W-:-:S05]  /*1180*/  LEA R3, R4, R3, 0x7 ;  /* 0x0000000304037211 */ /* 0x004fca00078e38ff */
[----:B------:R-:W-:Y:S01]  /*1190*/  IMAD R18, R3, R212, R5 ;  /* 0x000000d403127224 */ /* 0x000fe200078e0205 */
[----:B------:R-:W-:Y:S06]  /*11a0*/  BRA `(.L_x_11) ;  /* 0x00000000000c7947 */ /* 0x000fec0003800000 */
.L_x_10:
[----:B------:R-:W1:Y:S01]  /*11b0*/  LDC R18, c[0x0][0x444] ;  /* 0x00011100ff127b82 */ /* 0x000e620000000800 */
[----:B------:R-:W-:-:S04]  /*11c0*/  IMAD R3, R213, UR11, R212 ;  /* 0x0000000bd5037c24 */ /* 0x000fc8000f8e02d4 */
[----:B-1----:R-:W-:-:S07]  /*11d0*/  IMAD R18, R3, R18, RZ ;  /* 0x0000001203127224 */ /* 0x002fce00078e02ff */
.L_x_11:
[----:B------:R-:W1:Y:S01]  /*11e0*/  S2R R14, SR_TID.X ;  /* 0x00000000000e7919 */ /* 0x000e620000002100 */
[----:B------:R-:W2:Y:S01]  /*11f0*/  LDCU.128 UR4, c[0x0][0x590] ;  /* 0x0000b200ff0477ac */ /* 0x000ea20008000c00 */
[----:B------:R-:W3:Y:S01]  /*1200*/  LDC.64 R2, c[0x0][0x3b0] ;  /* 0x0000ec00ff027b82 */ /* 0x000ee20000000a00 */
[--C-:B------:R-:W-:Y:S01]  /*1210*/  IADD3 R24, P1, P0, R26, R24, R23.reuse ;  /* 0x000000181a187210 */ /* 0x100fe2000783e017 */
[----:B------:R-:W4:Y:S01]  /*1220*/  S2R R25, SR_TID.X ;  /* 0x0000000000197919 */ /* 0x000f220000002100 */
[----:B------:R-:W-:Y:S01]  /*1230*/  SHF.R.S32.HI R23, RZ, 0x1f, R23 ;  /* 0x0000001fff177819 */ /* 0x000fe20000011417 */
[----:B------:R-:W-:Y:S01]  /*1240*/  UIMAD UR26, UR11, UR26, URZ ;  /* 0x0000001a0b1a72a4 */ /* 0x000fe2000f8e02ff */
[----:B------:R-:W-:Y:S01]  /*1250*/  IADD3 R28, P3, PT, R216, R20, RZ ;  /* 0x00000014d81c7210 */ /* 0x000fe20007f7e0ff */
[----:B------:R-:W5:Y:S01]  /*1260*/  LDCU.64 UR16, c[0x0][0x550] ;  /* 0x0000aa00ff1077ac */ /* 0x000f620008000a00 */
[----:B------:R-:W-:Y:S01]  /*1270*/  IADD3.X R21, PT, PT, R21, R22, R23, P1, P0 ;  /* 0x0000001615157210 */ /* 0x000fe20000fe0417 */
[----:B------:R-:W5:Y:S01]  /*1280*/  LDC.64 R4, c[0x0][0x5f8] ;  /* 0x00017e00ff047b82 */ /* 0x000f620000000a00 */
[----:B------:R-:W-:Y:S01]  /*1290*/  ISETP.NE.AND P4, PT, RZ, UR10, PT ;  /* 0x0000000aff007c0c */ /* 0x000fe2000bf85270 */
[----:B------:R-:W-:Y:S01]  /*12a0*/  IMAD.X R29, RZ, RZ, R15, P3 ;  /* 0x000000ffff1d7224 */ /* 0x000fe200018e060f */
[----:B------:R-:W5:Y:S01]  /*12b0*/  LDCU.64 UR10, c[0x0][0x3c8] ;  /* 0x00007900ff0a77ac */ /* 0x000f620008000a00 */
[----:B------:R-:W-:Y:S01]  /*12c0*/  IMAD.MOV.U32 R15, RZ, RZ, RZ ;  /* 0x000000ffff0f7224 */ /* 0x000fe200078e00ff */
[----:B------:R-:W-:Y:S01]  /*12d0*/  LEA R18, R11, R18, 0x6 ;  /* 0x000000120b127211 */ /* 0x000fe200078e30ff */
[----:B------:R-:W-:Y:S01]  /*12e0*/  VIADD R226, R236, UR23 ;  /* 0x00000017ece27c36 */ /* 0x000fe20008000000 */
[----:B------:R-:W-:Y:S01]  /*12f0*/  USHF.L.U32 UR28, UR26, 0x6, URZ ;  /* 0x000000061a1c7899 */ /* 0x000fe200080006ff */
[----:B------:R-:W5:Y:S01]  /*1300*/  LDC R22, c[0x0][0x508] ;  /* 0x00014200ff167b82 */ /* 0x000f620000000800 */
[----:B--2---:R-:W-:Y:S01]  /*1310*/  IMAD R20, R19, UR4, RZ ;  /* 0x0000000413147c24 */ /* 0x004fe2000f8e02ff */
[----:B------:R-:W-:Y:S01]  /*1320*/  USHF.L.U64.HI UR27, UR4, 0x5, UR5 ;  /* 0x00000005041b7899 */ /* 0x000fe20008010205 */
[C---:B------:R-:W-:Y:S01]  /*1330*/  IMAD.WIDE.U32 R28, R17.reuse, UR4, R28 ;  /* 0x00000004111c7c25 */ /* 0x040fe2000f8e001c */
[----:B------:R-:W-:Y:S03]  /*1340*/  BSSY.RECONVERGENT B1, `(.L_x_1) ;  /* 0x0000525000017945 */ /* 0x000fe60003800200 */
[----:B------:R-:W-:Y:S01]  /*1350*/  IMAD R20, R17, UR5, R20 ;  /* 0x0000000511147c24 */ /* 0x000fe2000f8e0214 */
[----:B------:R-:W2:Y:S03]  /*1360*/  LDC.64 R250, c[0x0][0x420] ;  /* 0x00010800fffa7b82 */ /* 0x000ea60000000a00 */
[----:B------:R-:W-:-:S02]  /*1370*/  IMAD.IADD R29, R29, 0x1, R20 ;  /* 0x000000011d1d7824 */ /* 0x000fc400078e0214 */
[----:B---3--:R-:W-:Y:S01]  /*1380*/  IMAD R20, R19, R2, RZ ;  /* 0x0000000213147224 */ /* 0x008fe200078e02ff */
[----:B-1----:R-:W-:Y:S01]  /*1390*/  SHF.R.U32.HI R14, RZ, 0x5, R14 ;  /* 0x00000005ff0e7819 */ /* 0x002fe2000001160e */
[----:B------:R-:W-:Y:S01]  /*13a0*/  IMAD.WIDE.U32 R28, R212, UR6, R28 ;  /* 0x00000006d41c7c25 */ /* 0x000fe2000f8e001c */
[----:B----4-:R-:W-:-:S03]  /*13b0*/  LOP3.LUT R25, R25, 0x1f, RZ, 0xc0, !PT ;  /* 0x0000001f19197812 */ /* 0x010fc600078ec0ff */
[----:B-----5:R-:W-:-:S04]  /*13c0*/  IMAD.WIDE.U32 R30, R4, UR18, RZ ;  /* 0x00000012041e7c25 */ /* 0x020fc8000f8e00ff */
[----:B------:R-:W-:Y:S01]  /*13d0*/  IMAD R25, R14, UR26, R25 ;  /* 0x0000001a0e197c24 */ /* 0x000fe2000f8e0219 */
[----:B------:R-:W-:Y:S01]  /*13e0*/  SEL R4, R30, RZ, P4 ;  /* 0x000000ff1e047207 */ /* 0x000fe20002000000 */
[----:B------:R-:W-:Y:S01]  /*13f0*/  IMAD.MOV.U32 R14, RZ, RZ, R216 ;  /* 0x000000ffff0e7224 */ /* 0x000fe200078e00d8 */
[----:B------:R-:W-:Y:S01]  /*1400*/  IADD3 R22, PT, PT, R226, -R22, -R243 ;  /* 0x80000016e2167210 */ /* 0x000fe20007ffe8f3 */
[C---:B------:R-:W-:Y:S02]  /*1410*/  IMAD R20, R17.reuse, R3, R20 ;  /* 0x0000000311147224 */ /* 0x040fe400078e0214 */
[----:B------:R-:W-:Y:S01]  /*1420*/  IMAD.WIDE.U32 R26, R17, R2, R14 ;  /* 0x00000002111a7225 */ /* 0x000fe200078e000e */
[----:B------:R-:W-:-:S03]  /*1430*/  SHF.R.S32.HI R227, RZ, 0x1f, R22 ;  /* 0x0000001fffe37819 */ /* 0x000fc60000011416 */
[----:B------:R-:W-:Y:S01]  /*1440*/  IMAD R29, R212, UR7, R29 ;  /* 0x00000007d41d7c24 */ /* 0x000fe2000f8e021d */
[----:B------:R-:W-:Y:S01]  /*1450*/  IADD3 R16, P3, PT, R16, R26, RZ ;  /* 0x0000001a10107210 */ /* 0x000fe20007f7e0ff */
[----:B------:R-:W1:Y:S01]  /*1460*/  LDCU.64 UR6, c[0x0][0x380] ;  /* 0x00007000ff0677ac */ /* 0x000e620008000a00 */
[----:B------:R-:W-:Y:S01]  /*1470*/  IMAD R30, R5, UR18, R31 ;  /* 0x00000012051e7c24 */ /* 0x000fe2000f8e021f */
[----:B------:R-:W-:Y:S01]  /*1480*/  IADD3 R5, P1, P0, R25, R24, R4 ;  /* 0x0000001819057210 */ /* 0x000fe2000783e004 */
[----:B------:R-:W-:Y:S01]  /*1490*/  IMAD.WIDE.U32 R28, R217, UR4, R28 ;  /* 0x00000004d91c7c25 */ /* 0x000fe2000f8e001c */
[----:B------:R-:W-:Y:S02]  /*14a0*/  IADD3.X R17, PT, PT, R13, R27, R20, P3, !PT ;  /* 0x0000001b0d117210 */ /* 0x000fe40001ffe414 */
[----:B------:R-:W-:Y:S01]  /*14b0*/  SHF.R.S32.HI R4, RZ, 0x1f, R25 ;  /* 0x0000001fff047819 */ /* 0x000fe20000011419 */
[----:B------:R-:W-:Y:S01]  /*14c0*/  IMAD R235, R217, UR5, R29 ;  /* 0x00000005d9eb7c24 */ /* 0x000fe2000f8e021d */
[----:B------:R-:W-:Y:S01]  /*14d0*/  SEL R13, R30, RZ, P4 ;  /* 0x000000ff1e0d7207 */ /* 0x000fe20002000000 */
[----:B------:R-:W-:Y:S01]  /*14e0*/  IMAD.WIDE.U32 R24, R212, UR10, R16 ;  /* 0x0000000ad4187c25 */ /* 0x000fe2000f8e0010 */
[----:B------:R-:W-:Y:S01]  /*14f0*/  LEA.HI R227, R227, R22, RZ, 0x6 ;  /* 0x00000016e3e37211 */ /* 0x000fe200078f30ff */
[----:B------:R-:W3:Y:S01]  /*1500*/  LDC.64 R16, c[0x0][0x5e8] ;  /* 0x00017a00ff107b82 */ /* 0x000ee20000000a00 */
[----:B------:R-:W-:Y:S01]  /*1510*/  IADD3.X R13, PT, PT, R4, R21, R13, P1, P0 ;  /* 0x00000015040d7210 */ /* 0x000fe20000fe040d */
[----:B------:R-:W-:Y:S01]  /*1520*/  IMAD R25, R212, UR11, R25 ;  /* 0x0000000bd4197c24 */ /* 0x000fe2000f8e0219 */
[----:B------:R-:W4:Y:S01]  /*1530*/  LDCU.64 UR10, c[0x0][0x570] ;  /* 0x0000ae00ff0a77ac */ /* 0x000f220008000a00 */
[C---:B------:R-:W-:Y:S01]  /*1540*/  LEA R234, P1, R28.reuse, UR16, 0x1 ;  /* 0x000000101cea7c11 */ /* 0x040fe2000f8208ff */
[----:B------:R-:W-:Y:S01]  /*1550*/  IMAD.U32 R4, RZ, RZ, UR28 ;  /* 0x0000001cff047e24 */ /* 0x000fe2000f8e00ff */
[----:B------:R-:W-:Y:S01]  /*1560*/  SHF.R.S32.HI R227, RZ, 0x6, R227 ;  /* 0x00000006ffe37819 */ /* 0x000fe200000114e3 */
[C---:B------:R-:W-:Y:S01]  /*1570*/  IMAD.WIDE.U32 R20, R217.reuse, R2, R24 ;  /* 0x00000002d9147225 */ /* 0x040fe200078e0018 */
[----:B------:R-:W-:Y:S01]  /*1580*/  LEA.HI.X R235, R28, UR17, R235, 0x1, P1 ;  /* 0x000000111ceb7c11 */ /* 0x000fe200088f0ceb */
[----:B------:R-:W-:Y:S01]  /*1590*/  USHF.L.U32 UR16, UR4, 0x5, URZ ;  /* 0x0000000504107899 */ /* 0x000fe200080006ff */
[----:B------:R-:W-:Y:S01]  /*15a0*/  VIMNMX R227, PT, PT, RZ, R227, !PT ;  /* 0x000000e3ffe37248 */ /* 0x000fe20007fe0100 */
[----:B------:R-:W-:Y:S01]  /*15b0*/  IMAD R233, R217, R3, R21 ;  /* 0x00000003d9e97224 */ /* 0x000fe200078e0215 */
[----:B-1----:R-:W-:-:S02]  /*15c0*/  LEA R232, P1, R20, UR6, 0x1 ;  /* 0x0000000614e87c11 */ /* 0x002fc4000f8208ff */
[----:B------:R-:W-:Y:S02]  /*15d0*/  IADD3 R5, P0, PT, R5, UR28, RZ ;  /* 0x0000001c05057c10 */ /* 0x000fe4000ff1e0ff */
[----:B------:R-:W-:Y:S02]  /*15e0*/  LEA.HI.X R233, R20, UR7, R233, 0x1, P1 ;  /* 0x0000000714e97c11 */ /* 0x000fe400088f0ce9 */
[----:B------:R-:W-:Y:S02]  /*15f0*/  ISETP.GT.AND P1, PT, R242, R227, PT ;  /* 0x000000e3f200720c */ /* 0x000fe40003f24270 */
[----:B------:R-:W-:Y:S02]  /*1600*/  LEA.HI.X.SX32 R4, R4, R13, 0x1, P0 ;  /* 0x0000000d04047211 */ /* 0x000fe400000f0eff */
[----:B----4-:R-:W-:Y:S01]  /*1610*/  LEA R248, P0, R5, UR10, 0x2 ;  /* 0x0000000a05f87c11 */ /* 0x010fe2000f8010ff */
[----:B---3--:R-:W-:-:S03]  /*1620*/  IMAD.WIDE R230, R18, 0x4, R16 ;  /* 0x0000000412e67825 */ /* 0x008fc600078e0210 */
[----:B------:R-:W-:Y:S01]  /*1630*/  LEA.HI.X R249, R5, UR11, R4, 0x2, P0 ;  /* 0x0000000b05f97c11 */ /* 0x000fe200080f1404 */
[----:B------:R-:W-:Y:S01]  /*1640*/  IMAD R5, R11, 0x40, R12 ;  /* 0x000000400b057824 */ /* 0x000fe200078e020c */
[----:B------:R-:W-:Y:S01]  /*1650*/  IADD3 R4, P0, PT, R217, 0x20, RZ ;  /* 0x00000020d9047810 */ /* 0x000fe20007f1e0ff */
[----:B------:R-:W-:Y:S01]  /*1660*/  IMAD.MOV.U32 R229, RZ, RZ, R231 ;  /* 0x000000ffffe57224 */ /* 0x000fe200078e00e7 */
[----:B------:R-:W-:Y:S01]  /*1670*/  SHF.L.U64.HI R12, R2, 0x5, R3 ;  /* 0x00000005020c7819 */ /* 0x000fe20000010203 */
[----:B--2---:R-:W-:Y:S01]  /*1680*/  IMAD.WIDE R250, R5, 0x4, R250 ;  /* 0x0000000405fa7825 */ /* 0x004fe200078e02fa */
[----:B------:R-:W-:-:S03]  /*1690*/  IADD3 R5, PT, PT, R217, 0x20, RZ ;  /* 0x00000020d9057810 */ /* 0x000fc60007ffe0ff */
[----:B------:R-:W-:Y:S02]  /*16a0*/  IMAD.SHL.U32 R3, R2, 0x20, RZ ;  /* 0x0000002002037824 */ /* 0x000fe400078e00ff */
[----:B------:R-:W-:Y:S01]  /*16b0*/  IMAD.X R2, RZ, RZ, RZ, P0 ;  /* 0x000000ffff027224 */ /* 0x000fe200000e06ff */
[----:B------:R-:W-:Y:S06]  /*16c0*/  @P1 BRA `(.L_x_12) ;  /* 0x0000000400cc1947 */ /* 0x000fec0003800000 */
[----:B------:R-:W-:Y:S05]  /*16d0*/  @P2 BRA `(.L_x_13) ;  /* 0x0000000000282947 */ /* 0x000fea0003800000 */
        /* <DEDUP_REMOVED lines=9> */
[----:B------:R-:W-:Y:S05]  /*1770*/  BRA `(.L_x_14) ;  /* 0x0000000000147947 */ /* 0x000fea0003800000 */
.L_x_13:
[----:B------:R-:W1:Y:S01]  /*1780*/  LDCU.64 UR10, c[0x0][0x5c0] ;  /* 0x0000b800ff0a77ac */ /* 0x000e620008000a00 */
[----:B------:R-:W-:-:S05]  /*1790*/  IADD3 R0, PT, PT, R244, R245, RZ ;  /* 0x000000f5f4007210 */ /* 0x000fca0007ffe0ff */
[C---:B-1----:R-:W-:Y:S02]  /*17a0*/  IMAD R3, R0.reuse, UR11, RZ ;  /* 0x0000000b00037c24 */ /* 0x042fe4000f8e02ff */
[----:B------:R-:W-:-:S05]  /*17b0*/  IMAD.WIDE.U32 R6, R0, UR10, RZ ;  /* 0x0000000a00067c25 */ /* 0x000fca000f8e00ff */
[----:B------:R-:W-:Y:S02]  /*17c0*/  IADD3 R0, PT, PT, R7, R3, RZ ;  /* 0x0000000307007210 */ /* 0x000fe40007ffe0ff */
.L_x_14:
        /* <DEDUP_REMOVED lines=11> */
.L_x_15:
[----:B------:R-:W1:Y:S01]  /*1880*/  LDCU.64 UR6, c[0x0][0x5c8] ;  /* 0x0000b900ff0677ac */ /* 0x000e620008000a00 */
[----:B------:R-:W-:-:S05]  /*1890*/  IADD3 R244, PT, PT, R244, R245, RZ ;  /* 0x000000f5f4f47210 */ /* 0x000fca0007ffe0ff */
[C---:B-1----:R-:W-:Y:S02]  /*18a0*/  IMAD R7, R244.reuse, UR7, RZ ;  /* 0x00000007f4077c24 */ /* 0x042fe4000f8e02ff */
[----:B------:R-:W-:-:S05]  /*18b0*/  IMAD.WIDE.U32 R8, R244, UR6, RZ ;  /* 0x00000006f4087c25 */ /* 0x000fca000f8e00ff */
[----:B------:R-:W-:Y:S02]  /*18c0*/  IADD3 R7, PT, PT, R9, R7, RZ ;  /* 0x0000000709077210 */ /* 0x000fe40007ffe0ff */
.L_x_16:
[----:B------:R-:W-:Y:S01]  /*18d0*/  IMAD.U32 R3, RZ, RZ, UR10 ;  /* 0x0000000aff037e24 */ /* 0x000fe2000f8e00ff */
[----:B------:R-:W1:Y:S01]  /*18e0*/  LDCU.64 UR4, c[0x0][0x5d8] ;  /* 0x0000bb00ff0477ac */ /* 0x000e620008000a00 */
[----:B------:R-:W-:Y:S02]  /*18f0*/  BSSY.RECONVERGENT B0, `(.L_x_17) ;  /* 0x0000019000007945 */ /* 0x000fe40003800200 */
[----:B------:R-:W-:Y:S01]  /*1900*/  IMAD.WIDE.U32 R10, R3, UR23, R14 ;  /* 0x00000017030a7c25 */ /* 0x000fe2000f8e000e */
[----:B------:R-:W-:-:S03]  /*1910*/  UIMAD UR12, UR22, UR10, URZ ;  /* 0x0000000a160c72a4 */ /* 0x000fc6000f8e02ff */
[----:B------:R-:W-:Y:S01]  /*1920*/  IMAD.U32 R3, RZ, RZ, UR6 ;  /* 0x00000006ff037e24 */ /* 0x000fe2000f8e00ff */
[----:B------:R-:W-:Y:S01]  /*1930*/  IADD3 R10, P0, PT, R6, R10, RZ ;  /* 0x0000000a060a7210 */ /* 0x000fe20007f1e0ff */
[----:B------:R-:W-:Y:S01]  /*1940*/  UIMAD UR12, UR23, UR11, UR12 ;  /* 0x0000000b170c72a4 */ /* 0x000fe2000f8e020c */
[----:B------:R-:W-:-:S04]  /*1950*/  IADD3 R6, PT, PT, R243, -UR23, RZ ;  /* 0x80000017f3067c10 */ /* 0x000fc8000fffe0ff */
[-C--:B------:R-:W-:Y:S02]  /*1960*/  ISETP.GE.AND P4, PT, R217, R6.reuse, PT ;  /* 0x00000006d900720c */ /* 0x080fe40003f86270 */
[----:B------:R-:W-:Y:S02]  /*1970*/  IADD3.X R11, PT, PT, R0, UR12, R11, P0, !PT ;  /* 0x0000000c000b7c10 */ /* 0x000fe400087fe40b */
[----:B------:R-:W-:Y:S01]  /*1980*/  ISETP.GE.AND P3, PT, R5, R6, PT ;  /* 0x000000060500720c */ /* 0x000fe20003f66270 */
[----:B-1----:R-:W-:-:S04]  /*1990*/  IMAD.WIDE.U32 R10, R212, UR4, R10 ;  /* 0x00000004d40a7c25 */ /* 0x002fc8000f8e000a */
[----:B------:R-:W-:-:S04]  /*19a0*/  IMAD R5, R212, UR5, R11 ;  /* 0x00000005d4057c24 */ /* 0x000fc8000f8e020b */
[----:B------:R-:W-:Y:S05]  /*19b0*/  @P4 BRA `(.L_x_18) ;  /* 0x0000000000304947 */ /* 0x000fea0003800000 */
[----:B------:R-:W1:Y:S01]  /*19c0*/  LDCU UR12, c[0x0][0x440] ;  /* 0x00008800ff0c77ac */ /* 0x000e620008000800 */
[----:B------:R-:W-:Y:S02]  /*19d0*/  IMAD.MOV.U32 R12, RZ, RZ, R10 ;  /* 0x000000ffff0c7224 */ /* 0x000fe400078e000a */
[----:B------:R-:W-:Y:S01]  /*19e0*/  IMAD.MOV.U32 R13, RZ, RZ, R5 ;  /* 0x000000ffff0d7224 */ /* 0x000fe200078e0005 */
[----:B------:R-:W2:Y:S01]  /*19f0*/  LDCU.64 UR4, c[0x0][0x560] ;  /* 0x0000ac00ff0477ac */ /* 0x000ea20008000a00 */
[----:B------:R-:W-:-:S04]  /*1a00*/  IMAD.WIDE.U32 R16, R217, UR10, R12 ;  /* 0x0000000ad9107c25 */ /* 0x000fc8000f8e000c */
[----:B------:R-:W-:Y:S01]  /*1a10*/  IMAD R0, R217, UR11, R17 ;  /* 0x0000000bd9007c24 */ /* 0x000fe2000f8e0211 */
[----:B-1----:R-:W-:Y:S02]  /*1a20*/  ISETP.GE.AND P2, PT, R216, UR12, PT ;  /* 0x0000000cd8007c0c */ /* 0x002fe4000bf46270 */
[----:B------:R-:W-:Y:S02]  /*1a30*/  ISETP.GE.AND P1, PT, R220, UR12, PT ;  /* 0x0000000cdc007c0c */ /* 0x000fe4000bf26270 */
[----:B--2---:R-:W-:-:S04]  /*1a40*/  LEA R12, P0, R16, UR4, 0x1 ;  /* 0x00000004100c7c11 */ /* 0x004fc8000f8008ff */
[----:B------:R-:W-:-:S05]  /*1a50*/  LEA.HI.X R13, R16, UR5, R0, 0x1, P0 ;  /* 0x00000005100d7c11 */ /* 0x000fca00080f0c00 */
[----:B------:R1:W-:Y:S04]  /*1a60*/  @!P2 STG.E.128 desc[UR20][R12.64], RZ ;  /* 0x000000ff0c00a986 */ /* 0x0003e8000c101d14 */
[----:B------:R1:W-:Y:S02]  /*1a70*/  @!P1 STG.E.128 desc[UR20][R12.64+0x80], RZ ;  /* 0x000080ff0c009986 */ /* 0x0003e4000c101d14 */
.L_x_18:
[----:B------:R-:W-:Y:S05]  /*1a80*/  BSYNC.RECONVERGENT B0 ;  /* 0x0000000000007941 */ /* 0x000fea0003800200 */
.L_x_17:
[----:B------:R-:W-:Y:S04]  /*1a90*/  BSSY.RECONVERGENT B0, `(.L_x_19) ;  /* 0x000000f000007945 */ /* 0x000fe80003800200 */
[----:B------:R-:W-:Y:S05]  /*1aa0*/  @P3 BRA `(.L_x_20) ;  /* 0x0000000000343947 */ /* 0x000fea0003800000 */
[----:B------:R-:W2:Y:S01]  /*1ab0*/  LDCU UR12, c[0x0][0x440] ;  /* 0x00008800ff0c77ac */ /* 0x000ea20008000800 */
[----:B------:R-:W-:Y:S02]  /*1ac0*/  IMAD R9, R2, UR10, RZ ;  /* 0x0000000a02097c24 */ /* 0x000fe4000f8e02ff */
[----:B------:R-:W-:Y:S01]  /*1ad0*/  IMAD.MOV.U32 R11, RZ, RZ, R5 ;  /* 0x000000ffff0b7224 */ /* 0x000fe200078e0005 */
[----:B------:R-:W1:Y:S01]  /*1ae0*/  LDCU.64 UR4, c[0x0][0x560] ;  /* 0x0000ac00ff0477ac */ /* 0x000e620008000a00 */
[C---:B------:R-:W-:Y:S02]  /*1af0*/  IMAD R9, R4.reuse, UR11, R9 ;  /* 0x0000000b04097c24 */ /* 0x040fe4000f8e0209 */
[----:B------:R-:W-:-:S05]  /*1b00*/  IMAD.WIDE.U32 R10, R4, UR10, R10 ;  /* 0x0000000a040a7c25 */ /* 0x000fca000f8e000a */
[----:B------:R-:W-:Y:S02]  /*1b10*/  IADD3 R9, PT, PT, R11, R9, RZ ;  /* 0x000000090b097210 */ /* 0x000fe40007ffe0ff */
[----:B--2---:R-:W-:Y:S02]  /*1b20*/  ISETP.GE.AND P1, PT, R216, UR12, PT ;  /* 0x0000000cd8007c0c */ /* 0x004fe4000bf26270 */
[----:B------:R-:W-:Y:S02]  /*1b30*/  ISETP.GE.AND P0, PT, R220, UR12, PT ;  /* 0x0000000cdc007c0c */ /* 0x000fe4000bf06270 */
[----:B-1----:R-:W-:-:S04]  /*1b40*/  LEA R12, P2, R10, UR4, 0x1 ;  /* 0x000000040a0c7c11 */ /* 0x002fc8000f8408ff */
[----:B------:R-:W-:-:S05]  /*1b50*/  LEA.HI.X R13, R10, UR5, R9, 0x1, P2 ;  /* 0x000000050a0d7c11 */ /* 0x000fca00090f0c09 */
[----:B------:R2:W-:Y:S04]  /*1b60*/  @!P1 STG.E.128 desc[UR20][R12.64], RZ ;  /* 0x000000ff0c009986 */ /* 0x0005e8000c101d14 */
[----:B------:R2:W-:Y:S02]  /*1b70*/  @!P0 STG.E.128 desc[UR20][R12.64+0x80], RZ ;  /* 0x000080ff0c008986 */ /* 0x0005e4000c101d14 */
.L_x_20:
[----:B------:R-:W-:Y:S05]  /*1b80*/  BSYNC.RECONVERGENT B0 ;  /* 0x0000000000007941 */ /* 0x000fea0003800200 */
.L_x_19:
[----:B------:R-:W3:Y:S01]  /*1b90*/  LDCU.64 UR4, c[0x0][0x5e0] ;  /* 0x0000bc00ff0477ac */ /* 0x000ee20008000a00 */
[----:B------:R-:W-:Y:S01]  /*1ba0*/  IMAD.WIDE.U32 R10, R3, UR23, R14 ;  /* 0x00000017030a7c25 */ /* 0x000fe2000f8e000e */
[----:B------:R-:W-:Y:S01]  /*1bb0*/  BSSY.RECONVERGENT B0, `(.L_x_21) ;  /* 0x0000014000007945 */ /* 0x000fe20003800200 */
[----:B------:R-:W-:Y:S01]  /*1bc0*/  UIMAD UR22, UR22, UR6, URZ ;  /* 0x00000006161672a4 */ /* 0x000fe2000f8e02ff */
[----:B------:R-:W-:-:S03]  /*1bd0*/  IADD3 R8, P0, PT, R8, R10, RZ ;  /* 0x0000000a08087210 */ /* 0x000fc60007f1e0ff */
[----:B------:R-:W-:-:S06]  /*1be0*/  UIMAD UR22, UR23, UR7, UR22 ;  /* 0x00000007171672a4 */ /* 0x000fcc000f8e0216 */
[----:B------:R-:W-:-:S03]  /*1bf0*/  IADD3.X R9, PT, PT, R7, UR22, R11, P0, !PT ;  /* 0x0000001607097c10 */ /* 0x000fc600087fe40b */
[----:B---3--:R-:W-:-:S04]  /*1c00*/  IMAD.WIDE.U32 R8, R212, UR4, R8 ;  /* 0x00000004d4087c25 */ /* 0x008fc8000f8e0008 */
[----:B------:R-:W-:Y:S01]  /*1c10*/  IMAD R3, R212, UR5, R9 ;  /* 0x00000005d4037c24 */ /* 0x000fe2000f8e0209 */
[----:B------:R-:W-:Y:S06]  /*1c20*/  @P4 BRA `(.L_x_22) ;  /* 0x0000000000304947 */ /* 0x000fec0003800000 */
[----:B------:R-:W3:Y:S01]  /*1c30*/  LDCU UR10, c[0x0][0x440] ;  /* 0x00008800ff0a77ac */ /* 0x000ee20008000800 */
[----:B------:R-:W-:Y:S02]  /*1c40*/  IMAD.MOV.U32 R6, RZ, RZ, R8 ;  /* 0x000000ffff067224 */ /* 0x000fe400078e0008 */
[----:B------:R-:W-:Y:S01]  /*1c50*/  IMAD.MOV.U32 R7, RZ, RZ, R3 ;  /* 0x000000ffff077224 */ /* 0x000fe200078e0003 */
[----:B------:R-:W4:Y:S01]  /*1c60*/  LDCU.64 UR4, c[0x0][0x568] ;  /* 0x0000ad00ff0477ac */ /* 0x000f220008000a00 */
[----:B------:R-:W-:-:S04]  /*1c70*/  IMAD.WIDE.U32 R10, R217, UR6, R6 ;  /* 0x00000006d90a7c25 */ /* 0x000fc8000f8e0006 */
[----:B------:R-:W-:Y:S01]  /*1c80*/  IMAD R0, R217, UR7, R11 ;  /* 0x00000007d9007c24 */ /* 0x000fe2000f8e020b */
[----:B---3--:R-:W-:Y:S02]  /*1c90*/  ISETP.GE.AND P1, PT, R216, UR10, PT ;  /* 0x0000000ad8007c0c */ /* 0x008fe4000bf26270 */
[----:B------:R-:W-:Y:S02]  /*1ca0*/  ISETP.GE.AND P0, PT, R220, UR10, PT ;  /* 0x0000000adc007c0c */ /* 0x000fe4000bf06270 */
[----:B----4-:R-:W-:-:S04]  /*1cb0*/  LEA R6, P2, R10, UR4, 0x1 ;  /* 0x000000040a067c11 */ /* 0x010fc8000f8408ff */
[----:B------:R-:W-:-:S05]  /*1cc0*/  LEA.HI.X R7, R10, UR5, R0, 0x1, P2 ;  /* 0x000000050a077c11 */ /* 0x000fca00090f0c00 */
[----:B------:R3:W-:Y:S04]  /*1cd0*/  @!P1 STG.E.128 desc[UR20][R6.64], RZ ;  /* 0x000000ff06009986 */ /* 0x0007e8000c101d14 */
[----:B------:R3:W-:Y:S02]  /*1ce0*/  @!P0 STG.E.128 desc[UR20][R6.64+0x80], RZ ;  /* 0x000080ff06008986 */ /* 0x0007e4000c101d14 */
.L_x_22:
[----:B------:R-:W-:Y:S05]  /*1cf0*/  BSYNC.RECONVERGENT B0 ;  /* 0x0000000000007941 */ /* 0x000fea0003800200 */
.L_x_21:
[----:B------:R-:W-:Y:S05]  /*1d00*/  @P3 BRA `(.L_x_23) ;  /* 0x0000004800203947 */ /* 0x000fea0003800000 */
[----:B------:R-:W4:Y:S01]  /*1d10*/  LDCU UR10, c[0x0][0x440] ;  /* 0x00008800ff0a77ac */ /* 0x000f220008000800 */
[----:B------:R-:W-:Y:S02]  /*1d20*/  IMAD R5, R2, UR6, RZ ;  /* 0x0000000602057c24 */ /* 0x000fe4000f8e02ff */
[----:B------:R-:W-:Y:S01]  /*1d30*/  IMAD.MOV.U32 R2, RZ, RZ, R8 ;  /* 0x000000ffff027224 */ /* 0x000fe200078e0008 */
[----:B------:R-:W5:Y:S01]  /*1d40*/  LDCU.64 UR4, c[0x0][0x568] ;  /* 0x0000ad00ff0477ac */ /* 0x000f620008000a00 */
[C---:B------:R-:W-:Y:S02]  /*1d50*/  IMAD R5, R4.reuse, UR7, R5 ;  /* 0x0000000704057c24 */ /* 0x040fe4000f8e0205 */
[----:B------:R-:W-:-:S05]  /*1d60*/  IMAD.WIDE.U32 R2, R4, UR6, R2 ;  /* 0x0000000604027c25 */ /* 0x000fca000f8e0002 */
[----:B------:R-:W-:Y:S02]  /*1d70*/  IADD3 R5, PT, PT, R3, R5, RZ ;  /* 0x0000000503057210 */ /* 0x000fe40007ffe0ff */
[----:B----4-:R-:W-:Y:S02]  /*1d80*/  ISETP.GE.AND P0, PT, R216, UR10, PT ;  /* 0x0000000ad8007c0c */ /* 0x010fe4000bf06270 */
[----:B-----5:R-:W-:-:S04]  /*1d90*/  LEA R4, P1, R2, UR4, 0x1 ;  /* 0x0000000402047c11 */ /* 0x020fc8000f8208ff */
[----:B------:R-:W-:-:S07]  /*1da0*/  LEA.HI.X R5, R2, UR5, R5, 0x1, P1 ;  /* 0x0000000502057c11 */ /* 0x000fce00088f0c05 */
[----:B------:R4:W-:Y:S01]  /*1db0*/  @!P0 STG.E.128 desc[UR20][R4.64], RZ ;  /* 0x000000ff04008986 */ /* 0x0009e2000c101d14 */
[----:B------:R-:W-:-:S13]  /*1dc0*/  ISETP.GE.AND P0, PT, R220, UR10, PT ;  /* 0x0000000adc007c0c */ /* 0x000fda000bf06270 */
[----:B------:R-:W-:Y:S05]  /*1dd0*/  @P0 BRA `(.L_x_23) ;  /* 0x0000004400ec0947 */ /* 0x000fea0003800000 */
[----:B------:R1:W-:Y:S01]  /*1de0*/  STG.E.128 desc[UR20][R4.64+0x80], RZ ;  /* 0x000080ff04007986 */ /* 0x0003e2000c101d14 */
[----:B------:R-:W-:Y:S05]  /*1df0*/  BRA `(.L_x_23) ;  /* 0x0000004400e47947 */ /* 0x000fea0003800000 */
.L_x_12:
[----:B------:R-:W-:Y:S01]  /*1e00*/  IMAD.U32 R13, RZ, RZ, UR12 ;  /* 0x0000000cff0d7e24 */ /* 0x000fe2000f8e00ff */
[----:B------:R-:W1:Y:S01]  /*1e10*/  LDCU.64 UR4, c[0x0][0x3d8] ;  /* 0x00007b00ff0477ac */ /* 0x000e620008000a00 */
[----:B------:R-:W-:Y:S02]  /*1e20*/  BSSY.RECONVERGENT B0, `(.L_x_24) ;  /* 0x0000028000007945 */ /* 0x000fe40003800200 */
[----:B------:R-:W-:Y:S01]  /*1e30*/  IMAD.WIDE.U32 R16, R13, UR23, R14 ;  /* 0x000000170d107c25 */ /* 0x000fe2000f8e000e */
[----:B------:R-:W-:Y:S01]  /*1e40*/  UIMAD UR6, UR22, UR12, URZ ;  /* 0x0000000c160672a4 */ /* 0x000fe2000f8e02ff */
[----:B------:R-:W-:Y:S01]  /*1e50*/  LOP3.LUT R13, R11, 0x80000001, RZ, 0xc0, !PT ;  /* 0x800000010b0d7812 */ /* 0x000fe200078ec0ff */
[----:B------:R-:W-:Y:S01]  /*1e60*/  @P4 BAR.SYNC.DEFER_BLOCKING 0x0 ;  /* 0x0000000000004b1d */ /* 0x000fe20000010000 */
[----:B------:R-:W-:Y:S01]  /*1e70*/  IADD3 R16, P0, PT, R10, R16, RZ ;  /* 0x000000100a107210 */ /* 0x000fe20007f1e0ff */
[----:B------:R-:W-:Y:S01]  /*1e80*/  UIMAD UR6, UR23, UR13, UR6 ;  /* 0x0000000d170672a4 */ /* 0x000fe2000f8e0206 */
[----:B------:R-:W-:-:S04]  /*1e90*/  IADD3 R10, PT, PT, R243, -UR23, RZ ;  /* 0x80000017f30a7c10 */ /* 0x000fc8000fffe0ff */
[----:B------:R-:W-:Y:S02]  /*1ea0*/  ISETP.GE.AND P6, PT, R217, R10, PT ;  /* 0x0000000ad900720c */ /* 0x000fe40003fc6270 */
[----:B------:R-:W-:Y:S01]  /*1eb0*/  IADD3.X R17, PT, PT, R9, UR6, R17, P0, !PT ;  /* 0x0000000609117c10 */ /* 0x000fe200087fe411 */
[----:B-1----:R-:W-:Y:S01]  /*1ec0*/  IMAD R9, R0, UR4, RZ ;  /* 0x0000000400097c24 */ /* 0x002fe2000f8e02ff */
[----:B------:R-:W-:Y:S01]  /*1ed0*/  ISETP.NE.AND P0, PT, R13, 0x1, PT ;  /* 0x000000010d00780c */ /* 0x000fe20003f05270 */
[----:B------:R-:W-:-:S03]  /*1ee0*/  IMAD.WIDE.U32 R16, R6, UR4, R16 ;  /* 0x0000000406107c25 */ /* 0x000fc6000f8e0010 */
[----:B------:R-:W-:Y:S01]  /*1ef0*/  SEL R200, RZ, 0x4000, P0 ;  /* 0x00004000ffc87807 */ /* 0x000fe20000000000 */
[----:B------:R-:W-:-:S04]  /*1f00*/  IMAD R9, R6, UR5, R9 ;  /* 0x0000000506097c24 */ /* 0x000fc8000f8e0209 */
[----:B------:R-:W-:Y:S01]  /*1f10*/  IMAD.IADD R9, R17, 0x1, R9 ;  /* 0x0000000111097824 */ /* 0x000fe200078e0209 */
[----:B------:R-:W-:Y:S06]  /*1f20*/  @P6 BRA `(.L_x_25) ;  /* 0x0000000000546947 */ /* 0x000fec0003800000 */
        /* <DEDUP_REMOVED lines=10> */
[----:B------:R-:W-:Y:S01]  /*1fd0*/  @!PT LDS RZ, [RZ] ;  /* 0x00000000fffff984 */ /* 0x000fe20000000800 */
[----:B------:R-:W-:Y:S01]  /*1fe0*/  @!PT LDS RZ, [RZ] ;  /* 0x00000000fffff984 */ /* 0x000fe20000000800 */
[----:B------:R-:W-:Y:S01]  /*1ff0*/  @!PT LDS RZ, [RZ] ;  /* 0x00000000fffff984 */ /* 0x000fe20000000800 */
[----:B------:R1:W-:Y:S04]  /*2000*/  @!P1 LDGSTS.E.BYPASS.LTC128B.128 [R223+0x10000], desc[UR20][R18.64] ;  /* 0x1000000012df9fae */ /* 0x0003e8000b981a14 */
[----:B------:R1:W-:Y:S04]  /*2010*/  @P1 STS.128 [R223+0x10000], RZ ;  /* 0x010000ffdf001388 */ /* 0x0003e80000000c00 */
[----:B------:R-:W-:Y:S01]  /*2020*/  @!PT LDS RZ, [RZ] ;  /* 0x00000000fffff984 */ /* 0x000fe20000000800 */
[----:B------:R-:W-:Y:S01]  /*2030*/  @!PT LDS RZ, [RZ] ;  /* 0x00000000fffff984 */ /* 0x000fe20000000800 */
[----:B------:R-:W-:Y:S01]  /*2040*/  @!PT LDS RZ, [RZ] ;  /* 0x00000000fffff984 */ /* 0x000fe20000000800 */
[----:B------:R1:W-:Y:S04]  /*2050*/  @!P0 LDGSTS.E.BYPASS.LTC128B.128 [R223+0x12000], desc[UR20][R18.64+0x80] ;  /* 0x1200008012df8fae */ /* 0x0003e8000b981a14 */
[----:B------:R1:W-:Y:S01]  /*2060*/  @P0 STS.128 [R223+0x12000], RZ ;  /* 0x012000ffdf000388 */ /* 0x0003e20000000c00 */
[----:B------:R-:W-:Y:S05]  /*2070*/  BRA `(.L_x_26) ;  /* 0x0000000000087947 */ /* 0x000fea0003800000 */
.L_x_25:
[----:B------:R2:W-:Y:S04]  /*2080*/  STS.128 [R223+0x10000], RZ ;  /* 0x010000ffdf007388 */ /* 0x0005e80000000c00 */
[----:B------:R2:W-:Y:S02]  /*2090*/  STS.128 [R223+0x12000], RZ ;  /* 0x012000ffdf007388 */ /* 0x0005e40000000c00 */
.L_x_26:
[----:B------:R-:W-:Y:S05]  /*20a0*/  BSYNC.RECONVERGENT B0 ;  /* 0x0000000000007941 */ /* 0x000fea0003800200 */
.L_x_24:
[----:B------:R-:W-:Y:S01]  /*20b0*/  ISETP.GE.AND P5, PT, R5, R10, PT ;  /* 0x0000000a0500720c */ /* 0x000fe20003fa6270 */
[----:B------:R-:W-:-:S12]  /*20c0*/  BSSY.RECONVERGENT B0, `(.L_x_27) ;  /* 0x0000019000007945 */ /* 0x000fd80003800200 */
[----:B------:R3:W-:Y:S04]  /*20d0*/  @P5 STS.128 [R223+0x11000], RZ ;  /* 0x011000ffdf005388 */ /* 0x0007e80000000c00 */
[----:B------:R3:W-:Y:S01]  /*20e0*/  @P5 STS.128 [R223+0x13000], RZ ;  /* 0x013000ffdf005388 */ /* 0x0007e20000000c00 */
[----:B------:R-:W-:Y:S05]  /*20f0*/  @P5 BRA `(.L_x_28) ;  /* 0x0000000000545947 */ /* 0x000fea0003800000 */
[----:B------:R-:W4:Y:S01]  /*2100*/  LDCU UR6, c[0x0][0x440] ;  /* 0x00008800ff0677ac */ /* 0x000f220008000800 */
[----:B------:R-:W-:Y:S02]  /*2110*/  IMAD R13, R2, UR12, RZ ;  /* 0x0000000c020d7c24 */ /* 0x000fe4000f8e02ff */
[----:B------:R-:W-:Y:S01]  /*2120*/  IMAD.MOV.U32 R17, RZ, RZ, R9 ;  /* 0x000000ffff117224 */ /* 0x000fe200078e0009 */
[----:B------:R-:W1:Y:S01]  /*2130*/  LDCU.64 UR4, c[0x0][0x390] ;  /* 0x00007200ff0477ac */ /* 0x000e620008000a00 */
[C---:B------:R-:W-:Y:S02]  /*2140*/  IMAD R13, R4.reuse, UR13, R13 ;  /* 0x0000000d040d7c24 */ /* 0x040fe4000f8e020d */
[----:B------:R-:W-:-:S05]  /*2150*/  IMAD.WIDE.U32 R16, R4, UR12, R16 ;  /* 0x0000000c04107c25 */ /* 0x000fca000f8e0010 */
[----:B------:R-:W-:Y:S02]  /*2160*/  IADD3 R13, PT, PT, R17, R13, RZ ;  /* 0x0000000d110d7210 */ /* 0x000fe40007ffe0ff */
[----:B----4-:R-:W-:Y:S02]  /*2170*/  ISETP.GE.AND P1, PT, R216, UR6, PT ;  /* 0x00000006d8007c0c */ /* 0x010fe4000bf26270 */
[----:B------:R-:W-:Y:S02]  /*2180*/  ISETP.GE.AND P0, PT, R220, UR6, PT ;  /* 0x00000006dc007c0c */ /* 0x000fe4000bf06270 */
[----:B-1----:R-:W-:-:S04]  /*2190*/  LEA R18, P2, R16, UR4, 0x1 ;  /* 0x0000000410127c11 */ /* 0x002fc8000f8408ff */
        /* <DEDUP_REMOVED lines=10> */
[----:B------:R4:W-:Y:S02]  /*2240*/  @P0 STS.128 [R223+0x13000], RZ ;  /* 0x013000ffdf000388 */ /* 0x0009e40000000c00 */
.L_x_28:
[----:B------:R-:W-:Y:S05]  /*2250*/  BSYNC.RECONVERGENT B0 ;  /* 0x0000000000007941 */ /* 0x000fea0003800200 */
.L_x_27:
[----:B------:R-:W-:Y:S01]  /*2260*/  IMAD R10, R11, -0x40, R236 ;  /* 0xffffffc00b0a7824 */ /* 0x000fe200078e02ec */
[----:B------:R-:W0:Y:S01]  /*2270*/  LDGDEPBAR ;  /* 0x00000000000079af */ /* 0x000e220000000000 */
[----:B------:R-:W-:Y:S03]  /*2280*/  BSSY.RECONVERGENT B0, `(.L_x_29) ;  /* 0x0000015000007945 */ /* 0x000fe60003800200 */
[----:B------:R-:W-:-:S13]  /*2290*/  ISETP.GE.AND P4, PT, R217, R10, PT ;  /* 0x0000000ad900720c */ /* 0x000fda0003f86270 */
[----:B------:R-:W-:Y:S05]  /*22a0*/  @P4 BRA `(.L_x_30) ;  /* 0x0000000000404947 */ /* 0x000fea0003800000 */
[----:B------:R-:W5:Y:S02]  /*22b0*/  LDCU UR4, c[0x0][0x440] ;  /* 0x00008800ff0477ac */ /* 0x000f640008000800 */
[----:B-----5:R-:W-:Y:S02]  /*22c0*/  ISETP.GE.AND P1, PT, R216, UR4, PT ;  /* 0x00000004d8007c0c */ /* 0x020fe4000bf26270 */
[----:B------:R-:W-:-:S11]  /*22d0*/  ISETP.GE.AND P0, PT, R220, UR4, PT ;  /* 0x00000004dc007c0c */ /* 0x000fd6000bf06270 */
[----:B------:R-:W-:Y:S02]  /*22e0*/  @!P1 IMAD.MOV.U32 R16, RZ, RZ, R234 ;  /* 0x000000ffff109224 */ /* 0x000fe400078e00ea */
[----:B------:R-:W-:-:S05]  /*22f0*/  @!P1 IMAD.MOV.U32 R17, RZ, RZ, R235 ;  /* 0x000000ffff119224 */ /* 0x000fca00078e00eb */
        /* <DEDUP_REMOVED lines=11> */
.L_x_30:
[----:B------:R1:W-:Y:S04]  /*23b0*/  STS.128 [R223+0x8000], RZ ;  /* 0x008000ffdf007388 */ /* 0x0003e80000000c00 */
[----:B------:R1:W-:Y:S02]  /*23c0*/  STS.128 [R223+0xa000], RZ ;  /* 0x00a000ffdf007388 */ /* 0x0003e40000000c00 */
.L_x_31:
[----:B------:R-:W-:Y:S05]  /*23d0*/  BSYNC.RECONVERGENT B0 ;  /* 0x0000000000007941 */ /* 0x000fea0003800200 */
.L_x_29:
[----:B------:R-:W-:Y:S01]  /*23e0*/  ISETP.GE.AND P3, PT, R5, R10, PT ;  /* 0x0000000a0500720c */ /* 0x000fe20003f66270 */
[----:B------:R-:W-:-:S12]  /*23f0*/  BSSY.RECONVERGENT B0, `(.L_x_32) ;  /* 0x0000016000007945 */ /* 0x000fd80003800200 */
[----:B------:R1:W-:Y:S04]  /*2400*/  @P3 STS.128 [R223+0x9000], RZ ;  /* 0x009000ffdf003388 */ /* 0x0003e80000000c00 */
[----:B------:R1:W-:Y:S01]  /*2410*/  @P3 STS.128 [R223+0xb000], RZ ;  /* 0x00b000ffdf003388 */ /* 0x0003e20000000c00 */
[----:B------:R-:W-:Y:S05]  /*2420*/  @P3 BRA `(.L_x_33) ;  /* 0x0000000000483947 */ /* 0x000fea0003800000 */
[----:B------:R-:W5:Y:S01]  /*2430*/  LDCU UR4, c[0x0][0x440] ;  /* 0x00008800ff0477ac */ /* 0x000f620008000800 */
[----:B------:R-:W-:Y:S02]  /*2440*/  IMAD.U32 R9, RZ, RZ, UR16 ;  /* 0x00000010ff097e24 */ /* 0x000fe4000f8e00ff */
[----:B------:R-:W-:Y:S02]  /*2450*/  IMAD.U32 R5, RZ, RZ, UR16 ;  /* 0x00000010ff057e24 */ /* 0x000fe4000f8e00ff */
[----:B-1----:R-:W-:Y:S01]  /*2460*/  IMAD.U32 R16, RZ, RZ, UR27 ;  /* 0x0000001bff107e24 */ /* 0x002fe2000f8e00ff */
[----:B----4-:R-:W-:-:S04]  /*2470*/  LEA R18, P2, R9, R234, 0x1 ;  /* 0x000000ea09127211 */ /* 0x010fc800078408ff */
[----:B------:R-:W-:Y:S02]  /*2480*/  LEA.HI.X R19, R5, R235, R16, 0x1, P2 ;  /* 0x000000eb05137211 */ /* 0x000fe400010f0c10 */
[----:B-----5:R-:W-:Y:S02]  /*2490*/  ISETP.GE.AND P1, PT, R216, UR4, PT ;  /* 0x00000004d8007c0c */ /* 0x020fe4000bf26270 */
[----:B------:R-:W-:-:S11]  /*24a0*/  ISETP.GE.AND P0, PT, R220, UR4, PT ;  /* 0x00000004dc007c0c */ /* 0x000fd6000bf06270 */
        /* <DEDUP_REMOVED lines=10> */
.L_x_33:
[----:B------:R-:W-:Y:S05]  /*2550*/  BSYNC.RECONVERGENT B0 ;  /* 0x0000000000007941 */ /* 0x000fea0003800200 */
.L_x_32:
[----:B------:R-:W-:Y:S01]  /*2560*/  BSSY.RECONVERGENT B0, `(.L_x_34) ;  /* 0x0000015000007945 */ /* 0x000fe20003800200 */
[----:B------:R-:W-:-:S03]  /*2570*/  IADD3 R240, PT, PT, R223, R200, RZ ;  /* 0x000000c8dff07210 */ /* 0x000fc60007ffe0ff */
[----:B------:R-:W-:Y:S05]  /*2580*/  @P4 BRA `(.L_x_35) ;  /* 0x0000000000404947 */ /* 0x000fea0003800000 */
[----:B------:R-:W5:Y:S02]  /*2590*/  LDCU UR4, c[0x0][0x440] ;  /* 0x00008800ff0477ac */ /* 0x000f640008000800 */
[----:B-----5:R-:W-:Y:S02]  /*25a0*/  ISETP.GE.AND P1, PT, R216, UR4, PT ;  /* 0x00000004d8007c0c */ /* 0x020fe4000bf26270 */
[----:B------:R-:W-:-:S11]  /*25b0*/  ISETP.GE.AND P0, PT, R220, UR4, PT ;  /* 0x00000004dc007c0c */ /* 0x000fd6000bf06270 */
[----:B-1----:R-:W-:Y:S02]  /*25c0*/  @!P1 IMAD.MOV.U32 R16, RZ, RZ, R232 ;  /* 0x000000ffff109224 */ /* 0x002fe400078e00e8 */
[----:B------:R-:W-:-:S05]  /*25d0*/  @!P1 IMAD.MOV.U32 R17, RZ, RZ, R233 ;  /* 0x000000ffff119224 */ /* 0x000fca00078e00e9 */
[----:B------:R-:W-:Y:S01]  /*25e0*/  @!PT LDS RZ, [RZ] ;  /* 0x00000000fffff984 */ /* 0x000fe20000000800 */
[----:B------:R-:W-:Y:S01]  /*25f0*/  @!PT LDS RZ, [RZ] ;  /* 0x00000000fffff984 */ /* 0x000fe20000000800 */
[----:B------:R-:W-:Y:S01]  /*2600*/  @!PT LDS RZ, [RZ] ;  /* 0x00000000fffff984 */ /* 0x000fe20000000800 */
[----:B------:R1:W-:Y:S04]  /*2610*/  @!P1 LDGSTS.E.BYPASS.LTC128B.128 [R240], desc[UR20][R16.64] ;  /* 0x0000000010f09fae */ /* 0x0003e8000b981a14 */
[----:B------:R1:W-:Y:S04]  /*2620*/  @P1 STS.128 [R240], RZ ;  /* 0x000000fff0001388 */ /* 0x0003e80000000c00 */
[----:B------:R-:W-:Y:S01]  /*2630*/  @!PT LDS RZ, [RZ] ;  /* 0x00000000fffff984 */ /* 0x000fe20000000800 */
[----:B------:R-:W-:Y:S01]  /*2640*/  @!PT LDS RZ, [RZ] ;  /* 0x00000000fffff984 */ /* 0x000fe20000000800 */
[----:B------:R-:W-:Y:S01]  /*2650*/  @!PT LDS RZ, [RZ] ;  /* 0x00000000fffff984 */ /* 0x000fe20000000800 */
[----:B------:R1:W-:Y:S04]  /*2660*/  @!P0 LDGSTS.E.BYPASS.LTC128B.128 [R240+0x2000], desc[UR20][R232.64+0x80] ;  /* 0x02000080e8f08fae */ /* 0x0003e8000b981a14 */
[----:B------:R1:W-:Y:S01]  /*2670*/  @P0 STS.128 [R240+0x2000], RZ ;  /* 0x002000fff0000388 */ /* 0x0003e20000000c00 */
[----:B------:R-:W-:Y:S05]  /*2680*/  BRA `(.L_x_36) ;  /* 0x0000000000087947 */ /* 0x000fea0003800000 */
.L_x_35:
[----:B------:R1:W-:Y:S04]  /*2690*/  STS.128 [R240], RZ ;  /* 0x000000fff0007388 */ /* 0x0003e80000000c00 */
[----:B------:R1:W-:Y:S02]  /*26a0*/  STS.128 [R240+0x2000], RZ ;  /* 0x002000fff0007388 */ /* 0x0003e40000000c00 */
.L_x_36:
[----:B------:R-:W-:Y:S05]  /*26b0*/  BSYNC.RECONVERGENT B0 ;  /* 0x0000000000007941 */ /* 0x000fea0003800200 */
.L_x_34:
[C---:B------:R-:W-:Y:S01]  /*26c0*/  VIADD R5, R214.reuse, 0x8 ;  /* 0x00000008d6057836 */ /* 0x040fe20000000000 */
[CC--:B------:R-:W-:Y:S01]  /*26d0*/  ISETP.GE.AND P1, PT, R214.reuse, R10.reuse, PT ;  /* 0x0000000ad600720c */ /* 0x0c0fe20003f26270 */
[----:B------:R-:W-:Y:S01]  /*26e0*/  IMAD.MOV.U32 R238, RZ, RZ, 0x7f800000 ;  /* 0x7f800000ffee7424 */ /* 0x000fe200078e00ff */
[----:B------:R-:W-:Y:S02]  /*26f0*/  MOV R239, 0x7f800000 ;  /* 0x7f80000000ef7802 */ /* 0x000fe40000000f00 */
[----:B------:R-:W-:Y:S01]  /*2700*/  ISETP.GE.AND P0, PT, R5, R10, PT ;  /* 0x0000000a0500720c */ /* 0x000fe20003f06270 */
[----:B------:R-:W-:-:S08]  /*2710*/  IMAD.WIDE.U32 R10, R214, 0x4, R250 ;  /* 0x00000004d60a7825 */ /* 0x000fd000078e00fa */
[----:B------:R1:W5:Y:S04]  /*2720*/  @!P1 LDG.E R239, desc[UR20][R10.64] ;  /* 0x000000140aef9981 */ /* 0x000368000c1e1900 */
[----:B------:R1:W5:Y:S01]  /*2730*/  @!P0 LDG.E R238, desc[UR20][R10.64+0x20] ;  /* 0x000020140aee8981 */ /* 0x000362000c1e1900 */
[----:B------:R-:W-:Y:S03]  /*2740*/  BSSY.RECONVERGENT B0, `(.L_x_37) ;  /* 0x0000013000007945 */ /* 0x000fe60003800200 */
[----:B------:R1:W-:Y:S04]  /*2750*/  @P3 STS.128 [R240+0x1000], RZ ;  /* 0x001000fff0003388 */ /* 0x0003e80000000c00 */
[----:B------:R1:W-:Y:S01]  /*2760*/  @P3 STS.128 [R240+0x3000], RZ ;  /* 0x003000fff0003388 */ /* 0x0003e20000000c00 */
[----:B------:R-:W-:Y:S05]  /*2770*/  @P3 BRA `(.L_x_38) ;  /* 0x00000000003c3947 */ /* 0x000fea0003800000 */
[----:B------:R-:W2:Y:S01]  /*2780*/  LDCU UR4, c[0x0][0x440] ;  /* 0x00008800ff0477ac */ /* 0x000ea20008000800 */
[----:B-1----:R-:W-:-:S04]  /*2790*/  LEA R10, P2, R3, R232, 0x1 ;  /* 0x000000e8030a7211 */ /* 0x002fc800078408ff */
[----:B------:R-:W-:Y:S02]  /*27a0*/  LEA.HI.X R11, R3, R233, R12, 0x1, P2 ;  /* 0x000000e9030b7211 */ /* 0x000fe400010f0c0c */
[----:B--2---:R-:W-:Y:S02]  /*27b0*/  ISETP.GE.AND P1, PT, R216, UR4, PT ;  /* 0x00000004d8007c0c */ /* 0x004fe4000bf26270 */
        /* <DEDUP_REMOVED lines=11> */
.L_x_38:
[----:B------:R-:W-:Y:S05]  /*2870*/  BSYNC.RECONVERGENT B0 ;  /* 0x0000000000007941 */ /* 0x000fea0003800200 */
.L_x_37:
[----:B------:R-:W2:Y:S01]  /*2880*/  LDCU.64 UR4, c[0x0][0x3d0] ;  /* 0x00007a00ff0477ac */ /* 0x000ea20008000a00 */
[----:B------:R-:W-:Y:S01]  /*2890*/  MOV R3, UR14 ;  /* 0x0000000e00037c02 */ /* 0x000fe20008000f00 */
[----:B------:R-:W-:Y:S01]  /*28a0*/  BSSY.RECONVERGENT B0, `(.L_x_39) ;  /* 0x0000022000007945 */ /* 0x000fe20003800200 */
[----:B------:R-:W-:-:S03]  /*28b0*/  UIMAD UR6, UR22, UR14, URZ ;  /* 0x0000000e160672a4 */ /* 0x000fc6000f8e02ff */
[----:B-1----:R-:W-:Y:S01]  /*28c0*/  IMAD.WIDE.U32 R10, R3, UR23, R14 ;  /* 0x00000017030a7c25 */ /* 0x002fe2000f8e000e */
[----:B------:R-:W-:Y:S02]  /*28d0*/  UIMAD UR6, UR23, UR15, UR6 ;  /* 0x0000000f170672a4 */ /* 0x000fe4000f8e0206 */
[----:B------:R-:W-:-:S04]  /*28e0*/  IADD3 R8, P0, PT, R8, R10, RZ ;  /* 0x0000000a08087210 */ /* 0x000fc80007f1e0ff */
[----:B------:R-:W-:Y:S01]  /*28f0*/  IADD3.X R9, PT, PT, R7, UR6, R11, P0, !PT ;  /* 0x0000000607097c10 */ /* 0x000fe200087fe40b */
[----:B--2---:R-:W-:-:S04]  /*2900*/  IMAD R3, R0, UR4, RZ ;  /* 0x0000000400037c24 */ /* 0x004fc8000f8e02ff */
[C---:B------:R-:W-:Y:S02]  /*2910*/  IMAD R3, R6.reuse, UR5, R3 ;  /* 0x0000000506037c24 */ /* 0x040fe4000f8e0203 */
[----:B------:R-:W-:-:S05]  /*2920*/  IMAD.WIDE.U32 R6, R6, UR4, R8 ;  /* 0x0000000406067c25 */ /* 0x000fca000f8e0008 */
[----:B------:R-:W-:Y:S01]  /*2930*/  IADD3 R3, PT, PT, R7, R3, RZ ;  /* 0x0000000307037210 */ /* 0x000fe20007ffe0ff */
        /* <DEDUP_REMOVED lines=22> */
.L_x_40:
[----:B------:R1:W-:Y:S04]  /*2aa0*/  STS.128 [R223+0xc000], RZ ;  /* 0x00c000ffdf007388 */ /* 0x0003e80000000c00 */
[----:B------:R1:W-:Y:S02]  /*2ab0*/  STS.128 [R223+0xe000], RZ ;  /* 0x00e000ffdf007388 */ /* 0x0003e40000000c00 */
.L_x_41:
[----:B------:R-:W-:Y:S05]  /*2ac0*/  BSYNC.RECONVERGENT B0 ;  /* 0x0000000000007941 */ /* 0x000fea0003800200 */
.L_x_39:
[----:B------:R1:W-:Y:S01]  /*2ad0*/  @P5 STS.128 [R223+0xd000], RZ ;  /* 0x00d000ffdf005388 */ /* 0x0003e20000000c00 */
[----:B------:R-:W-:Y:S01]  /*2ae0*/  IADD3 R5, PT, PT, R241, R214, R243 ;  /* 0x000000d6f1057210 */ /* 0x000fe20007ffe0f3 */
[----:B------:R-:W1:Y:S01]  /*2af0*/  LDCU UR6, c[0x0][0x440] ;  /* 0x00008800ff0677ac */ /* 0x000e620008000800 */
[----:B------:R-:W-:Y:S01]  /*2b00*/  BSSY.RECONVERGENT B0, `(.L_x_42) ;  /* 0x000001b000007945 */ /* 0x000fe20003800200 */
[----:B------:R1:W-:Y:S01]  /*2b10*/  @P5 STS.128 [R223+0xf000], RZ ;  /* 0x00f000ffdf005388 */ /* 0x0003e20000000c00 */
[----:B------:R-:W-:Y:S01]  /*2b20*/  IADD3 R236, PT, PT, R5, -R236, RZ ;  /* 0x800000ec05ec7210 */ /* 0x000fe20007ffe0ff */
[----:B------:R-:W1:Y:S01]  /*2b30*/  LDCU UR7, c[0x0][0x3e0] ;  /* 0x00007c00ff0777ac */ /* 0x000e620008000800 */
[----:B------:R-:W1:Y:S01]  /*2b40*/  LDCU UR11, c[0x0][0x45c] ;  /* 0x00008b80ff0b77ac */ /* 0x000e620008000800 */
[----:B------:R-:W-:Y:S05]  /*2b50*/  @P5 BRA `(.L_x_43) ;  /* 0x0000000000545947 */ /* 0x000fea0003800000 */
[----:B------:R-:W2:Y:S01]  /*2b60*/  LDCU UR10, c[0x0][0x440] ;  /* 0x00008800ff0a77ac */ /* 0x000ea20008000800 */
[----:B------:R-:W-:Y:S02]  /*2b70*/  IMAD R5, R2, UR14, RZ ;  /* 0x0000000e02057c24 */ /* 0x000fe4000f8e02ff */
[----:B------:R-:W-:Y:S01]  /*2b80*/  IMAD.MOV.U32 R2, RZ, RZ, R6 ;  /* 0x000000ffff027224 */ /* 0x000fe200078e0006 */
[----:B------:R-:W3:Y:S01]  /*2b90*/  LDCU.64 UR4, c[0x0][0x388] ;  /* 0x00007100ff0477ac */ /* 0x000ee20008000a00 */
[C---:B------:R-:W-:Y:S02]  /*2ba0*/  IMAD R5, R4.reuse, UR15, R5 ;  /* 0x0000000f04057c24 */ /* 0x040fe4000f8e0205 */
[----:B------:R-:W-:-:S05]  /*2bb0*/  IMAD.WIDE.U32 R2, R4, UR14, R2 ;  /* 0x0000000e04027c25 */ /* 0x000fca000f8e0002 */
[----:B------:R-:W-:Y:S02]  /*2bc0*/  IADD3 R5, PT, PT, R3, R5, RZ ;  /* 0x0000000503057210 */ /* 0x000fe40007ffe0ff */
[----:B--2---:R-:W-:Y:S02]  /*2bd0*/  ISETP.GE.AND P1, PT, R216, UR10, PT ;  /* 0x0000000ad8007c0c */ /* 0x004fe4000bf26270 */
[----:B------:R-:W-:Y:S02]  /*2be0*/  ISETP.GE.AND P0, PT, R220, UR10, PT ;  /* 0x0000000adc007c0c */ /* 0x000fe4000bf06270 */
[----:B---3--:R-:W-:-:S04]  /*2bf0*/  LEA R4, P2, R2, UR4, 0x1 ;  /* 0x0000000402047c11 */ /* 0x008fc8000f8408ff */
        /* <DEDUP_REMOVED lines=11> */
.L_x_43:
[----:B-1----:R-:W-:Y:S05]  /*2cb0*/  BSYNC.RECONVERGENT B0 ;  /* 0x0000000000007941 */ /* 0x002fea0003800200 */
.L_x_42:
[----:B------:R-:W0:Y:S01]  /*2cc0*/  LDGDEPBAR ;  /* 0x00000000000079af */ /* 0x000e220000000000 */
[----:B--2---:R-:W-:Y:S01]  /*2cd0*/  IMAD.IADD R5, R208, 0x1, R209 ;  /* 0x00000001d0057824 */ /* 0x004fe200078e02d1 */
[----:B------:R-:W1:Y:S01]  /*2ce0*/  LDC R225, c[0x0][0x44c] ;  /* 0x00011300ffe17b82 */ /* 0x000e620000000800 */
[----:B------:R-:W-:Y:S01]  /*2cf0*/  IMAD.IADD R202, R209, 0x1, R204 ;  /* 0x00000001d1ca7824 */ /* 0x000fe200078e02cc */
[----:B------:R-:W2:Y:S01]  /*2d00*/  LDCU UR4, c[0x0][0x590] ;  /* 0x0000b200ff0477ac */ /* 0x000ea20008000800 */
[----:B------:R-:W-:Y:S01]  /*2d10*/  IMAD.IADD R0, R204, 0x1, R5 ;  /* 0x00000001cc007824 */ /* 0x000fe200078e0205 */
[----:B------:R-:W-:Y:S01]  /*2d20*/  IADD3 R226, PT, PT, R226, 0x40, -R243 ;  /* 0x00000040e2e27810 */ /* 0x000fe20007ffe8f3 */
[----:B------:R-:W-:Y:S01]  /*2d30*/  IMAD.IADD R3, R208, 0x1, R209 ;  /* 0x00000001d0037824 */ /* 0x000fe200078e02d1 */
[----:B------:R-:W-:Y:S01]  /*2d40*/  CS2R R94, SRZ ;  /* 0x00000000005e7805 */ /* 0x000fe2000001ff00 */
[C---:B------:R-:W-:Y:S01]  /*2d50*/  IMAD.IADD R2, R211.reuse, 0x1, R208 ;  /* 0x00000001d3027824 */ /* 0x040fe200078e02d0 */
[----:B------:R-:W-:Y:S01]  /*2d60*/  CS2R R92, SRZ ;  /* 0x00000000005c7805 */ /* 0x000fe2000001ff00 */
[C-C-:B------:R-:W-:Y:S01]  /*2d70*/  IMAD.IADD R201, R211.reuse, 0x1, R200.reuse ;  /* 0x00000001d3c97824 */ /* 0x140fe200078e02c8 */
[----:B------:R-:W-:Y:S01]  /*2d80*/  CS2R R98, SRZ ;  /* 0x0000000000627805 */ /* 0x000fe2000001ff00 */
[----:B------:R-:W-:Y:S01]  /*2d90*/  IMAD.IADD R200, R210, 0x1, R200 ;  /* 0x00000001d2c87824 */ /* 0x000fe200078e02c8 */
[----:B------:R-:W-:Y:S01]  /*2da0*/  CS2R R96, SRZ ;  /* 0x0000000000607805 */ /* 0x000fe2000001ff00 */
[----:B------:R-:W-:Y:S01]  /*2db0*/  IMAD.MOV.U32 R237, RZ, RZ, R240 ;  /* 0x000000ffffed7224 */ /* 0x000fe200078e00f0 */
[----:B------:R-:W-:Y:S01]  /*2dc0*/  CS2R R90, SRZ ;  /* 0x00000000005a7805 */ /* 0x000fe2000001ff00 */
[--C-:B------:R-:W-:Y:S01]  /*2dd0*/  IMAD.IADD R197, R211, 0x1, R204.reuse ;  /* 0x00000001d3c57824 */ /* 0x100fe200078e02cc */
[----:B------:R-:W-:Y:S01]  /*2de0*/  CS2R R88, SRZ ;  /* 0x0000000000587805 */ /* 0x000fe2000001ff00 */
[--C-:B------:R-:W-:Y:S01]  /*2df0*/  IMAD.IADD R199, R203, 0x1, R204.reuse ;  /* 0x00000001cbc77824 */ /* 0x100fe200078e02cc */
[----:B------:R-:W-:Y:S01]  /*2e00*/  CS2R R86, SRZ ;  /* 0x0000000000567805 */ /* 0x000fe2000001ff00 */
[----:B------:R-:W-:Y:S01]  /*2e10*/  IMAD.IADD R198, R205, 0x1, R204 ;  /* 0x00000001cdc67824 */ /* 0x000fe200078e02cc */
[----:B------:R-:W-:-:S02]  /*2e20*/  CS2R R84, SRZ ;  /* 0x0000000000547805 */ /* 0x000fc4000001ff00 */
[----:B------:R-:W-:Y:S01]  /*2e30*/  CS2R R78, SRZ ;  /* 0x00000000004e7805 */ /* 0x000fe2000001ff00 */
[----:B------:R-:W-:-:S04]  /*2e40*/  DEPBAR.LE SB0, 0x1 ;  /* 0x000080400000791a */ /* 0x000fc80000000000 */
[----:B------:R-:W-:Y:S01]  /*2e50*/  BAR.SYNC.DEFER_BLOCKING 0x0 ;  /* 0x0000000000007b1d */ /* 0x000fe20000010000 */
[----:B------:R-:W-:Y:S02]  /*2e60*/  CS2R R76, SRZ ;  /* 0x00000000004c7805 */ /* 0x000fe4000001ff00 */
[----:B------:R-:W-:Y:S02]  /*2e70*/  CS2R R82, SRZ ;  /* 0x0000000000527805 */ /* 0x000fe4000001ff00 */
[----:B------:R-:W-:Y:S02]  /*2e80*/  CS2R R80, SRZ ;  /* 0x0000000000507805 */ /* 0x000fe4000001ff00 */
[----:B------:R-:W-:Y:S02]  /*2e90*/  CS2R R74, SRZ ;  /* 0x00000000004a7805 */ /* 0x000fe4000001ff00 */
[----:B------:R-:W-:Y:S02]  /*2ea0*/  CS2R R72, SRZ ;  /* 0x0000000000487805 */ /* 0x000fe4000001ff00 */
[----:B------:R-:W-:-:S02]  /*2eb0*/  CS2R R70, SRZ ;  /* 0x0000000000467805 */ /* 0x000fc4000001ff00 */
        /* <DEDUP_REMOVED lines=16> */
[----:B------:R-:W-:Y:S01]  /*2fc0*/  CS2R R20, SRZ ;  /* 0x0000000000147805 */ /* 0x000fe2000001ff00 */
[----:B------:R-:W1:Y:S01]  /*2fd0*/  LDSM.16.M88.4 R132, [R5] ;  /* 0x000000000584783b */ /* 0x000e620000000200 */
[----:B------:R-:W-:Y:S01]  /*2fe0*/  IMAD.IADD R196, R2, 0x1, R204 ;  /* 0x0000000102c47824 */ /* 0x000fe200078e02cc */
[----:B--2---:R-:W-:-:S02]  /*2ff0*/  USHF.L.U32 UR4, UR4, 0x6, URZ ;  /* 0x0000000604047899 */ /* 0x004fc400080006ff */
[----:B------:R-:W2:Y:S01]  /*3000*/  LDSM.16.M88.4 R136, [R5+0x800] ;  /* 0x000800000588783b */ /* 0x000ea20000000200 */
[----:B------:R-:W-:Y:S02]  /*3010*/  UIADD3 UR23, UPT, UPT, UR23, 0x40, URZ ;  /* 0x0000004017177890 */ /* 0x000fe4000fffe0ff */
[----:B------:R-:W-:Y:S01]  /*3020*/  USHF.L.U32 UR26, UR26, 0x3, URZ ;  /* 0x000000031a1a7899 */ /* 0x000fe200080006ff */
[----:B------:R-:W1:Y:S04]  /*3030*/  LDSM.16.M88.4 R164, [R5+0x2000] ;  /* 0x0020000005a4783b */ /* 0x000e680000000200 */
[----:B------:R-:W1:Y:S04]  /*3040*/  LDSM.16.M88.4 R168, [R5+0x2800] ;  /* 0x0028000005a8783b */ /* 0x000e680000000200 */
[----:B------:R-:W1:Y:S04]  /*3050*/  LDSM.16.M88.4 R116, [R209] ;  /* 0x00000000d174783b */ /* 0x000e680000000200 */
[----:B------:R-:W1:Y:S04]  /*3060*/  LDSM.16.M88.4 R120, [R209+0x800] ;  /* 0x00080000d178783b */ /* 0x000e680000000200 */
[----:B------:R-:W1:Y:S04]  /*3070*/  LDSM.16.M88.4 R124, [R202] ;  /* 0x00000000ca7c783b */ /* 0x000e680000000200 */
[----:B------:R-:W1:Y:S04]  /*3080*/  LDSM.16.M88.4 R128, [R202+0x800] ;  /* 0x00080000ca80783b */ /* 0x000e680000000200 */
[----:B------:R-:W1:Y:S04]  /*3090*/  LDSM.16.M88.4 R148, [R209+0x2000] ;  /* 0x00200000d194783b */ /* 0x000e680000000200 */
[----:B------:R-:W1:Y:S04]  /*30a0*/  LDSM.16.M88.4 R152, [R209+0x2800] ;  /* 0x00280000d198783b */ /* 0x000e680000000200 */
[----:B------:R-:W1:Y:S04]  /*30b0*/  LDSM.16.M88.4 R156, [R202+0x2000] ;  /* 0x00200000ca9c783b */ /* 0x000e680000000200 */
[----:B------:R-:W1:Y:S04]  /*30c0*/  LDSM.16.M88.4 R160, [R202+0x2800] ;  /* 0x00280000caa0783b */ /* 0x000e680000000200 */
[----:B------:R-:W1:Y:S04]  /*30d0*/  LDSM.16.M88.4 R140, [R0] ;  /* 0x00000000008c783b */ /* 0x000e680000000200 */
[----:B------:R-:W1:Y:S04]  /*30e0*/  LDSM.16.M88.4 R144, [R0+0x800] ;  /* 0x000800000090783b */ /* 0x000e680000000200 */
[----:B------:R-:W1:Y:S04]  /*30f0*/  LDSM.16.M88.4 R172, [R0+0x2000] ;  /* 0x0020000000ac783b */ /* 0x000e680000000200 */
[----:B------:R3:W1:Y:S02]  /*3100*/  LDSM.16.M88.4 R176, [R0+0x2800] ;  /* 0x0028000000b0783b */ /* 0x0006640000000200 */
[----:B--23--:R-:W-:-:S07]  /*3110*/  IMAD.IADD R0, R204, 0x1, R3 ;  /* 0x00000001cc007824 */ /* 0x00cfce00078e0203 */
.L_x_46:
[----:B------:R-:W0:Y:S01]  /*3120*/  LDGDEPBAR ;  /* 0x00000000000079af */ /* 0x000e220000000000 */
[--C-:B------:R-:W-:Y:S01]  /*3130*/  IMAD.IADD R182, R204, 0x1, R201.reuse ;  /* 0x00000001ccb67824 */ /* 0x100fe200078e02c9 */
[----:B------:R-:W-:Y:S01]  /*3140*/  LEA R186, P0, R214, R230, 0x2 ;  /* 0x000000e6d6ba7211 */ /* 0x000fe200078010ff */
[----:B------:R-:W-:Y:S01]  /*3150*/  IMAD.IADD R181, R208, 0x1, R201 ;  /* 0x00000001d0b57824 */ /* 0x000fe200078e02c9 */
[----:B------:R-:W-:Y:S01]  /*3160*/  MOV R190, UR19 ;  /* 0x0000001300be7c02 */ /* 0x000fe20008000f00 */
[----:B------:R-:W-:Y:S02]  /*3170*/  IMAD.MOV.U32 R231, RZ, RZ, R229 ;  /* 0x000000ffffe77224 */ /* 0x000fe400078e00e5 */
[----:B-----5:R-:W-:Y:S01]  /*3180*/  FMUL.FTZ R185, R238, 1.4426950216293334961 ;  /* 0x3fb8aa3beeb97820 */ /* 0x020fe20000410000 */
[----:B------:R-:W-:Y:S01]  /*3190*/  IMAD.IADD R180, R204, 0x1, R181 ;  /* 0x00000001ccb47824 */ /* 0x000fe200078e02b5 */
[C---:B------:R-:W-:Y:S01]  /*31a0*/  FSETP.NEU.FTZ.AND P1, PT, R239.reuse, -INF , PT ;  /* 0xff800000ef00780b */ /* 0x040fe20003f3d000 */
[----:B------:R-:W-:Y:S01]  /*31b0*/  FMUL.FTZ R247, R239, 1.4426950216293334961 ;  /* 0x3fb8aa3beff77820 */ /* 0x000fe20000410000 */
[----:B------:R-:W-:Y:S02]  /*31c0*/  LEA.HI.X R187, R214, R231, RZ, 0x2, P0 ;  /* 0x000000e7d6bb7211 */ /* 0x000fe400000f14ff */
[----:B------:R-:W-:Y:S02]  /*31d0*/  FSETP.NEU.FTZ.AND P0, PT, R238, -INF , PT ;  /* 0xff800000ee00780b */ /* 0x000fe40003f1d000 */
[----:B------:R-:W-:Y:S02]  /*31e0*/  FSEL R247, R247, RZ, P1 ;  /* 0x000000fff7f77208 */ /* 0x000fe40000800000 */
[----:B------:R-:W-:Y:S02]  /*31f0*/  IADD3 R241, PT, PT, R241, -0x40, RZ ;  /* 0xffffffc0f1f17810 */ /* 0x000fe40007ffe0ff */
[----:B------:R-:W-:Y:S02]  /*3200*/  IADD3 R242, PT, PT, R242, -0x1, RZ ;  /* 0xfffffffff2f27810 */ /* 0x000fe40007ffe0ff */
[----:B------:R-:W-:Y:S01]  /*3210*/  ISETP.GE.AND P6, PT, R241, R226, PT ;  /* 0x000000e2f100720c */ /* 0x000fe20003fc6270 */
[----:B------:R-:W-:Y:S04]  /*3220*/  DEPBAR.LE SB0, 0x0 ;  /* 0x000080000000791a */ /* 0x000fe80000000000 */
[----:B------:R-:W-:Y:S01]  /*3230*/  BAR.SYNC.DEFER_BLOCKING 0x0 ;  /* 0x0000000000007b1d */ /* 0x000fe20000010000 */
[----:B------:R-:W-:Y:S11]  /*3240*/  ISETP.GT.AND P6, PT, R243, UR23, P6 ;  /* 0x00000017f3007c0c */ /* 0x000ff6000b7c4270 */
[----:B------:R-:W-:Y:S02]  /*3250*/  @!UPT UIADD3 URZ, UPT, UPT, URZ, URZ, URZ ;  /* 0x000000fffffff290 */ /* 0x000fe4000fffe0ff */
[C-C-:B------:R-:W-:Y:S02]  /*3260*/  @!P6 VIADDMNMX R195, R236.reuse, 0xffffffc1, R243.reuse, PT ;  /* 0xffffffc1ecc3e846 */ /* 0x140fe400038001f3 */
[----:B------:R-:W-:Y:S01]  /*3270*/  @!P6 VIADDMNMX R231, R236, 0xffffffc9, R243, PT ;  /* 0xffffffc9ece7e846 */ /* 0x000fe200038001f3 */
[----:B------:R-:W-:Y:S08]  /*3280*/  LDSM.16.M88.4 R52, [R201] ;  /* 0x00000000c934783b */ /* 0x000ff00000000200 */
[----:B------:R-:W2:Y:S08]  /*3290*/  LDSM.16.M88.4 R56, [R209+-0x4000] ;  /* 0xffc00000d138783b */ /* 0x000eb00000000200 */
[----:B------:R-:W3:Y:S08]  /*32a0*/  LDSM.16.M88.4 R60, [R209+-0x3800] ;  /* 0xffc80000d13c783b */ /* 0x000ef00000000200 */
[----:B------:R-:W-:Y:S08]  /*32b0*/  LDSM.16.M88.4 R64, [R182] ;  /* 0x00000000b640783b */ /* 0x000ff00000000200 */
[----:B------:R-:W1:Y:S08]  /*32c0*/  LDSM.16.M88.4 R100, [R202+-0x4000] ;  /* 0xffc00000ca64783b */ /* 0x000e700000000200 */
[----:B------:R-:W1:Y:S01]  /*32d0*/  LDSM.16.M88.4 R104, [R202+-0x3800] ;  /* 0xffc80000ca68783b */ /* 0x000e620000000200 */
[C---:B--2---:R-:W-:Y:S07]  /*32e0*/  HMMA.16816.F32 R4, R52.reuse, R56, RZ ;  /* 0x000000383404723c */ /* 0x044fee00000018ff */
[----:B------:R-:W-:Y:S01]  /*32f0*/  LDSM.16.M88.4 R108, [R181] ;  /* 0x00000000b56c783b */ /* 0x000fe20000000200 */
[C---:B------:R-:W-:Y:S07]  /*3300*/  HMMA.16816.F32 R8, R52.reuse, R58, RZ ;  /* 0x0000003a3408723c */ /* 0x040fee00000018ff */
[----:B------:R-:W2:Y:S01]  /*3310*/  LDSM.16.M88.4 R112, [R3+-0x4000] ;  /* 0xffc000000370783b */ /* 0x000ea20000000200 */
[C---:B---3--:R-:W-:Y:S07]  /*3320*/  HMMA.16816.F32 R12, R52.reuse, R60, RZ ;  /* 0x0000003c340c723c */ /* 0x048fee00000018ff */
[----:B------:R-:W-:Y:S01]  /*3330*/  LDSM.16.M88.4 R56, [R180] ;  /* 0x00000000b438783b */ /* 0x000fe20000000200 */
[----:B----4-:R-:W-:Y:S07]  /*3340*/  HMMA.16816.F32 R16, R52, R62, RZ ;  /* 0x0000003e3410723c */ /* 0x010fee00000018ff */
[----:B------:R-:W3:Y:S01]  /*3350*/  LDSM.16.M88.4 R52, [R3+-0x3800] ;  /* 0xffc800000334783b */ /* 0x000ee20000000200 */
[C---:B-1----:R-:W-:Y:S07]  /*3360*/  HMMA.16816.F32 R4, R64.reuse, R100, R4 ;  /* 0x000000644004723c */ /* 0x042fee0000001804 */
[----:B------:R-:W1:Y:S01]  /*3370*/  LDSM.16.M88.4 R60, [R0+-0x4000] ;  /* 0xffc00000003c783b */ /* 0x000e620000000200 */
[C---:B------:R-:W-:Y:S07]  /*3380*/  HMMA.16816.F32 R8, R64.reuse, R102, R8 ;  /* 0x000000664008723c */ /* 0x040fee0000001808 */
[----:B------:R-:W-:Y:S01]  /*3390*/  LDSM.16.M88.4 R100, [R201+0x2000] ;  /* 0x00200000c964783b */ /* 0x000fe20000000200 */
[C---:B------:R-:W-:Y:S01]  /*33a0*/  HMMA.16816.F32 R12, R64.reuse, R104, R12 ;  /* 0x00000068400c723c */ /* 0x040fe2000000180c */
[----:B------:R-:W4:Y:S07]  /*33b0*/  @!P6 S2R R183, SR_TID.X ;  /* 0x0000000000b7e919 */ /* 0x000f2e0000002100 */
[----:B------:R-:W-:Y:S01]  /*33c0*/  HMMA.16816.F32 R16, R64, R106, R16 ;  /* 0x0000006a4010723c */ /* 0x000fe20000001810 */
[----:B------:R-:W1:Y:S07]  /*33d0*/  LDSM.16.M88.4 R64, [R0+-0x3800] ;  /* 0xffc800000040783b */ /* 0x000e6e0000000200 */
[C---:B--2---:R-:W-:Y:S01]  /*33e0*/  HMMA.16816.F32 R4, R108.reuse, R112, R4 ;  /* 0x000000706c04723c */ /* 0x044fe20000001804 */
[----:B------:R-:W2:Y:S04]  /*33f0*/  LDSM.16.M88.4 R104, [R209+-0x2000] ;  /* 0xffe00000d168783b */ /* 0x000ea80000000200 */
[----:B------:R-:W-:Y:S03]  /*3400*/  FSEL R113, R185, RZ, P0 ;  /* 0x000000ffb9717208 */ /* 0x000fe60000000000 */
[C---:B------:R-:W-:Y:S08]  /*3410*/  HMMA.16816.F32 R8, R108.reuse, R114, R8 ;  /* 0x000000726c08723c */ /* 0x040ff00000001808 */
[C---:B---3--:R-:W-:Y:S03]  /*3420*/  HMMA.16816.F32 R12, R108.reuse, R52, R12 ;  /* 0x000000346c0c723c */ /* 0x048fe6000000180c */
[----:B----4-:R-:W-:Y:S01]  /*3430*/  @!P6 IMAD.SHL.U32 R184, R183, 0x2, RZ ;  /* 0x00000002b7b8e824 */ /* 0x010fe200078e00ff */
[----:B------:R-:W-:Y:S04]  /*3440*/  @!P6 SHF.R.U32.HI R183, RZ, 0x2, R183 ;  /* 0x00000002ffb7e819 */ /* 0x000fe800000116b7 */
[----:B------:R-:W-:Y:S01]  /*3450*/  HMMA.16816.F32 R16, R108, R54, R16 ;  /* 0x000000366c10723c */ /* 0x000fe20000001810 */
[----:B------:R-:W3:Y:S02]  /*3460*/  LDSM.16.M88.4 R52, [R209+-0x1800] ;  /* 0xffe80000d134783b */ /* 0x000ee40000000200 */
[----:B------:R-:W-:Y:S04]  /*3470*/  @!P6 LOP3.LUT R184, R184, 0x6, RZ, 0xc0, !PT ;  /* 0x00000006b8b8e812 */ /* 0x000fe800078ec0ff */
[----:B------:R-:W-:Y:S01]  /*3480*/  @!P6 LOP3.LUT R183, R184, 0xe0, R183, 0xf8, !PT ;  /* 0x000000e0b8b7e812 */ /* 0x000fe200078ef8b7 */
[C---:B-1----:R-:W-:Y:S01]  /*3490*/  HMMA.16816.F32 R4, R56.reuse, R60, R4 ;  /* 0x0000003c3804723c */ /* 0x042fe20000001804 */
[----:B------:R-:W4:Y:S04]  /*34a0*/  LDG.E R184, desc[UR20][R186.64] ;  /* 0x00000014bab87981 */ /* 0x000f28000c1e1900 */
[----:B------:R-:W-:Y:S01]  /*34b0*/  LDSM.16.M88.4 R108, [R202+-0x2000] ;  /* 0xffe00000ca6c783b */ /* 0x000fe20000000200 */
[----:B------:R-:W-:Y:S02]  /*34c0*/  @!P6 IMAD R190, R190, 0x40, R183 ;  /* 0x00000040bebee824 */ /* 0x000fe400078e02b7 */
[C---:B------:R-:W-:Y:S03]  /*34d0*/  HMMA.16816.F32 R8, R56.reuse, R62, R8 ;  /* 0x0000003e3808723c */ /* 0x040fe60000001808 */
[C---:B------:R-:W-:Y:S01]  /*34e0*/  @!P6 VIADD R188, R190.reuse, 0x1 ;  /* 0x00000001bebce836 */ /* 0x040fe20000000000 */
[C---:B------:R-:W-:Y:S01]  /*34f0*/  @!P6 ISETP.GE.AND P1, PT, R190.reuse, R195, PT ;  /* 0x000000c3be00e20c */ /* 0x040fe20003f26270 */
[----:B------:R1:W4:Y:S01]  /*3500*/  LDG.E R183, desc[UR20][R186.64+0x20] ;  /* 0x00002014bab77981 */ /* 0x000322000c1e1900 */
[C---:B------:R-:W-:Y:S01]  /*3510*/  @!P6 ISETP.GE.AND P0, PT, R190.reuse, R231, PT ;  /* 0x000000e7be00e20c */ /* 0x040fe20003f06270 */
[----:B------:R-:W-:Y:S01]  /*3520*/  @!P6 VIADD R194, R190, 0x18 ;  /* 0x00000018bec2e836 */ /* 0x000fe20000000000 */
[C---:B------:R-:W-:Y:S01]  /*3530*/  HMMA.16816.F32 R12, R56.reuse, R64, R12 ;  /* 0x00000040380c723c */ /* 0x040fe2000000180c */
[----:B------:R-:W3:Y:S02]  /*3540*/  LDSM.16.M88.4 R60, [R182+0x2000] ;  /* 0x00200000b63c783b */ /* 0x000ee40000000200 */
[----:B------:R-:W-:Y:S01]  /*3550*/  @!P6 ISETP.GE.AND P5, PT, R188, R195, PT ;  /* 0x000000c3bc00e20c */ /* 0x000fe20003fa6270 */
[----:B------:R-:W-:Y:S01]  /*3560*/  @!P6 VIADD R252, R190, 0x19 ;  /* 0x00000019befce836 */ /* 0x000fe20000000000 */
[----:B------:R-:W-:Y:S02]  /*3570*/  @!P6 ISETP.GE.AND P3, PT, R188, R231, PT ;  /* 0x000000e7bc00e20c */ /* 0x000fe40003f66270 */
[----:B------:R-:W-:Y:S01]  /*3580*/  @!P6 IADD3 R188, PT, PT, R190, 0x8, RZ ;  /* 0x00000008bebce810 */ /* 0x000fe20007ffe0ff */
[----:B------:R-:W-:Y:S01]  /*3590*/  HMMA.16816.F32 R16, R56, R66, R16 ;  /* 0x000000423810723c */ /* 0x000fe20000001810 */
[----:B------:R-:W3:Y:S02]  /*35a0*/  LDSM.16.M88.4 R56, [R202+-0x1800] ;  /* 0xffe80000ca38783b */ /* 0x000ee40000000200 */
[C---:B------:R-:W-:Y:S02]  /*35b0*/  @!P6 ISETP.GE.AND P4, PT, R188.reuse, R195, PT ;  /* 0x000000c3bc00e20c */ /* 0x040fe40003f86270 */
[----:B------:R-:W-:Y:S01]  /*35c0*/  @!P6 ISETP.GE.AND P2, PT, R188, R231, PT ;  /* 0x000000e7bc00e20c */ /* 0x000fe20003f46270 */
[C---:B------:R-:W-:Y:S02]  /*35d0*/  @!P6 VIADD R188, R190.reuse, 0x9 ;  /* 0x00000009bebce836 */ /* 0x040fe40000000000 */
[C---:B--2---:R-:W-:Y:S01]  /*35e0*/  HMMA.16816.F32 R4, R100.reuse, R104, R4 ;  /* 0x000000686404723c */ /* 0x044fe20000001804 */
[----:B------:R-:W-:Y:S04]  /*35f0*/  LDSM.16.M88.4 R64, [R181+0x2000] ;  /* 0x00200000b540783b */ /* 0x000fe80000000200 */
[----:B-1----:R-:W-:Y:S03]  /*3600*/  @!P6 VIADD R186, R190, 0x10 ;  /* 0x00000010bebae836 */ /* 0x002fe60000000000 */
[C---:B------:R-:W-:Y:S01]  /*3610*/  HMMA.16816.F32 R8, R100.reuse, R106, R8 ;  /* 0x0000006a6408723c */ /* 0x040fe20000001808 */
[----:B------:R-:W1:Y:S07]  /*3620*/  LDSM.16.M88.4 R104, [R3+-0x2000] ;  /* 0xffe000000368783b */ /* 0x000e6e0000000200 */
[C---:B---3--:R-:W-:Y:S08]  /*3630*/  HMMA.16816.F32 R12, R100.reuse, R52, R12 ;  /* 0x00000034640c723c */ /* 0x048ff0000000180c */
[----:B------:R-:W-:Y:S01]  /*3640*/  HMMA.16816.F32 R16, R100, R54, R16 ;  /* 0x000000366410723c */ /* 0x000fe20000001810 */
[----:B------:R-:W2:Y:S07]  /*3650*/  LDSM.16.M88.4 R52, [R3+-0x1800] ;  /* 0xffe800000334783b */ /* 0x000eae0000000200 */
[C---:B------:R-:W-:Y:S01]  /*3660*/  HMMA.16816.F32 R4, R60.reuse, R108, R4 ;  /* 0x0000006c3c04723c */ /* 0x040fe20000001804 */
[----:B------:R-:W-:Y:S07]  /*3670*/  LDSM.16.M88.4 R100, [R180+0x2000] ;  /* 0x00200000b464783b */ /* 0x000fee0000000200 */
[C---:B------:R-:W-:Y:S01]  /*3680*/  HMMA.16816.F32 R8, R60.reuse, R110, R8 ;  /* 0x0000006e3c08723c */ /* 0x040fe20000001808 */
[----:B------:R-:W3:Y:S07]  /*3690*/  LDSM.16.M88.4 R108, [R0+-0x2000] ;  /* 0xffe00000006c783b */ /* 0x000eee0000000200 */
[C---:B------:R-:W-:Y:S08]  /*36a0*/  HMMA.16816.F32 R12, R60.reuse, R56, R12 ;  /* 0x000000383c0c723c */ /* 0x040ff0000000180c */
[----:B------:R-:W-:Y:S08]  /*36b0*/  HMMA.16816.F32 R16, R60, R58, R16 ;  /* 0x0000003a3c10723c */ /* 0x000ff00000001810 */
[C---:B-1----:R-:W-:Y:S08]  /*36c0*/  HMMA.16816.F32 R4, R64.reuse, R104, R4 ;  /* 0x000000684004723c */ /* 0x042ff00000001804 */
[C---:B------:R-:W-:Y:S08]  /*36d0*/  HMMA.16816.F32 R8, R64.reuse, R106, R8 ;  /* 0x0000006a4008723c */ /* 0x040ff00000001808 */
[C---:B--2---:R-:W-:Y:S08]  /*36e0*/  HMMA.16816.F32 R12, R64.reuse, R52, R12 ;  /* 0x00000034400c723c */ /* 0x044ff0000000180c */
[----:B------:R-:W-:Y:S01]  /*36f0*/  HMMA.16816.F32 R16, R64, R54, R16 ;  /* 0x000000364010723c */ /* 0x000fe20000001810 */
[----:B------:R-:W1:Y:S07]  /*3700*/  LDSM.16.M88.4 R52, [R0+-0x1800] ;  /* 0xffe800000034783b */ /* 0x000e6e0000000200 */
[C---:B---3--:R-:W-:Y:S08]  /*3710*/  HMMA.16816.F32 R4, R100.reuse, R108, R4 ;  /* 0x0000006c6404723c */ /* 0x048ff00000001804 */
[C---:B------:R-:W-:Y:S11]  /*3720*/  HMMA.16816.F32 R8, R100.reuse, R110, R8 ;  /* 0x0000006e6408723c */ /* 0x040ff60000001808 */
[----:B------:R-:W-:Y:S02]  /*3730*/  @!P6 FSEL R4, R4, -INF , !P1 ;  /* 0xff8000000404e808 */ /* 0x000fe40004800000 */
[----:B------:R-:W-:Y:S02]  /*3740*/  @!P6 FSEL R5, R5, -INF , !P5 ;  /* 0xff8000000505e808 */ /* 0x000fe40006800000 */
[----:B------:R-:W-:Y:S01]  /*3750*/  @!P6 FSEL R6, R6, -INF , !P0 ;  /* 0xff8000000606e808 */ /* 0x000fe20004000000 */
[----:B------:R-:W-:Y:S01]  /*3760*/  FFMA.FTZ R185, R4, UR11, -R247 ;  /* 0x0000000b04b97c23 */ /* 0x000fe200080108f7 */
[----:B------:R-:W-:Y:S02]  /*3770*/  @!P6 FSEL R7, R7, -INF , !P3 ;  /* 0xff8000000707e808 */ /* 0x000fe40005800000 */
[----:B------:R-:W-:Y:S01]  /*3780*/  @!P6 FSEL R8, R8, -INF , !P4 ;  /* 0xff8000000808e808 */ /* 0x000fe20006000000 */
[--C-:B------:R-:W-:Y:S01]  /*3790*/  FFMA.FTZ R187, R6, UR11, -R113.reuse ;  /* 0x0000000b06bb7c23 */ /* 0x100fe20008010871 */
[----:B------:R-:W-:Y:S01]  /*37a0*/  @!P6 FSEL R10, R10, -INF , !P2 ;  /* 0xff8000000a0ae808 */ /* 0x000fe20005000000 */
[----:B------:R-:W-:Y:S01]  /*37b0*/  FFMA.FTZ R191, R7, UR11, -R113 ;  /* 0x0000000b07bf7c23 */ /* 0x000fe20008010871 */
[----:B------:R-:W-:Y:S01]  /*37c0*/  MUFU.EX2 R185, R185 ;  /* 0x000000b900b97308 */ /* 0x000fe20000000800 */
[----:B------:R-:W-:Y:S01]  /*37d0*/  FFMA.FTZ R189, R8, UR11, -R247 ;  /* 0x0000000b08bd7c23 */ /* 0x000fe200080108f7 */
[C---:B-1----:R-:W-:Y:S08]  /*37e0*/  HMMA.16816.F32 R12, R100.reuse, R52, R12 ;  /* 0x00000034640c723c */ /* 0x042ff0000000180c */
[----:B------:R-:W-:Y:S01]  /*37f0*/  MUFU.EX2 R187, R187 ;  /* 0x000000bb00bb7308 */ /* 0x000fe20000000800 */
[----:B------:R-:W-:Y:S01]  /*3800*/  @!P6 ISETP.GE.AND P1, PT, R188, R195, PT ;  /* 0x000000c3bc00e20c */ /* 0x000fe20003f26270 */
[----:B------:R-:W-:Y:S01]  /*3810*/  FFMA.FTZ R193, R10, UR11, -R113 ;  /* 0x0000000b0ac17c23 */ /* 0x000fe20008010871 */
[----:B------:R-:W-:Y:S07]  /*3820*/  @!P6 ISETP.GE.AND P5, PT, R188, R231, PT ;  /* 0x000000e7bc00e20c */ /* 0x000fee0003fa6270 */
[----:B------:R-:W-:Y:S01]  /*3830*/  MUFU.EX2 R189, R189 ;  /* 0x000000bd00bd7308 */ /* 0x000fe20000000800 */
[----:B------:R-:W-:Y:S01]  /*3840*/  @!P6 IADD3 R188, PT, PT, R190, 0x11, RZ ;  /* 0x00000011bebce810 */ /* 0x000fe20007ffe0ff */
[----:B------:R-:W-:Y:S08]  /*3850*/  HMMA.16816.F32 R16, R100, R54, R16 ;  /* 0x000000366410723c */ /* 0x000ff00000001810 */
[----:B------:R1:W-:Y:S01]  /*3860*/  MUFU.EX2 R190, R193 ;  /* 0x000000c100be7308 */ /* 0x0003e20000000800 */
[C---:B------:R-:W-:Y:S02]  /*3870*/  @!P6 ISETP.GE.AND P0, PT, R186.reuse, R195, PT ;  /* 0x000000c3ba00e20c */ /* 0x040fe40003f06270 */
[----:B------:R-:W-:Y:S01]  /*3880*/  @!P6 ISETP.GE.AND P3, PT, R186, R231, PT ;  /* 0x000000e7ba00e20c */ /* 0x000fe20003f66270 */
[--C-:B------:R-:W-:Y:S01]  /*3890*/  FFMA.FTZ R186, R5, UR11, -R247.reuse ;  /* 0x0000000b05ba7c23 */ /* 0x100fe200080108f7 */
[C---:B------:R-:W-:Y:S02]  /*38a0*/  @!P6 ISETP.GE.AND P4, PT, R188.reuse, R195, PT ;  /* 0x000000c3bc00e20c */ /* 0x040fe40003f86270 */
[----:B------:R-:W-:Y:S02]  /*38b0*/  @!P6 FSEL R9, R9, -INF , !P1 ;  /* 0xff8000000909e808 */ /* 0x000fe40004800000 */
[----:B------:R-:W-:Y:S01]  /*38c0*/  @!P6 FSEL R13, R13, -INF , !P4 ;  /* 0xff8000000d0de808 */ /* 0x000fe20006000000 */
[----:B------:R-:W2:Y:S01]  /*38d0*/  MUFU.EX2 R186, R186 ;  /* 0x000000ba00ba7308 */ /* 0x000ea20000000800 */
[----:B------:R-:W-:Y:S01]  /*38e0*/  @!P6 ISETP.GE.AND P1, PT, R188, R231, PT ;  /* 0x000000e7bc00e20c */ /* 0x000fe20003f26270 */
[--C-:B------:R-:W-:Y:S01]  /*38f0*/  FFMA.FTZ R192, R9, UR11, -R247.reuse ;  /* 0x0000000b09c07c23 */ /* 0x100fe200080108f7 */
[----:B------:R-:W-:Y:S07]  /*3900*/  @!P6 FSEL R12, R12, -INF , !P0 ;  /* 0xff8000000c0ce808 */ /* 0x000fee0004000000 */
[----:B------:R3:W3:Y:S01]  /*3910*/  MUFU.EX2 R188, R191 ;  /* 0x000000bf00bc7308 */ /* 0x0006e20000000800 */
[--C-:B------:R-:W-:Y:S01]  /*3920*/  FFMA.FTZ R114, R13, UR11, -R247.reuse ;  /* 0x0000000b0d727c23 */ /* 0x100fe200080108f7 */
[----:B------:R-:W-:Y:S02]  /*3930*/  @!P6 FSEL R15, R15, -INF , !P1 ;  /* 0xff8000000f0fe808 */ /* 0x000fe40004800000 */
[----:B------:R-:W-:Y:S01]  /*3940*/  @!P6 ISETP.GE.AND P0, PT, R194, R195, PT ;  /* 0x000000c3c200e20c */ /* 0x000fe20003f06270 */
[----:B-1----:R-:W-:Y:S01]  /*3950*/  FFMA.FTZ R193, R12, UR11, -R247 ;  /* 0x0000000b0cc17c23 */ /* 0x002fe200080108f7 */
[----:B------:R-:W-:Y:S01]  /*3960*/  @!P6 ISETP.GE.AND P1, PT, R194, R231, PT ;  /* 0x000000e7c200e20c */ /* 0x000fe20003f26270 */
[--C-:B------:R-:W-:Y:S03]  /*3970*/  FFMA.FTZ R115, R15, UR11, -R113.reuse ;  /* 0x0000000b0f737c23 */ /* 0x100fe60008010871 */
[----:B------:R1:W-:Y:S01]  /*3980*/  MUFU.EX2 R194, R114 ;  /* 0x0000007200c27308 */ /* 0x0003e20000000800 */
[----:B------:R-:W-:Y:S02]  /*3990*/  @!P6 FSEL R11, R11, -INF , !P5 ;  /* 0xff8000000b0be808 */ /* 0x000fe40006800000 */
[----:B--2---:R-:W-:Y:S07]  /*39a0*/  F2FP.F16.F32.PACK_AB R180, R186, R185 ;  /* 0x000000b9bab4723e */ /* 0x004fee00000000ff */
[----:B------:R-:W2:Y:S01]  /*39b0*/  MUFU.EX2 R192, R192 ;  /* 0x000000c000c07308 */ /* 0x000ea20000000800 */
[----:B------:R-:W-:Y:S01]  /*39c0*/  @!P6 FSEL R16, R16, -INF , !P0 ;  /* 0xff8000001010e808 */ /* 0x000fe20004000000 */
[--C-:B---3--:R-:W-:Y:S01]  /*39d0*/  FFMA.FTZ R191, R11, UR11, -R113.reuse ;  /* 0x0000000b0bbf7c23 */ /* 0x108fe20008010871 */
[----:B------:R-:W-:Y:S01]  /*39e0*/  @!P6 FSEL R14, R14, -INF , !P3 ;  /* 0xff8000000e0ee808 */ /* 0x000fe20005800000 */
[----:B------:R3:W-:Y:S01]  /*39f0*/  STS [R222], R180 ;  /* 0x000000b4de007388 */ /* 0x0007e20000000800 */
[C---:B------:R-:W-:Y:S05]  /*3a00*/  @!P6 ISETP.GE.AND P2, PT, R252.reuse, R195, PT ;  /* 0x000000c3fc00e20c */ /* 0x040fea0003f46270 */
[----:B------:R-:W-:Y:S01]  /*3a10*/  MUFU.EX2 R193, R193 ;  /* 0x000000c100c17308 */ /* 0x000fe20000000800 */
[----:B------:R-:W-:Y:S01]  /*3a20*/  @!P6 ISETP.GE.AND P0, PT, R252, R231, PT ;  /* 0x000000e7fc00e20c */ /* 0x000fe20003f06270 */
[----:B------:R-:W-:Y:S01]  /*3a30*/  FFMA.FTZ R195, R14, UR11, -R113 ;  /* 0x0000000b0ec37c23 */ /* 0x000fe20008010871 */
[----:B------:R-:W-:Y:S07]  /*3a40*/  @!P6 FSEL R18, R18, -INF , !P1 ;  /* 0xff8000001212e808 */ /* 0x000fee0004800000 */
[----:B------:R-:W3:Y:S01]  /*3a50*/  MUFU.EX2 R191, R191 ;  /* 0x000000bf00bf7308 */ /* 0x000ee20000000800 */
[----:B------:R-:W-:Y:S01]  /*3a60*/  @!P6 FSEL R17, R17, -INF , !P2 ;  /* 0xff8000001111e808 */ /* 0x000fe20005000000 */
[----:B------:R-:W-:Y:S01]  /*3a70*/  FFMA.FTZ R231, R16, UR11, -R247 ;  /* 0x0000000b10e77c23 */ /* 0x000fe200080108f7 */
[----:B------:R-:W-:Y:S01]  /*3a80*/  @!P6 FSEL R19, R19, -INF , !P0 ;  /* 0xff8000001313e808 */ /* 0x000fe20004000000 */
[----:B-1----:R-:W-:Y:S06]  /*3a90*/  FFMA.FTZ R114, R18, UR11, -R113 ;  /* 0x0000000b12727c23 */ /* 0x002fec0008010871 */
[----:B------:R-:W-:Y:S01]  /*3aa0*/  MUFU.EX2 R195, R195 ;  /* 0x000000c300c37308 */ /* 0x000fe20000000800 */
[----:B------:R-:W-:Y:S01]  /*3ab0*/  FFMA.FTZ R247, R17, UR11, -R247 ;  /* 0x0000000b11f77c23 */ /* 0x000fe200080108f7 */
[----:B------:R-:W-:Y:S01]  /*3ac0*/  F2FP.F16.F32.PACK_AB R106, R188, R187 ;  /* 0x000000bbbc6a723e */ /* 0x000fe200000000ff */
[----:B------:R-:W-:Y:S07]  /*3ad0*/  FFMA.FTZ R113, R19, UR11, -R113 ;  /* 0x0000000b13717c23 */ /* 0x000fee0008010871 */
[----:B------:R-:W1:Y:S01]  /*3ae0*/  MUFU.EX2 R252, R115 ;  /* 0x0000007300fc7308 */ /* 0x000e620000000800 */
[----:B--2---:R-:W-:Y:S01]  /*3af0*/  F2FP.F16.F32.PACK_AB R107, R192, R189 ;  /* 0x000000bdc06b723e */ /* 0x004fe200000000ff */
[----:B------:R-:W-:Y:S08]  /*3b00*/  STS [R222+0x400], R106 ;  /* 0x0004006ade007388 */ /* 0x000ff00000000800 */
[----:B------:R-:W-:Y:S01]  /*3b10*/  MUFU.EX2 R231, R231 ;  /* 0x000000e700e77308 */ /* 0x000fe20000000800 */
[----:B---3--:R-:W-:Y:S02]  /*3b20*/  F2FP.F16.F32.PACK_AB R105, R191, R190 ;  /* 0x000000bebf69723e */ /* 0x008fe400000000ff */
[----:B------:R-:W-:Y:S07]  /*3b30*/  F2FP.F16.F32.PACK_AB R182, R194, R193 ;  /* 0x000000c1c2b6723e */ /* 0x000fee00000000ff */
[----:B------:R-:W2:Y:S01]  /*3b40*/  MUFU.EX2 R247, R247 ;  /* 0x000000f700f77308 */ /* 0x000ea20000000800 */
[----:B------:R-:W-:Y:S01]  /*3b50*/  STS [R246], R107 ;  /* 0x0000006bf6007388 */ /* 0x000fe20000000800 */
[----:B------:R-:W-:Y:S08]  /*3b60*/  ISETP.GT.AND P4, PT, R242, R227, PT ;  /* 0x000000e3f200720c */ /* 0x000ff00003f84270 */
[----:B------:R-:W-:Y:S01]  /*3b70*/  MUFU.EX2 R114, R114 ;  /* 0x0000007200727308 */ /* 0x000fe20000000800 */
[----:B------:R-:W-:Y:S01]  /*3b80*/  STS [R246+0x400], R105 ;  /* 0x00040069f6007388 */ /* 0x000fe20000000800 */
[----:B-1----:R-:W-:Y:S08]  /*3b90*/  F2FP.F16.F32.PACK_AB R181, R252, R195 ;  /* 0x000000c3fcb5723e */ /* 0x002ff000000000ff */
[----:B------:R-:W1:Y:S01]  /*3ba0*/  MUFU.EX2 R113, R113 ;  /* 0x0000007100717308 */ /* 0x000e620000000800 */
[----:B------:R-:W-:Y:S04]  /*3bb0*/  STS [R224], R182 ;  /* 0x000000b6e0007388 */ /* 0x000fe80000000800 */
[----:B------:R-:W-:Y:S01]  /*3bc0*/  STS [R224+0x400], R181 ;  /* 0x000400b5e0007388 */ /* 0x000fe20000000800 */
[----:B--2---:R-:W-:Y:S05]  /*3bd0*/  F2FP.F16.F32.PACK_AB R180, R247, R231 ;  /* 0x000000e7f7b4723e */ /* 0x004fea00000000ff */
[----:B------:R-:W-:Y:S01]  /*3be0*/  STS [R228], R180 ;  /* 0x000000b4e4007388 */ /* 0x000fe20000000800 */
[----:B-1----:R-:W-:Y:S05]  /*3bf0*/  F2FP.F16.F32.PACK_AB R115, R113, R114 ;  /* 0x000000727173723e */ /* 0x002fea00000000ff */
[----:B------:R-:W-:Y:S04]  /*3c00*/  STS [R228+0x400], R115 ;  /* 0x00040073e4007388 */ /* 0x000fe80000000800 */
[----:B------:R-:W1:Y:S08]  /*3c10*/  LDSM.16.M88.4 R52, [R211+0x8000] ;  /* 0x00800000d334783b */ /* 0x000e700000000200 */
[----:B------:R-:W2:Y:S08]  /*3c20*/  LDSM.16.M88.4 R56, [R197+0x8000] ;  /* 0x00800000c538783b */ /* 0x000eb00000000200 */
[----:B------:R-:W3:Y:S01]  /*3c30*/  LDSM.16.M88.4 R60, [R2+0x8000] ;  /* 0x00800000023c783b */ /* 0x000ee20000000200 */
[C---:B-1----:R-:W-:Y:S08]  /*3c40*/  HMMA.16816.F32 R4, R52.reuse, R116, RZ ;  /* 0x000000743404723c */ /* 0x042ff000000018ff */
[C---:B------:R-:W-:Y:S08]  /*3c50*/  HMMA.16816.F32 R8, R52.reuse, R118, RZ ;  /* 0x000000763408723c */ /* 0x040ff000000018ff */
[C---:B------:R-:W-:Y:S08]  /*3c60*/  HMMA.16816.F32 R12, R52.reuse, R120, RZ ;  /* 0x00000078340c723c */ /* 0x040ff000000018ff */
[----:B------:R-:W-:Y:S01]  /*3c70*/  HMMA.16816.F32 R16, R52, R122, RZ ;  /* 0x0000007a3410723c */ /* 0x000fe200000018ff */
[----:B------:R-:W1:Y:S07]  /*3c80*/  LDSM.16.M88.4 R52, [R196+0x8000] ;  /* 0x00800000c434783b */ /* 0x000e6e0000000200 */
[C---:B--2---:R-:W-:Y:S08]  /*3c90*/  HMMA.16816.F32 R4, R56.reuse, R124, R4 ;  /* 0x0000007c3804723c */ /* 0x044ff00000001804 */
[C---:B------:R-:W-:Y:S08]  /*3ca0*/  HMMA.16816.F32 R8, R56.reuse, R126, R8 ;  /* 0x0000007e3808723c */ /* 0x040ff00000001808 */
[C---:B------:R-:W-:Y:S08]  /*3cb0*/  HMMA.16816.F32 R12, R56.reuse, R128, R12 ;  /* 0x00000080380c723c */ /* 0x040ff0000000180c */
[----:B------:R-:W-:Y:S01]  /*3cc0*/  HMMA.16816.F32 R16, R56, R130, R16 ;  /* 0x000000823810723c */ /* 0x000fe20000001810 */
[----:B------:R-:W2:Y:S07]  /*3cd0*/  LDSM.16.M88.4 R56, [R211+0xa000] ;  /* 0x00a00000d338783b */ /* 0x000eae0000000200 */
[C---:B---3--:R-:W-:Y:S08]  /*3ce0*/  HMMA.16816.F32 R4, R60.reuse, R132, R4 ;  /* 0x000000843c04723c */ /* 0x048ff00000001804 */
[C---:B------:R-:W-:Y:S08]  /*3cf0*/  HMMA.16816.F32 R8, R60.reuse, R134, R8 ;  /* 0x000000863c08723c */ /* 0x040ff00000001808 */
[C---:B------:R-:W-:Y:S08]  /*3d00*/  HMMA.16816.F32 R12, R60.reuse, R136, R12 ;  /* 0x000000883c0c723c */ /* 0x040ff0000000180c */
[----:B------:R-:W-:Y:S01]  /*3d10*/  HMMA.16816.F32 R16, R60, R138, R16 ;  /* 0x0000008a3c10723c */ /* 0x000fe20000001810 */
[----:B------:R-:W3:Y:S07]  /*3d20*/  LDSM.16.M88.4 R60, [R197+0xa000] ;  /* 0x00a00000c53c783b */ /* 0x000eee0000000200 */
[C---:B-1----:R-:W-:Y:S08]  /*3d30*/  HMMA.16816.F32 R4, R52.reuse, R140, R4 ;  /* 0x0000008c3404723c */ /* 0x042ff00000001804 */
[C---:B------:R-:W-:Y:S08]  /*3d40*/  HMMA.16816.F32 R8, R52.reuse, R142, R8 ;  /* 0x0000008e3408723c */ /* 0x040ff00000001808 */
[C---:B------:R-:W-:Y:S08]  /*3d50*/  HMMA.16816.F32 R12, R52.reuse, R144, R12 ;  /* 0x00000090340c723c */ /* 0x040ff0000000180c */
[----:B------:R-:W-:Y:S01]  /*3d60*/  HMMA.16816.F32 R16, R52, R146, R16 ;  /* 0x000000923410723c */ /* 0x000fe20000001810 */
        /* <DEDUP_REMOVED lines=9> */
[----:B------:R-:W-:Y:S08]  /*3e00*/  HMMA.16816.F32 R16, R60, R162, R16 ;  /* 0x000000a23c10723c */ /* 0x000ff00000001810 */
[C---:B-1----:R-:W-:Y:S08]  /*3e10*/  HMMA.16816.F32 R4, R52.reuse, R164, R4 ;  /* 0x000000a43404723c */ /* 0x042ff00000001804 */
[C---:B------:R-:W-:Y:S08]  /*3e20*/  HMMA.16816.F32 R8, R52.reuse, R166, R8 ;  /* 0x000000a63408723c */ /* 0x040ff00000001808 */
[C---:B------:R-:W-:Y:S08]  /*3e30*/  HMMA.16816.F32 R12, R52.reuse, R168, R12 ;  /* 0x000000a8340c723c */ /* 0x040ff0000000180c */
[----:B------:R-:W-:Y:S08]  /*3e40*/  HMMA.16816.F32 R16, R52, R170, R16 ;  /* 0x000000aa3410723c */ /* 0x000ff00000001810 */
[C---:B--2---:R-:W-:Y:S08]  /*3e50*/  HMMA.16816.F32 R4, R56.reuse, R172, R4 ;  /* 0x000000ac3804723c */ /* 0x044ff00000001804 */
[C---:B------:R-:W-:Y:S08]  /*3e60*/  HMMA.16816.F32 R8, R56.reuse, R174, R8 ;  /* 0x000000ae3808723c */ /* 0x040ff00000001808 */
[C---:B------:R-:W-:Y:S03]  /*3e70*/  HMMA.16816.F32 R12, R56.reuse, R176, R12 ;  /* 0x000000b0380c723c */ /* 0x040fe6000000180c */
[C---:B----4-:R-:W-:Y:S01]  /*3e80*/  FADD.FTZ R180, -R184.reuse, R4 ;  /* 0x00000004b8b47221 */ /* 0x050fe20000010100 */
[----:B------:R-:W-:Y:S03]  /*3e90*/  FADD.FTZ R115, -R184, R5 ;  /* 0x00000005b8737221 */ /* 0x000fe60000010100 */
[----:B------:R-:W-:Y:S01]  /*3ea0*/  FMUL.FTZ R185, R185, R180 ;  /* 0x000000b4b9b97220 */ /* 0x000fe20000410000 */
[----:B------:R-:W-:Y:S03]  /*3eb0*/  HMMA.16816.F32 R16, R56, R178, R16 ;  /* 0x000000b23810723c */ /* 0x000fe60000001810 */
[----:B------:R-:W-:Y:S01]  /*3ec0*/  FMUL.FTZ R186, R186, R115 ;  /* 0x00000073baba7220 */ /* 0x000fe20000410000 */
[C---:B------:R-:W-:Y:S01]  /*3ed0*/  FADD.FTZ R115, -R184.reuse, R9 ;  /* 0x00000009b8737221 */ /* 0x040fe20000010100 */
[----:B------:R-:W-:Y:S03]  /*3ee0*/  FADD.FTZ R180, -R184, R8 ;  /* 0x00000008b8b47221 */ /* 0x000fe60000010100 */
[----:B------:R-:W-:Y:S01]  /*3ef0*/  F2FP.F16.F32.PACK_AB R185, R186, R185 ;  /* 0x000000b9bab9723e */ /* 0x000fe200000000ff */
[----:B------:R-:W-:Y:S01]  /*3f00*/  FMUL.FTZ R192, R192, R115 ;  /* 0x00000073c0c07220 */ /* 0x000fe20000410000 */
[----:B------:R-:W-:Y:S01]  /*3f10*/  FMUL.FTZ R189, R189, R180 ;  /* 0x000000b4bdbd7220 */ /* 0x000fe20000410000 */
[C---:B------:R-:W-:Y:S01]  /*3f20*/  FADD.FTZ R186, -R184.reuse, R12 ;  /* 0x0000000cb8ba7221 */ /* 0x040fe20000010100 */
[----:B------:R-:W-:Y:S03]  /*3f30*/  FADD.FTZ R115, -R184, R13 ;  /* 0x0000000db8737221 */ /* 0x000fe60000010100 */
[----:B------:R-:W-:Y:S01]  /*3f40*/  FMUL.FTZ R186, R193, R186 ;  /* 0x000000bac1ba7220 */ /* 0x000fe20000410000 */
[----:B------:R-:W-:Y:S01]  /*3f50*/  FMUL.FTZ R193, R194, R115 ;  /* 0x00000073c2c17220 */ /* 0x000fe20000410000 */
[----:B------:R-:W-:Y:S01]  /*3f60*/  F2FP.F16.F32.PACK_AB R189, R192, R189 ;  /* 0x000000bdc0bd723e */ /* 0x000fe200000000ff */
[----:B------:R-:W-:Y:S01]  /*3f70*/  FADD.FTZ R192, -R183, R6 ;  /* 0x00000006b7c07221 */ /* 0x000fe20000010100 */
[C---:B------:R-:W-:Y:S01]  /*3f80*/  FADD.FTZ R180, -R184.reuse, R16 ;  /* 0x00000010b8b47221 */ /* 0x040fe20000010100 */
[----:B------:R-:W-:Y:S01]  /*3f90*/  FADD.FTZ R184, -R184, R17 ;  /* 0x00000011b8b87221 */ /* 0x000fe20000010100 */
[----:B------:R-:W-:Y:S01]  /*3fa0*/  F2FP.F16.F32.PACK_AB R193, R193, R186 ;  /* 0x000000bac1c1723e */ /* 0x000fe200000000ff */
[----:B------:R-:W-:Y:S01]  /*3fb0*/  FADD.FTZ R194, -R183, R7 ;  /* 0x00000007b7c27221 */ /* 0x000fe20000010100 */
[----:B------:R-:W-:Y:S01]  /*3fc0*/  FMUL.FTZ R231, R231, R180 ;  /* 0x000000b4e7e77220 */ /* 0x000fe20000410000 */
[----:B------:R-:W-:Y:S01]  /*3fd0*/  FMUL.FTZ R184, R247, R184 ;  /* 0x000000b8f7b87220 */ /* 0x000fe20000410000 */
[C---:B------:R-:W-:Y:S01]  /*3fe0*/  FADD.FTZ R247, -R183.reuse, R10 ;  /* 0x0000000ab7f77221 */ /* 0x040fe20000010100 */
[----:B------:R-:W-:Y:S01]  /*3ff0*/  FADD.FTZ R186, -R183, R11 ;  /* 0x0000000bb7ba7221 */ /* 0x000fe20000010100 */
[----:B------:R-:W-:Y:S01]  /*4000*/  FMUL.FTZ R192, R187, R192 ;  /* 0x000000c0bbc07220 */ /* 0x000fe20000410000 */
[----:B------:R-:W-:Y:S01]  /*4010*/  FMUL.FTZ R187, R188, R194 ;  /* 0x000000c2bcbb7220 */ /* 0x000fe20000410000 */
[----:B------:R-:W-:Y:S01]  /*4020*/  F2FP.F16.F32.PACK_AB R231, R184, R231 ;  /* 0x000000e7b8e7723e */ /* 0x000fe200000000ff */
[----:B------:R-:W-:Y:S01]  /*4030*/  FMUL.FTZ R247, R190, R247 ;  /* 0x000000f7bef77220 */ /* 0x000fe20000410000 */
[----:B------:R-:W-:Y:S01]  /*4040*/  FMUL.FTZ R186, R191, R186 ;  /* 0x000000babfba7220 */ /* 0x000fe20000410000 */
[C---:B------:R-:W-:Y:S01]  /*4050*/  FADD.FTZ R184, -R183.reuse, R14 ;  /* 0x0000000eb7b87221 */ /* 0x040fe20000010100 */
[C---:B------:R-:W-:Y:S01]  /*4060*/  FADD.FTZ R191, -R183.reuse, R15 ;  /* 0x0000000fb7bf7221 */ /* 0x040fe20000010100 */
[C---:B------:R-:W-:Y:S01]  /*4070*/  FADD.FTZ R188, -R183.reuse, R18 ;  /* 0x00000012b7bc7221 */ /* 0x040fe20000010100 */
[----:B------:R-:W-:Y:S01]  /*4080*/  FADD.FTZ R190, -R183, R19 ;  /* 0x00000013b7be7221 */ /* 0x000fe20000010100 */
[----:B------:R-:W-:Y:S01]  /*4090*/  F2FP.F16.F32.PACK_AB R187, R187, R192 ;  /* 0x000000c0bbbb723e */ /* 0x000fe200000000ff */
[----:B------:R-:W-:Y:S01]  /*40a0*/  FMUL.FTZ R184, R195, R184 ;  /* 0x000000b8c3b87220 */ /* 0x000fe20000410000 */
[----:B------:R-:W-:Y:S01]  /*40b0*/  FMUL.FTZ R191, R252, R191 ;  /* 0x000000bffcbf7220 */ /* 0x000fe20000410000 */
[----:B------:R-:W-:Y:S01]  /*40c0*/  FMUL.FTZ R188, R114, R188 ;  /* 0x000000bc72bc7220 */ /* 0x000fe20000410000 */
[----:B------:R-:W-:Y:S01]  /*40d0*/  FMUL.FTZ R183, R113, R190 ;  /* 0x000000be71b77220 */ /* 0x000fe20000410000 */
[----:B------:R-:W-:Y:S06]  /*40e0*/  @!P4 BRA `(.L_x_44) ;  /* 0x0000000000c0c947 */ /* 0x000fec0003800000 */
[----:B------:R-:W1:Y:S01]  /*40f0*/  LDC R6, c[0x0][0x3b0] ;  /* 0x0000ec00ff067b82 */ /* 0x000e620000000800 */
[----:B------:R-:W-:Y:S02]  /*4100*/  IADD3 R7, P0, PT, RZ, -UR24, RZ ;  /* 0x80000018ff077c10 */ /* 0x000fe4000ff1e0ff */
[----:B------:R-:W-:Y:S02]  /*4110*/  LOP3.LUT R4, R242, 0x1, RZ, 0xc0, !PT ;  /* 0x00000001f2047812 */ /* 0x000fe400078ec0ff */
[----:B------:R-:W-:Y:S02]  /*4120*/  ISETP.GE.AND P3, PT, R216, UR6, PT ;  /* 0x00000006d8007c0c */ /* 0x000fe4000bf66270 */
[----:B------:R-:W-:Y:S01]  /*4130*/  ISETP.NE.U32.AND P1, PT, R4, 0x1, PT ;  /* 0x000000010400780c */ /* 0x000fe20003f25070 */
[----:B------:R-:W1:Y:S01]  /*4140*/  LDC R5, c[0x0][0x3b4] ;  /* 0x0000ed00ff057b82 */ /* 0x000e620000000800 */
[----:B------:R-:W-:Y:S02]  /*4150*/  ISETP.GE.AND P2, PT, R220, UR6, PT ;  /* 0x00000006dc007c0c */ /* 0x000fe4000bf46270 */
[C---:B-1----:R-:W-:Y:S01]  /*4160*/  SHF.L.U64.HI R5, R6.reuse, 0x5, R5 ;  /* 0x0000000506057819 */ /* 0x042fe20000010205 */
[C---:B------:R-:W-:Y:S02]  /*4170*/  IMAD.SHL.U32 R8, R6.reuse, 0x40, RZ ;  /* 0x0000004006087824 */ /* 0x040fe400078e00ff */
[----:B------:R-:W-:Y:S02]  /*4180*/  IMAD.SHL.U32 R4, R6, 0x20, RZ ;  /* 0x0000002006047824 */ /* 0x000fe400078e00ff */
[----:B------:R-:W-:Y:S05]  /*4190*/  IMAD.X R8, RZ, RZ, ~R8, P0 ;  /* 0x000000ffff087224 */ /* 0x000fea00000e0e08 */
[----:B------:R-:W-:Y:S04]  /*41a0*/  SHF.R.S64 R7, R7, 0x1f, R8 ;  /* 0x0000001f07077819 */ /* 0x000fe80000001008 */
[----:B------:R-:W-:Y:S01]  /*41b0*/  IADD3 R232, P0, PT, R7, R232, RZ ;  /* 0x000000e807e87210 */ /* 0x000fe20007f1e0ff */
[----:B------:R-:W-:Y:S03]  /*41c0*/  IMAD.MOV.U32 R7, RZ, RZ, -0x4000 ;  /* 0xffffc000ff077424 */ /* 0x000fe600078e00ff */
[----:B------:R-:W-:Y:S02]  /*41d0*/  LEA.HI.X.SX32 R233, R8, R233, 0x1, P0 ;  /* 0x000000e908e97211 */ /* 0x000fe400000f0eff */
[----:B------:R-:W-:Y:S02]  /*41e0*/  SEL R6, R7, 0x4000, !P1 ;  /* 0x0000400007067807 */ /* 0x000fe40004800000 */
[CC--:B------:R-:W-:Y:S02]  /*41f0*/  @!P3 LEA R10, P1, R4.reuse, R232.reuse, 0x1 ;  /* 0x000000e8040ab211 */ /* 0x0c0fe400078208ff */
[C---:B------:R-:W-:Y:S01]  /*4200*/  @!P2 LEA R8, P0, R4.reuse, R232, 0x1 ;  /* 0x000000e80408a211 */ /* 0x040fe200078008ff */
[--C-:B------:R-:W-:Y:S01]  /*4210*/  IMAD.IADD R237, R237, 0x1, R6.reuse ;  /* 0x00000001eded7824 */ /* 0x100fe200078e0206 */
[-CC-:B------:R-:W-:Y:S01]  /*4220*/  @!P3 LEA.HI.X R11, R4, R233.reuse, R5.reuse, 0x1, P1 ;  /* 0x000000e9040bb211 */ /* 0x180fe200008f0c05 */
[--C-:B------:R-:W-:Y:S01]  /*4230*/  IMAD.IADD R240, R240, 0x1, R6.reuse ;  /* 0x00000001f0f07824 */ /* 0x100fe200078e0206 */
[----:B------:R-:W-:Y:S01]  /*4240*/  @!P2 LEA.HI.X R9, R4, R233, R5, 0x1, P0 ;  /* 0x000000e90409a211 */ /* 0x000fe200000f0c05 */
[----:B------:R-:W-:Y:S01]  /*4250*/  IMAD.IADD R201, R201, 0x1, R6 ;  /* 0x00000001c9c97824 */ /* 0x000fe200078e0206 */
[----:B------:R-:W-:Y:S01]  /*4260*/  @!PT LDS RZ, [RZ] ;  /* 0x00000000fffff984 */ /* 0x000fe20000000800 */
[----:B------:R-:W-:Y:S01]  /*4270*/  @!PT LDS RZ, [RZ] ;  /* 0x00000000fffff984 */ /* 0x000fe20000000800 */
[----:B------:R-:W-:Y:S01]  /*4280*/  @!PT LDS RZ, [RZ] ;  /* 0x00000000fffff984 */ /* 0x000fe20000000800 */
[----:B------:R1:W-:Y:S04]  /*4290*/  @!P3 LDGSTS.E.BYPASS.LTC128B.128 [R237], desc[UR20][R232.64] ;  /* 0x00000000e8edbfae */ /* 0x0003e8000b981a14 */
[----:B------:R1:W-:Y:S04]  /*42a0*/  @P3 STS.64 [R240], RZ ;  /* 0x000000fff0003388 */ /* 0x0003e80000000a00 */
[----:B------:R1:W-:Y:S04]  /*42b0*/  @P3 STS.64 [R240+0x8], RZ ;  /* 0x000008fff0003388 */ /* 0x0003e80000000a00 */
[----:B------:R-:W-:Y:S01]  /*42c0*/  @!PT LDS RZ, [RZ] ;  /* 0x00000000fffff984 */ /* 0x000fe20000000800 */
[----:B------:R-:W-:Y:S01]  /*42d0*/  @!PT LDS RZ, [RZ] ;  /* 0x00000000fffff984 */ /* 0x000fe20000000800 */
[----:B------:R-:W-:Y:S01]  /*42e0*/  @!PT LDS RZ, [RZ] ;  /* 0x00000000fffff984 */ /* 0x000fe20000000800 */
[----:B------:R1:W-:Y:S04]  /*42f0*/  @!P2 LDGSTS.E.BYPASS.LTC128B.128 [R237+0x2000], desc[UR20][R232.64+0x80] ;  /* 0x02000080e8edafae */ /* 0x0003e8000b981a14 */
[----:B------:R1:W-:Y:S04]  /*4300*/  @P2 STS.64 [R240+0x2000], RZ ;  /* 0x002000fff0002388 */ /* 0x0003e80000000a00 */
        /* <DEDUP_REMOVED lines=13> */
[----:B------:R-:W0:Y:S02]  /*43e0*/  LDGDEPBAR ;  /* 0x00000000000079af */ /* 0x000e240000000000 */
.L_x_44:
[----:B------:R-:W-:Y:S01]  /*43f0*/  F2FP.F16.F32.PACK_AB R247, R186, R247 ;  /* 0x000000f7baf7723e */ /* 0x000fe200000000ff */
[----:B------:R-:W-:Y:S01]  /*4400*/  STS [R222+-0x2000], R185 ;  /* 0xffe000b9de007388 */ /* 0x000fe20000000800 */
[----:B------:R-:W-:Y:S02]  /*4410*/  F2FP.F16.F32.PACK_AB R191, R191, R184 ;  /* 0x000000b8bfbf723e */ /* 0x000fe400000000ff */
[----:B------:R-:W-:Y:S01]  /*4420*/  F2FP.F16.F32.PACK_AB R183, R183, R188 ;  /* 0x000000bcb7b7723e */ /* 0x000fe200000000ff */
[----:B------:R-:W-:Y:S04]  /*4430*/  STS [R222+-0x1c00], R187 ;  /* 0xffe400bbde007388 */ /* 0x000fe80000000800 */
[----:B------:R-:W-:Y:S04]  /*4440*/  STS [R246+-0x2000], R189 ;  /* 0xffe000bdf6007388 */ /* 0x000fe80000000800 */
[----:B------:R-:W-:Y:S04]  /*4450*/  STS [R246+-0x1c00], R247 ;  /* 0xffe400f7f6007388 */ /* 0x000fe80000000800 */
[----:B------:R-:W-:Y:S04]  /*4460*/  STS [R224+-0x2000], R193 ;  /* 0xffe000c1e0007388 */ /* 0x000fe80000000800 */
[----:B------:R-:W-:Y:S04]  /*4470*/  STS [R224+-0x1c00], R191 ;  /* 0xffe400bfe0007388 */ /* 0x000fe80000000800 */
[----:B------:R2:W-:Y:S04]  /*4480*/  STS [R228+-0x2000], R231 ;  /* 0xffe000e7e4007388 */ /* 0x0005e80000000800 */
[----:B------:R-:W-:Y:S01]  /*4490*/  STS [R228+-0x1c00], R183 ;  /* 0xffe400b7e4007388 */ /* 0x000fe20000000800 */
[----:B------:R-:W-:Y:S01]  /*44a0*/  BAR.SYNC.DEFER_BLOCKING 0x0 ;  /* 0x0000000000007b1d */ /* 0x000fe20000010000 */
[----:B--2---:R-:W-:Y:S05]  /*44b0*/  IMAD R231, R225, UR7, RZ ;  /* 0x00000007e1e77c24 */ /* 0x004fea000f8e02ff */
[----:B------:R-:W-:Y:S04]  /*44c0*/  LDSM.16.MT88.4 R4, [R207] ;  /* 0x00000000cf04783b */ /* 0x000fe80000004200 */
[----:B-1----:R-:W1:Y:S04]  /*44d0*/  LDSM.16.MT88.4 R8, [R210+0x8000] ;  /* 0x00800000d208783b */ /* 0x002e680000004200 */
[----:B------:R-:W2:Y:S04]  /*44e0*/  LDSM.16.MT88.4 R12, [R206] ;  /* 0x00000000ce0c783b */ /* 0x000ea80000004200 */
[----:B------:R-:W3:Y:S04]  /*44f0*/  LDSM.16.MT88.4 R16, [R210+0xa000] ;  /* 0x00a00000d210783b */ /* 0x000ee80000004200 */
[----:B------:R-:W-:Y:S04]  /*4500*/  LDSM.16.MT88.4 R52, [R207+0x800] ;  /* 0x00080000cf34783b */ /* 0x000fe80000004200 */
[----:B------:R-:W4:Y:S04]  /*4510*/  LDSM.16.MT88.4 R56, [R210+0x8800] ;  /* 0x00880000d238783b */ /* 0x000f280000004200 */
[----:B------:R-:W5:Y:S04]  /*4520*/  LDSM.16.MT88.4 R60, [R206+0x800] ;  /* 0x00080000ce3c783b */ /* 0x000f680000004200 */
[----:B------:R-:W5:Y:S04]  /*4530*/  LDSM.16.MT88.4 R64, [R210+0xa800] ;  /* 0x00a80000d240783b */ /* 0x000f680000004200 */
[----:B------:R-:W-:Y:S04]  /*4540*/  LDSM.16.MT88.4 R100, [R210+0x9000] ;  /* 0x00900000d264783b */ /* 0x000fe80000004200 */
[----:B------:R-:W-:Y:S01]  /*4550*/  LDSM.16.MT88.4 R104, [R206+0x1000] ;  /* 0x00100000ce68783b */ /* 0x000fe20000004200 */
[-C--:B-1----:R-:W-:Y:S08]  /*4560*/  HMMA.16816.F32 R20, R4, R8.reuse, R20 ;  /* 0x000000080414723c */ /* 0x082ff00000001814 */
[C---:B--2---:R-:W-:Y:S08]  /*4570*/  HMMA.16816.F32 R24, R12.reuse, R8, R24 ;  /* 0x000000080c18723c */ /* 0x044ff00000001818 */
[-C--:B------:R-:W-:Y:S08]  /*4580*/  HMMA.16816.F32 R28, R12, R10.reuse, R28 ;  /* 0x0000000a0c1c723c */ /* 0x080ff0000000181c */
[C---:B------:R-:W-:Y:S01]  /*4590*/  HMMA.16816.F32 R32, R4.reuse, R10, R32 ;  /* 0x0000000a0420723c */ /* 0x040fe20000001820 */
[----:B------:R-:W1:Y:S07]  /*45a0*/  LDSM.16.MT88.4 R8, [R207+0x1000] ;  /* 0x00100000cf08783b */ /* 0x000e6e0000004200 */
[-C--:B---3--:R-:W-:Y:S08]  /*45b0*/  HMMA.16816.F32 R36, R4, R16.reuse, R36 ;  /* 0x000000100424723c */ /* 0x088ff00000001824 */
[C---:B------:R-:W-:Y:S08]  /*45c0*/  HMMA.16816.F32 R40, R12.reuse, R16, R40 ;  /* 0x000000100c28723c */ /* 0x040ff00000001828 */
[-C--:B------:R-:W-:Y:S01]  /*45d0*/  HMMA.16816.F32 R44, R12, R18.reuse, R44 ;  /* 0x000000120c2c723c */ /* 0x080fe2000000182c */
[----:B------:R-:W2:Y:S07]  /*45e0*/  LDSM.16.MT88.4 R12, [R210+0xb000] ;  /* 0x00b00000d20c783b */ /* 0x000eae0000004200 */
[----:B------:R-:W-:Y:S01]  /*45f0*/  HMMA.16816.F32 R48, R4, R18, R48 ;  /* 0x000000120430723c */ /* 0x000fe20000001830 */
[----:B------:R-:W-:Y:S04]  /*4600*/  LDSM.16.MT88.4 R4, [R207+0x1800] ;  /* 0x00180000cf04783b */ /* 0x000fe80000004200 */
[----:B------:R-:W3:Y:S03]  /*4610*/  LDSM.16.MT88.4 R16, [R210+0x9800] ;  /* 0x00980000d210783b */ /* 0x000ee60000004200 */
[-C--:B----4-:R-:W-:Y:S08]  /*4620*/  HMMA.16816.F32 R20, R52, R56.reuse, R20 ;  /* 0x000000383414723c */ /* 0x090ff00000001814 */
[C---:B-----5:R-:W-:Y:S08]  /*4630*/  HMMA.16816.F32 R24, R60.reuse, R56, R24 ;  /* 0x000000383c18723c */ /* 0x060ff00000001818 */
[-C--:B------:R-:W-:Y:S08]  /*4640*/  HMMA.16816.F32 R28, R60, R58.reuse, R28 ;  /* 0x0000003a3c1c723c */ /* 0x080ff0000000181c */
[C---:B------:R-:W-:Y:S01]  /*4650*/  HMMA.16816.F32 R32, R52.reuse, R58, R32 ;  /* 0x0000003a3420723c */ /* 0x040fe20000001820 */
[----:B------:R-:W4:Y:S07]  /*4660*/  LDSM.16.MT88.4 R56, [R206+0x1800] ;  /* 0x00180000ce38783b */ /* 0x000f2e0000004200 */
[-C--:B------:R-:W-:Y:S08]  /*4670*/  HMMA.16816.F32 R36, R52, R64.reuse, R36 ;  /* 0x000000403424723c */ /* 0x080ff00000001824 */
[C---:B------:R-:W-:Y:S08]  /*4680*/  HMMA.16816.F32 R40, R60.reuse, R64, R40 ;  /* 0x000000403c28723c */ /* 0x040ff00000001828 */
[-C--:B------:R-:W-:Y:S01]  /*4690*/  HMMA.16816.F32 R44, R60, R66.reuse, R44 ;  /* 0x000000423c2c723c */ /* 0x080fe2000000182c */
[----:B------:R-:W5:Y:S01]  /*46a0*/  LDSM.16.MT88.4 R60, [R210+0xb800] ;  /* 0x00b80000d23c783b */ /* 0x000f620000004200 */
[----:B------:R-:W-:Y:S06]  /*46b0*/  BAR.SYNC.DEFER_BLOCKING 0x0 ;  /* 0x0000000000007b1d */ /* 0x000fec0000010000 */
[----:B------:R-:W-:Y:S08]  /*46c0*/  HMMA.16816.F32 R48, R52, R66, R48 ;  /* 0x000000423430723c */ /* 0x000ff00000001830 */
[-C--:B-1----:R-:W-:Y:S08]  /*46d0*/  HMMA.16816.F32 R20, R8, R100.reuse, R20 ;  /* 0x000000640814723c */ /* 0x082ff00000001814 */
[C---:B------:R-:W-:Y:S08]  /*46e0*/  HMMA.16816.F32 R24, R104.reuse, R100, R24 ;  /* 0x000000646818723c */ /* 0x040ff00000001818 */
[-C--:B------:R-:W-:Y:S08]  /*46f0*/  HMMA.16816.F32 R28, R104, R102.reuse, R28 ;  /* 0x00000066681c723c */ /* 0x080ff0000000181c */
[C---:B------:R-:W-:Y:S08]  /*4700*/  HMMA.16816.F32 R32, R8.reuse, R102, R32 ;  /* 0x000000660820723c */ /* 0x040ff00000001820 */
[-C--:B--2---:R-:W-:Y:S08]  /*4710*/  HMMA.16816.F32 R36, R8, R12.reuse, R36 ;  /* 0x0000000c0824723c */ /* 0x084ff00000001824 */
[C---:B------:R-:W-:Y:S08]  /*4720*/  HMMA.16816.F32 R40, R104.reuse, R12, R40 ;  /* 0x0000000c6828723c */ /* 0x040ff00000001828 */
[-C--:B------:R-:W-:Y:S08]  /*4730*/  HMMA.16816.F32 R44, R104, R14.reuse, R44 ;  /* 0x0000000e682c723c */ /* 0x080ff0000000182c */
[----:B------:R-:W-:Y:S08]  /*4740*/  HMMA.16816.F32 R48, R8, R14, R48 ;  /* 0x0000000e0830723c */ /* 0x000ff00000001830 */
[-C--:B---3--:R-:W-:Y:S08]  /*4750*/  HMMA.16816.F32 R20, R4, R16.reuse, R20 ;  /* 0x000000100414723c */ /* 0x088ff00000001814 */
[C---:B----4-:R-:W-:Y:S08]  /*4760*/  HMMA.16816.F32 R24, R56.reuse, R16, R24 ;  /* 0x000000103818723c */ /* 0x050ff00000001818 */
[-C--:B------:R-:W-:Y:S08]  /*4770*/  HMMA.16816.F32 R28, R56, R18.reuse, R28 ;  /* 0x00000012381c723c */ /* 0x080ff0000000181c */
[C---:B------:R-:W-:Y:S08]  /*4780*/  HMMA.16816.F32 R32, R4.reuse, R18, R32 ;  /* 0x000000120420723c */ /* 0x040ff00000001820 */
[-C--:B-----5:R-:W-:Y:S08]  /*4790*/  HMMA.16816.F32 R36, R4, R60.reuse, R36 ;  /* 0x0000003c0424723c */ /* 0x0a0ff00000001824 */
[C---:B------:R-:W-:Y:S08]  /*47a0*/  HMMA.16816.F32 R40, R56.reuse, R60, R40 ;  /* 0x0000003c3828723c */ /* 0x040ff00000001828 */
[-C--:B------:R-:W-:Y:S08]  /*47b0*/  HMMA.16816.F32 R44, R56, R62.reuse, R44 ;  /* 0x0000003e382c723c */ /* 0x080ff0000000182c */
[----:B------:R-:W-:Y:S04]  /*47c0*/  HMMA.16816.F32 R48, R4, R62, R48 ;  /* 0x0000003e0430723c */ /* 0x000fe80000001830 */
[----:B------:R-:W-:Y:S05]  /*47d0*/  IMAD.U32 R5, R231, -0x40, RZ ;  /* 0xffffffc0e7057824 */ /* 0x000fea00078e00ff */
[C---:B------:R-:W-:Y:S04]  /*47e0*/  LEA R248, P0, R5.reuse, R248, 0x2 ;  /* 0x000000f805f87211 */ /* 0x040fe800078010ff */
[----:B------:R-:W-:Y:S01]  /*47f0*/  LEA.HI.X.SX32 R249, R5, R249, 0x2, P0 ;  /* 0x000000f905f97211 */ /* 0x000fe200000f16ff */
[----:B------:R-:W-:Y:S08]  /*4800*/  @!P4 BRA `(.L_x_45) ;  /* 0x00000000008cc947 */ /* 0x000ff00003800000 */
[----:B------:R-:W-:Y:S01]  /*4810*/  IADD3 R5, P0, PT, RZ, -UR25, RZ ;  /* 0x80000019ff057c10 */ /* 0x000fe2000ff1e0ff */
[----:B------:R-:W-:Y:S01]  /*4820*/  IMAD.U32 R7, RZ, RZ, UR16 ;  /* 0x00000010ff077e24 */ /* 0x000fe2000f8e00ff */
[----:B------:R-:W-:Y:S02]  /*4830*/  ISETP.GE.AND P2, PT, R216, UR6, PT ;  /* 0x00000006d8007c0c */ /* 0x000fe4000bf46270 */
[----:B------:R-:W-:Y:S01]  /*4840*/  ISETP.GE.AND P1, PT, R220, UR6, PT ;  /* 0x00000006dc007c0c */ /* 0x000fe2000bf26270 */
[----:B------:R-:W-:Y:S05]  /*4850*/  IMAD.X R4, RZ, RZ, ~UR4, P0 ;  /* 0x80000004ff047e24 */ /* 0x000fea00080e06ff */
[----:B------:R-:W-:Y:S04]  /*4860*/  SHF.R.S64 R5, R5, 0x1f, R4 ;  /* 0x0000001f05057819 */ /* 0x000fe80000001004 */
[----:B------:R-:W-:Y:S01]  /*4870*/  IADD3 R234, P0, PT, R5, R234, RZ ;  /* 0x000000ea05ea7210 */ /* 0x000fe20007f1e0ff */
[----:B------:R-:W-:Y:S03]  /*4880*/  IMAD.U32 R5, RZ, RZ, UR16 ;  /* 0x00000010ff057e24 */ /* 0x000fe6000f8e00ff */
[----:B------:R-:W-:Y:S01]  /*4890*/  LEA.HI.X.SX32 R235, R4, R235, 0x1, P0 ;  /* 0x000000eb04eb7211 */ /* 0x000fe200000f0eff */
[----:B------:R-:W-:Y:S01]  /*48a0*/  @!P1 IMAD.MOV.U32 R8, RZ, RZ, R234 ;  /* 0x000000ffff089224 */ /* 0x000fe200078e00ea */
[----:B------:R-:W-:Y:S01]  /*48b0*/  LEA R6, P0, R7, R234, 0x1 ;  /* 0x000000ea07067211 */ /* 0x000fe200078008ff */
[----:B------:R-:W-:Y:S02]  /*48c0*/  IMAD.U32 R4, RZ, RZ, UR27 ;  /* 0x0000001bff047e24 */ /* 0x000fe4000f8e00ff */
[----:B------:R-:W-:Y:S01]  /*48d0*/  @!PT LDS RZ, [RZ] ;  /* 0x00000000fffff984 */ /* 0x000fe20000000800 */
[----:B------:R-:W-:Y:S01]  /*48e0*/  @!PT LDS RZ, [RZ] ;  /* 0x00000000fffff984 */ /* 0x000fe20000000800 */
[----:B------:R-:W-:Y:S01]  /*48f0*/  @!PT LDS RZ, [RZ] ;  /* 0x00000000fffff984 */ /* 0x000fe20000000800 */
[----:B------:R1:W-:Y:S01]  /*4900*/  @!P2 LDGSTS.E.BYPASS.LTC128B.128 [R223+0x8000], desc[UR20][R234.64] ;  /* 0x08000000eadfafae */ /* 0x0003e2000b981a14 */
[----:B------:R-:W-:Y:S02]  /*4910*/  @!P1 IMAD.MOV.U32 R9, RZ, RZ, R235 ;  /* 0x000000ffff099224 */ /* 0x000fe400078e00eb */
[----:B------:R-:W-:Y:S01]  /*4920*/  LEA.HI.X R7, R5, R235, R4, 0x1, P0 ;  /* 0x000000eb05077211 */ /* 0x000fe200000f0c04 */
[----:B------:R1:W-:Y:S04]  /*4930*/  @P2 STS.128 [R223+0x8000], RZ ;  /* 0x008000ffdf002388 */ /* 0x0003e80000000c00 */
        /* <DEDUP_REMOVED lines=15> */
[----:B------:R-:W0:Y:S02]  /*4a30*/  LDGDEPBAR ;  /* 0x00000000000079af */ /* 0x000e240000000000 */
.L_x_45:
[----:B------:R-:W-:Y:S01]  /*4a40*/  LDSM.16.M88.4 R100, [R205] ;  /* 0x00000000cd64783b */ /* 0x000fe20000000200 */
[----:B------:R-:W-:Y:S01]  /*4a50*/  ISETP.GT.AND P1, PT, R242, R227, PT ;  /* 0x000000e3f200720c */ /* 0x000fe20003f24270 */
[----:B------:R-:W-:Y:S01]  /*4a60*/  VIADD R236, R236, 0xffffffc0 ;  /* 0xffffffc0ecec7836 */ /* 0x000fe20000000000 */
[----:B------:R-:W-:Y:S01]  /*4a70*/  @P4 IADD3 R230, P2, PT, R230, -0x100, RZ ;  /* 0xffffff00e6e64810 */ /* 0x000fe20007f5e0ff */
[----:B------:R-:W1:Y:S03]  /*4a80*/  LDSM.16.MT88.4 R16, [R210+0xc000] ;  /* 0x00c00000d210783b */ /* 0x000e660000004200 */
[----:B------:R-:W-:Y:S01]  /*4a90*/  @P4 IADD3.X R229, PT, PT, R229, -0x1, RZ, P2, !PT ;  /* 0xffffffffe5e54810 */ /* 0x000fe200017fe4ff */
[----:B------:R-:W2:Y:S04]  /*4aa0*/  LDSM.16.M88.4 R60, [R205+0x1000] ;  /* 0x00100000cd3c783b */ /* 0x000ea80000000200 */
[----:B------:R-:W3:Y:S04]  /*4ab0*/  LDSM.16.MT88.4 R64, [R210+0xe000] ;  /* 0x00e00000d240783b */ /* 0x000ee80000004200 */
[----:B------:R-:W-:Y:S04]  /*4ac0*/  LDSM.16.M88.4 R104, [R198] ;  /* 0x00000000c668783b */ /* 0x000fe80000000200 */
[----:B------:R-:W4:Y:S04]  /*4ad0*/  LDSM.16.MT88.4 R108, [R210+0xc800] ;  /* 0x00c80000d26c783b */ /* 0x000f280000004200 */
[----:B------:R-:W4:Y:S04]  /*4ae0*/  LDSM.16.M88.4 R112, [R198+0x1000] ;  /* 0x00100000c670783b */ /* 0x000f280000000200 */
[----:B------:R-:W4:Y:S04]  /*4af0*/  LDSM.16.MT88.4 R180, [R210+0xe800] ;  /* 0x00e80000d2b4783b */ /* 0x000f280000004200 */
[----:B------:R-:W-:Y:S04]  /*4b00*/  LDSM.16.M88.4 R184, [R203] ;  /* 0x00000000cbb8783b */ /* 0x000fe80000000200 */
[----:B------:R-:W4:Y:S04]  /*4b10*/  LDSM.16.MT88.4 R188, [R210+0xd000] ;  /* 0x00d00000d2bc783b */ /* 0x000f280000004200 */
[----:B------:R-:W4:Y:S01]  /*4b20*/  LDSM.16.M88.4 R192, [R203+0x1000] ;  /* 0x00100000cbc0783b */ /* 0x000f220000000200 */
[-C--:B-1----:R-:W-:Y:S08]  /*4b30*/  HMMA.16816.F32 R4, R100, R16.reuse, RZ ;  /* 0x000000106404723c */ /* 0x082ff000000018ff */
[C---:B--2---:R-:W-:Y:S08]  /*4b40*/  HMMA.16816.F32 R8, R60.reuse, R16, RZ ;  /* 0x000000103c08723c */ /* 0x044ff000000018ff */
[-C--:B------:R-:W-:Y:S08]  /*4b50*/  HMMA.16816.F32 R12, R60, R18.reuse, RZ ;  /* 0x000000123c0c723c */ /* 0x080ff000000018ff */
[C---:B------:R-:W-:Y:S08]  /*4b60*/  HMMA.16816.F32 R16, R100.reuse, R18, RZ ;  /* 0x000000126410723c */ /* 0x040ff000000018ff */
[-C--:B---3--:R-:W-:Y:S08]  /*4b70*/  HMMA.16816.F32 R52, R100, R64.reuse, RZ ;  /* 0x000000406434723c */ /* 0x088ff000000018ff */
[C---:B------:R-:W-:Y:S08]  /*4b80*/  HMMA.16816.F32 R56, R60.reuse, R64, RZ ;  /* 0x000000403c38723c */ /* 0x040ff000000018ff */
[-C--:B------:R-:W-:Y:S08]  /*4b90*/  HMMA.16816.F32 R60, R60, R66.reuse, RZ ;  /* 0x000000423c3c723c */ /* 0x080ff000000018ff */
[----:B------:R-:W-:Y:S01]  /*4ba0*/  HMMA.16816.F32 R64, R100, R66, RZ ;  /* 0x000000426440723c */ /* 0x000fe200000018ff */
[----:B------:R-:W1:Y:S07]  /*4bb0*/  LDSM.16.MT88.4 R100, [R210+0xf000] ;  /* 0x00f00000d264783b */ /* 0x000e6e0000004200 */
[-C--:B----4-:R-:W-:Y:S08]  /*4bc0*/  HMMA.16816.F32 R4, R104, R108.reuse, R4 ;  /* 0x0000006c6804723c */ /* 0x090ff00000001804 */
[C---:B------:R-:W-:Y:S08]  /*4bd0*/  HMMA.16816.F32 R8, R112.reuse, R108, R8 ;  /* 0x0000006c7008723c */ /* 0x040ff00000001808 */
[-C--:B------:R-:W-:Y:S08]  /*4be0*/  HMMA.16816.F32 R12, R112, R110.reuse, R12 ;  /* 0x0000006e700c723c */ /* 0x080ff0000000180c */
[C---:B------:R-:W-:Y:S01]  /*4bf0*/  HMMA.16816.F32 R16, R104.reuse, R110, R16 ;  /* 0x0000006e6810723c */ /* 0x040fe20000001810 */
[----:B------:R-:W-:Y:S07]  /*4c00*/  LDSM.16.MT88.4 R108, [R210+0xd800] ;  /* 0x00d80000d26c783b */ /* 0x000fee0000004200 */
[-C--:B------:R-:W-:Y:S08]  /*4c10*/  HMMA.16816.F32 R52, R104, R180.reuse, R52 ;  /* 0x000000b46834723c */ /* 0x080ff00000001834 */
[C---:B------:R-:W-:Y:S01]  /*4c20*/  HMMA.16816.F32 R56, R112.reuse, R180, R56 ;  /* 0x000000b47038723c */ /* 0x040fe20000001838 */
[----:B------:R-:W-:Y:S05]  /*4c30*/  IMAD.U32 R181, RZ, RZ, UR26 ;  /* 0x0000001affb57e24 */ /* 0x000fea000f8e00ff */
[----:B------:R-:W-:Y:S02]  /*4c40*/  LEA R180, P0, R181, R248, 0x2 ;  /* 0x000000f8b5b47211 */ /* 0x000fe400078010ff */
[-C--:B------:R-:W-:Y:S01]  /*4c50*/  HMMA.16816.F32 R60, R112, R182.reuse, R60 ;  /* 0x000000b6703c723c */ /* 0x080fe2000000183c */
[----:B------:R-:W-:Y:S07]  /*4c60*/  LDSM.16.M88.4 R112, [R199+0x1000] ;  /* 0x00100000c770783b */ /* 0x000fee0000000200 */
[----:B------:R-:W-:Y:S01]  /*4c70*/  HMMA.16816.F32 R64, R104, R182, R64 ;  /* 0x000000b66840723c */ /* 0x000fe20000001840 */
[----:B------:R-:W-:Y:S05]  /*4c80*/  IMAD.U32 R105, RZ, RZ, UR26 ;  /* 0x0000001aff697e24 */ /* 0x000fea000f8e00ff */
[----:B------:R-:W-:Y:S02]  /*4c90*/  LEA.HI.X.SX32 R181, R105, R249, 0x2, P0 ;  /* 0x000000f969b57211 */ /* 0x000fe400000f16ff */
[-C--:B------:R-:W-:Y:S01]  /*4ca0*/  HMMA.16816.F32 R4, R184, R188.reuse, R4 ;  /* 0x000000bcb804723c */ /* 0x080fe20000001804 */
[----:B------:R-:W2:Y:S04]  /*4cb0*/  LDSM.16.M88.4 R104, [R199] ;  /* 0x00000000c768783b */ /* 0x000ea80000000200 */
[C---:B------:R-:W-:Y:S03]  /*4cc0*/  LEA R182, P0, R231.reuse, R180, 0x5 ;  /* 0x000000b4e7b67211 */ /* 0x040fe600078028ff */
[C---:B------:R-:W-:Y:S04]  /*4cd0*/  HMMA.16816.F32 R8, R192.reuse, R188, R8 ;  /* 0x000000bcc008723c */ /* 0x040fe80000001808 */
[C---:B------:R-:W-:Y:S02]  /*4ce0*/  LEA.HI.X.SX32 R183, R231.reuse, R181, 0x5, P0 ;  /* 0x000000b5e7b77211 */ /* 0x040fe400000f2eff */
[C---:B------:R-:W-:Y:S02]  /*4cf0*/  LEA R188, P0, R231.reuse, R182, 0x5 ;  /* 0x000000b6e7bc7211 */ /* 0x040fe400078028ff */
[-C--:B------:R-:W-:Y:S03]  /*4d00*/  HMMA.16816.F32 R12, R192, R190.reuse, R12 ;  /* 0x000000bec00c723c */ /* 0x080fe6000000180c */
[C---:B------:R-:W-:Y:S05]  /*4d10*/  LEA.HI.X.SX32 R189, R231.reuse, R183, 0x5, P0 ;  /* 0x000000b7e7bd7211 */ /* 0x040fea00000f2eff */
[C---:B------:R-:W-:Y:S04]  /*4d20*/  HMMA.16816.F32 R16, R184.reuse, R190, R16 ;  /* 0x000000beb810723c */ /* 0x040fe80000001810 */
[C---:B------:R-:W-:Y:S04]  /*4d30*/  LEA R190, P0, R231.reuse, R188, 0x5 ;  /* 0x000000bce7be7211 */ /* 0x040fe800078028ff */
[-C--:B-1----:R-:W-:Y:S03]  /*4d40*/  HMMA.16816.F32 R52, R184, R100.reuse, R52 ;  /* 0x00000064b834723c */ /* 0x082fe60000001834 */
[C---:B------:R-:W-:Y:S05]  /*4d50*/  LEA.HI.X.SX32 R191, R231.reuse, R189, 0x5, P0 ;  /* 0x000000bde7bf7211 */ /* 0x040fea00000f2eff */
[C---:B------:R-:W-:Y:S08]  /*4d60*/  HMMA.16816.F32 R56, R192.reuse, R100, R56 ;  /* 0x00000064c038723c */ /* 0x040ff00000001838 */
[-C--:B------:R-:W-:Y:S03]  /*4d70*/  HMMA.16816.F32 R60, R192, R102.reuse, R60 ;  /* 0x00000066c03c723c */ /* 0x080fe6000000183c */
[C---:B------:R-:W-:Y:S04]  /*4d80*/  LEA R192, P0, R231.reuse, R190, 0x5 ;  /* 0x000000bee7c07211 */ /* 0x040fe800078028ff */
[C---:B------:R-:W-:Y:S01]  /*4d90*/  LEA.HI.X.SX32 R193, R231.reuse, R191, 0x5, P0 ;  /* 0x000000bfe7c17211 */ /* 0x040fe200000f2eff */
[----:B------:R-:W-:Y:S01]  /*4da0*/  HMMA.16816.F32 R64, R184, R102, R64 ;  /* 0x00000066b840723c */ /* 0x000fe20000001840 */
[----:B------:R-:W1:Y:S03]  /*4db0*/  LDSM.16.MT88.4 R100, [R210+0xf800] ;  /* 0x00f80000d264783b */ /* 0x000e660000004200 */
[C---:B------:R-:W-:Y:S04]  /*4dc0*/  LEA R186, P0, R231.reuse, R192, 0x5 ;  /* 0x000000c0e7ba7211 */ /* 0x040fe800078028ff */
[-C--:B--2---:R-:W-:Y:S05]  /*4dd0*/  HMMA.16816.F32 R4, R104, R108.reuse, R4 ;  /* 0x0000006c6804723c */ /* 0x084fea0000001804 */
[C---:B------:R-:W-:Y:S02]  /*4de0*/  LEA.HI.X.SX32 R187, R231.reuse, R193, 0x5, P0 ;  /* 0x000000c1e7bb7211 */ /* 0x040fe400000f2eff */
[C---:B------:R-:W-:Y:S01]  /*4df0*/  LEA R184, P0, R231.reuse, R186, 0x5 ;  /* 0x000000bae7b87211 */ /* 0x040fe200078028ff */
[C---:B------:R-:W-:Y:S04]  /*4e00*/  HMMA.16816.F32 R8, R112.reuse, R108, R8 ;  /* 0x0000006c7008723c */ /* 0x040fe80000001808 */
[C---:B------:R-:W-:Y:S04]  /*4e10*/  LEA.HI.X.SX32 R185, R231.reuse, R187, 0x5, P0 ;  /* 0x000000bbe7b97211 */ /* 0x040fe800000f2eff */
[-C--:B------:R-:W-:Y:S03]  /*4e20*/  HMMA.16816.F32 R12, R112, R110.reuse, R12 ;  /* 0x0000006e700c723c */ /* 0x080fe6000000180c */
[C---:B------:R-:W-:Y:S05]  /*4e30*/  IMAD.WIDE R108, R231.reuse, -0xc0, R184 ;  /* 0xffffff40e76c7825 */ /* 0x040fea00078e02b8 */
[C---:B------:R-:W-:Y:S04]  /*4e40*/  HMMA.16816.F32 R16, R104.reuse, R110, R16 ;  /* 0x0000006e6810723c */ /* 0x040fe80000001810 */
[C---:B------:R-:W-:Y:S04]  /*4e50*/  LEA R194, P0, R231.reuse, R108, 0x5 ;  /* 0x0000006ce7c27211 */ /* 0x040fe800078028ff */
[C---:B------:R-:W-:Y:S01]  /*4e60*/  LEA.HI.X.SX32 R195, R231.reuse, R109, 0x5, P0 ;  /* 0x0000006de7c37211 */ /* 0x040fe200000f2eff */
[-C--:B-1----:R-:W-:Y:S03]  /*4e70*/  HMMA.16816.F32 R52, R104, R100.reuse, R52 ;  /* 0x000000646834723c */ /* 0x082fe60000001834 */
[C---:B------:R-:W-:Y:S04]  /*4e80*/  LEA R110, P0, R231.reuse, R194, 0x5 ;  /* 0x000000c2e76e7211 */ /* 0x040fe800078028ff */
[C---:B------:R-:W-:Y:S01]  /*4e90*/  LEA.HI.X.SX32 R111, R231.reuse, R195, 0x5, P0 ;  /* 0x000000c3e76f7211 */ /* 0x040fe200000f2eff */
[C---:B------:R-:W-:Y:S04]  /*4ea0*/  HMMA.16816.F32 R56, R112.reuse, R100, R56 ;  /* 0x000000647038723c */ /* 0x040fe80000001838 */
[C---:B------:R-:W-:Y:S04]  /*4eb0*/  LEA R100, P0, R231.reuse, R110, 0x5 ;  /* 0x0000006ee7647211 */ /* 0x040fe800078028ff */
[-C--:B------:R-:W-:Y:S03]  /*4ec0*/  HMMA.16816.F32 R60, R112, R102.reuse, R60 ;  /* 0x00000066703c723c */ /* 0x080fe6000000183c */
[C---:B------:R-:W-:Y:S02]  /*4ed0*/  LEA.HI.X.SX32 R101, R231.reuse, R111, 0x5, P0 ;  /* 0x0000006fe7657211 */ /* 0x040fe400000f2eff */
[C---:B------:R-:W-:Y:S03]  /*4ee0*/  LEA R114, P0, R231.reuse, R100, 0x5 ;  /* 0x00000064e7727211 */ /* 0x040fe600078028ff */
[----:B------:R-:W-:Y:S04]  /*4ef0*/  HMMA.16816.F32 R64, R104, R102, R64 ;  /* 0x000000666840723c */ /* 0x000fe80000001840 */
[----:B------:R-:W-:Y:S01]  /*4f00*/  @P4 IMAD.WIDE.U32 R106, R214, 0x4, R250 ;  /* 0x00000004d66a4825 */ /* 0x000fe200078e00fa */
[C---:B------:R-:W-:Y:S02]  /*4f10*/  LEA.HI.X.SX32 R115, R231.reuse, R101, 0x5, P0 ;  /* 0x00000065e7737211 */ /* 0x040fe400000f2eff */
[C---:B------:R-:W-:Y:S02]  /*4f20*/  LEA R112, P0, R231.reuse, R114, 0x5 ;  /* 0x00000072e7707211 */ /* 0x040fe400078028ff */
[----:B------:R-:W5:Y:S02]  /*4f30*/  @P4 LDG.E R239, desc[UR20][R106.64+-0x100] ;  /* 0xffff00146aef4981 */ /* 0x000f64000c1e1900 */
[C---:B------:R-:W-:Y:S02]  /*4f40*/  LEA.HI.X.SX32 R113, R231.reuse, R115, 0x5, P0 ;  /* 0x00000073e7717211 */ /* 0x040fe400000f2eff */
[----:B------:R1:W5:Y:S01]  /*4f50*/  @P4 LDG.E R238, desc[UR20][R106.64+-0xe0] ;  /* 0xffff20146aee4981 */ /* 0x000362000c1e1900 */
[C---:B------:R-:W-:Y:S03]  /*4f60*/  LEA R102, P0, R231.reuse, R112, 0x5 ;  /* 0x00000070e7667211 */ /* 0x040fe600078028ff */
[----:B------:R2:W-:Y:S01]  /*4f70*/  REDG.E.ADD.F32.FTZ.RN.STRONG.GPU desc[UR20][R248.64], R4 ;  /* 0x00000004f80079a6 */ /* 0x0005e2000c12f314 */
[C---:B------:R-:W-:Y:S03]  /*4f80*/  LEA.HI.X.SX32 R103, R231.reuse, R113, 0x5, P0 ;  /* 0x00000071e7677211 */ /* 0x040fe600000f2eff */
[----:B------:R3:W-:Y:S04]  /*4f90*/  REDG.E.ADD.F32.FTZ.RN.STRONG.GPU desc[UR20][R180.64], R5 ;  /* 0x00000005b40079a6 */ /* 0x0007e8000c12f314 */
[----:B------:R4:W-:Y:S04]  /*4fa0*/  REDG.E.ADD.F32.FTZ.RN.STRONG.GPU desc[UR20][R182.64], R6 ;  /* 0x00000006b60079a6 */ /* 0x0009e8000c12f314 */
[----:B------:R4:W-:Y:S04]  /*4fb0*/  REDG.E.ADD.F32.FTZ.RN.STRONG.GPU desc[UR20][R188.64], R7 ;  /* 0x00000007bc0079a6 */ /* 0x0009e8000c12f314 */
[----:B------:R4:W-:Y:S04]  /*4fc0*/  REDG.E.ADD.F32.FTZ.RN.STRONG.GPU desc[UR20][R190.64], R8 ;  /* 0x00000008be0079a6 */ /* 0x0009e8000c12f314 */
[----:B------:R4:W-:Y:S01]  /*4fd0*/  REDG.E.ADD.F32.FTZ.RN.STRONG.GPU desc[UR20][R192.64], R9 ;  /* 0x00000009c00079a6 */ /* 0x0009e2000c12f314 */
[C---:B-1----:R-:W-:Y:S03]  /*4fe0*/  IMAD.WIDE R106, R231.reuse, -0xc0, R102 ;  /* 0xffffff40e76a7825 */ /* 0x042fe600078e0266 */
[----:B------:R1:W-:Y:S01]  /*4ff0*/  REDG.E.ADD.F32.FTZ.RN.STRONG.GPU desc[UR20][R186.64], R10 ;  /* 0x0000000aba0079a6 */ /* 0x0003e2000c12f314 */
[C---:B------:R-:W-:Y:S03]  /*5000*/  LEA R104, P0, R231.reuse, R106, 0x5 ;  /* 0x0000006ae7687211 */ /* 0x040fe600078028ff */
[----:B------:R-:W-:Y:S01]  /*5010*/  REDG.E.ADD.F32.FTZ.RN.STRONG.GPU desc[UR20][R184.64], R11 ;  /* 0x0000000bb80079a6 */ /* 0x000fe2000c12f314 */
[C---:B------:R-:W-:Y:S03]  /*5020*/  LEA.HI.X.SX32 R105, R231.reuse, R107, 0x5, P0 ;  /* 0x0000006be7697211 */ /* 0x040fe600000f2eff */
[----:B------:R-:W-:Y:S01]  /*5030*/  REDG.E.ADD.F32.FTZ.RN.STRONG.GPU desc[UR20][R248.64+0x80], R16 ;  /* 0x00008010f80079a6 */ /* 0x000fe2000c12f314 */
[C---:B--2---:R-:W-:Y:S03]  /*5040*/  LEA R4, P0, R231.reuse, R104, 0x5 ;  /* 0x00000068e7047211 */ /* 0x044fe600078028ff */
[----:B------:R2:W-:Y:S01]  /*5050*/  REDG.E.ADD.F32.FTZ.RN.STRONG.GPU desc[UR20][R108.64+0x80], R17 ;  /* 0x000080116c0079a6 */ /* 0x0005e2000c12f314 */
[C---:B---3--:R-:W-:Y:S02]  /*5060*/  LEA.HI.X.SX32 R5, R231.reuse, R105, 0x5, P0 ;  /* 0x00000069e7057211 */ /* 0x048fe400000f2eff */
[C---:B------:R-:W-:Y:S01]  /*5070*/  LEA R180, P0, R231.reuse, R4, 0x5 ;  /* 0x00000004e7b47211 */ /* 0x040fe200078028ff */
[----:B------:R-:W-:Y:S03]  /*5080*/  REDG.E.ADD.F32.FTZ.RN.STRONG.GPU desc[UR20][R194.64+0x80], R18 ;  /* 0x00008012c20079a6 */ /* 0x000fe6000c12f314 */
[C---:B------:R-:W-:Y:S01]  /*5090*/  LEA.HI.X.SX32 R181, R231.reuse, R5, 0x5, P0 ;  /* 0x00000005e7b57211 */ /* 0x040fe200000f2eff */
[----:B------:R3:W-:Y:S01]  /*50a0*/  REDG.E.ADD.F32.FTZ.RN.STRONG.GPU desc[UR20][R110.64+0x80], R19 ;  /* 0x000080136e0079a6 */ /* 0x0007e2000c12f314 */
[C---:B----4-:R-:W-:Y:S03]  /*50b0*/  LEA R182, P0, R231.reuse, R180, 0x5 ;  /* 0x000000b4e7b67211 */ /* 0x050fe600078028ff */
[----:B------:R-:W-:Y:S01]  /*50c0*/  REDG.E.ADD.F32.FTZ.RN.STRONG.GPU desc[UR20][R100.64+0x80], R12 ;  /* 0x0000800c640079a6 */ /* 0x000fe2000c12f314 */
[C---:B------:R-:W-:Y:S02]  /*50d0*/  LEA.HI.X.SX32 R183, R231.reuse, R181, 0x5, P0 ;  /* 0x000000b5e7b77211 */ /* 0x040fe400000f2eff */
[C---:B------:R-:W-:Y:S01]  /*50e0*/  LEA R6, P0, R231.reuse, R182, 0x5 ;  /* 0x000000b6e7067211 */ /* 0x040fe200078028ff */
[----:B------:R-:W-:Y:S03]  /*50f0*/  REDG.E.ADD.F32.FTZ.RN.STRONG.GPU desc[UR20][R114.64+0x80], R13 ;  /* 0x0000800d720079a6 */ /* 0x000fe6000c12f314 */
[C---:B------:R-:W-:Y:S01]  /*5100*/  LEA.HI.X.SX32 R7, R231.reuse, R183, 0x5, P0 ;  /* 0x000000b7e7077211 */ /* 0x040fe200000f2eff */
[----:B------:R-:W-:Y:S01]  /*5110*/  REDG.E.ADD.F32.FTZ.RN.STRONG.GPU desc[UR20][R112.64+0x80], R14 ;  /* 0x0000800e700079a6 */ /* 0x000fe2000c12f314 */
[C---:B------:R-:W-:Y:S03]  /*5120*/  LEA R188, P0, R231.reuse, R6, 0x5 ;  /* 0x00000006e7bc7211 */ /* 0x040fe600078028ff */
[----:B------:R-:W-:Y:S01]  /*5130*/  REDG.E.ADD.F32.FTZ.RN.STRONG.GPU desc[UR20][R102.64+0x80], R15 ;  /* 0x0000800f660079a6 */ /* 0x000fe2000c12f314 */
[C---:B------:R-:W-:Y:S03]  /*5140*/  LEA.HI.X.SX32 R189, R231.reuse, R7, 0x5, P0 ;  /* 0x00000007e7bd7211 */ /* 0x040fe600000f2eff */
[----:B------:R-:W-:Y:S01]  /*5150*/  REDG.E.ADD.F32.FTZ.RN.STRONG.GPU desc[UR20][R248.64+0x100], R52 ;  /* 0x00010034f80079a6 */ /* 0x000fe2000c12f314 */
[C---:B------:R-:W-:Y:S03]  /*5160*/  IMAD.WIDE R190, R231.reuse, -0xc0, R188 ;  /* 0xffffff40e7be7825 */ /* 0x040fe600078e02bc */
[----:B------:R-:W-:Y:S01]  /*5170*/  REDG.E.ADD.F32.FTZ.RN.STRONG.GPU desc[UR20][R106.64+0x100], R53 ;  /* 0x000100356a0079a6 */ /* 0x000fe2000c12f314 */
[C---:B------:R-:W-:Y:S03]  /*5180*/  LEA R8, P0, R231.reuse, R190, 0x5 ;  /* 0x000000bee7087211 */ /* 0x040fe600078028ff */
[----:B------:R-:W-:Y:S01]  /*5190*/  REDG.E.ADD.F32.FTZ.RN.STRONG.GPU desc[UR20][R104.64+0x100], R54 ;  /* 0x00010036680079a6 */ /* 0x000fe2000c12f314 */
[C---:B------:R-:W-:Y:S03]  /*51a0*/  LEA.HI.X.SX32 R9, R231.reuse, R191, 0x5, P0 ;  /* 0x000000bfe7097211 */ /* 0x040fe600000f2eff */
[----:B------:R-:W-:Y:S01]  /*51b0*/  REDG.E.ADD.F32.FTZ.RN.STRONG.GPU desc[UR20][R4.64+0x100], R55 ;  /* 0x00010037040079a6 */ /* 0x000fe2000c12f314 */
[C---:B------:R-:W-:Y:S03]  /*51c0*/  LEA R192, P0, R231.reuse, R8, 0x5 ;  /* 0x00000008e7c07211 */ /* 0x040fe600078028ff */
[----:B------:R-:W-:Y:S01]  /*51d0*/  REDG.E.ADD.F32.FTZ.RN.STRONG.GPU desc[UR20][R180.64+0x100], R56 ;  /* 0x00010038b40079a6 */ /* 0x000fe2000c12f314 */
[C---:B------:R-:W-:Y:S02]  /*51e0*/  LEA.HI.X.SX32 R193, R231.reuse, R9, 0x5, P0 ;  /* 0x00000009e7c17211 */ /* 0x040fe400000f2eff */
[C---:B-1----:R-:W-:Y:S01]  /*51f0*/  LEA R186, P0, R231.reuse, R192, 0x5 ;  /* 0x000000c0e7ba7211 */ /* 0x042fe200078028ff */
[----:B------:R-:W-:Y:S03]  /*5200*/  REDG.E.ADD.F32.FTZ.RN.STRONG.GPU desc[UR20][R182.64+0x100], R57 ;  /* 0x00010039b60079a6 */ /* 0x000fe6000c12f314 */
[C---:B------:R-:W-:Y:S01]  /*5210*/  LEA.HI.X.SX32 R187, R231.reuse, R193, 0x5, P0 ;  /* 0x000000c1e7bb7211 */ /* 0x040fe200000f2eff */
[----:B------:R-:W-:Y:S01]  /*5220*/  REDG.E.ADD.F32.FTZ.RN.STRONG.GPU desc[UR20][R6.64+0x100], R58 ;  /* 0x0001003a060079a6 */ /* 0x000fe2000c12f314 */
[C---:B--2---:R-:W-:Y:S03]  /*5230*/  LEA R108, P0, R231.reuse, R186, 0x5 ;  /* 0x000000bae76c7211 */ /* 0x044fe600078028ff */
[----:B------:R-:W-:Y:S01]  /*5240*/  REDG.E.ADD.F32.FTZ.RN.STRONG.GPU desc[UR20][R188.64+0x100], R59 ;  /* 0x0001003bbc0079a6 */ /* 0x000fe2000c12f314 */
[C---:B------:R-:W-:Y:S02]  /*5250*/  LEA.HI.X.SX32 R109, R231.reuse, R187, 0x5, P0 ;  /* 0x000000bbe76d7211 */ /* 0x040fe400000f2eff */
[C---:B------:R-:W-:Y:S01]  /*5260*/  LEA R184, P0, R231.reuse, R108, 0x5 ;  /* 0x0000006ce7b87211 */ /* 0x040fe200078028ff */
[----:B------:R-:W-:Y:S03]  /*5270*/  REDG.E.ADD.F32.FTZ.RN.STRONG.GPU desc[UR20][R248.64+0x180], R64 ;  /* 0x00018040f80079a6 */ /* 0x000fe6000c12f314 */
[C---:B------:R-:W-:Y:S01]  /*5280*/  LEA.HI.X.SX32 R185, R231.reuse, R109, 0x5, P0 ;  /* 0x0000006de7b97211 */ /* 0x040fe200000f2eff */
[----:B------:R-:W-:Y:S01]  /*5290*/  REDG.E.ADD.F32.FTZ.RN.STRONG.GPU desc[UR20][R190.64+0x180], R65 ;  /* 0x00018041be0079a6 */ /* 0x000fe2000c12f314 */
[C---:B---3--:R-:W-:Y:S03]  /*52a0*/  LEA R110, P0, R231.reuse, R184, 0x5 ;  /* 0x000000b8e76e7211 */ /* 0x048fe600078028ff */
[----:B------:R-:W-:Y:S01]  /*52b0*/  REDG.E.ADD.F32.FTZ.RN.STRONG.GPU desc[UR20][R8.64+0x180], R66 ;  /* 0x00018042080079a6 */ /* 0x000fe2000c12f314 */
[----:B------:R-:W-:Y:S03]  /*52c0*/  LEA.HI.X.SX32 R111, R231, R185, 0x5, P0 ;  /* 0x000000b9e76f7211 */ /* 0x000fe600000f2eff */
[----:B------:R-:W-:Y:S04]  /*52d0*/  REDG.E.ADD.F32.FTZ.RN.STRONG.GPU desc[UR20][R192.64+0x180], R67 ;  /* 0x00018043c00079a6 */ /* 0x000fe8000c12f314 */
[----:B------:R-:W-:Y:S04]  /*52e0*/  REDG.E.ADD.F32.FTZ.RN.STRONG.GPU desc[UR20][R186.64+0x180], R60 ;  /* 0x0001803cba0079a6 */ /* 0x000fe8000c12f314 */
[----:B------:R-:W-:Y:S04]  /*52f0*/  LDSM.16.MT88.4 R4, [R207+-0x2000] ;  /* 0xffe00000cf04783b */ /* 0x000fe80000004200 */
[----:B------:R-:W1:Y:S04]  /*5300*/  LDSM.16.MT88.4 R8, [R200] ;  /* 0x00000000c808783b */ /* 0x000e680000004200 */
[----:B------:R-:W-:Y:S04]  /*5310*/  REDG.E.ADD.F32.FTZ.RN.STRONG.GPU desc[UR20][R108.64+0x180], R61 ;  /* 0x0001803d6c0079a6 */ /* 0x000fe8000c12f314 */
[----:B------:R-:W-:Y:S04]  /*5320*/  REDG.E.ADD.F32.FTZ.RN.STRONG.GPU desc[UR20][R184.64+0x180], R62 ;  /* 0x0001803eb80079a6 */ /* 0x000fe8000c12f314 */
[----:B------:R-:W2:Y:S04]  /*5330*/  LDSM.16.MT88.4 R12, [R206+-0x2000] ;  /* 0xffe00000ce0c783b */ /* 0x000ea80000004200 */
[----:B------:R-:W-:Y:S04]  /*5340*/  REDG.E.ADD.F32.FTZ.RN.STRONG.GPU desc[UR20][R110.64+0x180], R63 ;  /* 0x0001803f6e0079a6 */ /* 0x000fe8000c12f314 */
[----:B------:R-:W3:Y:S04]  /*5350*/  LDSM.16.MT88.4 R16, [R200+0x2000] ;  /* 0x00200000c810783b */ /* 0x000ee80000004200 */
[----:B------:R-:W-:Y:S04]  /*5360*/  LDSM.16.MT88.4 R52, [R207+-0x1800] ;  /* 0xffe80000cf34783b */ /* 0x000fe80000004200 */
[----:B------:R-:W4:Y:S04]  /*5370*/  LDSM.16.MT88.4 R56, [R200+0x800] ;  /* 0x00080000c838783b */ /* 0x000f280000004200 */
[----:B------:R-:W4:Y:S04]  /*5380*/  LDSM.16.MT88.4 R64, [R206+-0x1800] ;  /* 0xffe80000ce40783b */ /* 0x000f280000004200 */
[----:B------:R-:W4:Y:S01]  /*5390*/  LDSM.16.MT88.4 R100, [R200+0x2800] ;  /* 0x00280000c864783b */ /* 0x000f220000004200 */
[-C--:B-1----:R-:W-:Y:S03]  /*53a0*/  HMMA.16816.F32 R68, R4, R8.reuse, R68 ;  /* 0x000000080444723c */ /* 0x082fe60000001844 */
[----:B------:R-:W-:Y:S04]  /*53b0*/  LDSM.16.MT88.4 R60, [R200+0x1000] ;  /* 0x00100000c83c783b */ /* 0x000fe80000004200 */
[----:B------:R-:W-:Y:S04]  /*53c0*/  LDSM.16.MT88.4 R104, [R206+-0x1000] ;  /* 0xfff00000ce68783b */ /* 0x000fe80000004200 */
[----:B------:R-:W-:Y:S01]  /*53d0*/  LDSM.16.MT88.4 R108, [R200+0x3800] ;  /* 0x00380000c86c783b */ /* 0x000fe20000004200 */
[C---:B--2---:R-:W-:Y:S08]  /*53e0*/  HMMA.16816.F32 R72, R12.reuse, R8, R72 ;  /* 0x000000080c48723c */ /* 0x044ff00000001848 */
[-C--:B------:R-:W-:Y:S08]  /*53f0*/  HMMA.16816.F32 R76, R12, R10.reuse, R76 ;  /* 0x0000000a0c4c723c */ /* 0x080ff0000000184c */
[C---:B------:R-:W-:Y:S01]  /*5400*/  HMMA.16816.F32 R80, R4.reuse, R10, R80 ;  /* 0x0000000a0450723c */ /* 0x040fe20000001850 */
[----:B------:R-:W1:Y:S07]  /*5410*/  LDSM.16.MT88.4 R8, [R207+-0x1000] ;  /* 0xfff00000cf08783b */ /* 0x000e6e0000004200 */
[-C--:B---3--:R-:W-:Y:S08]  /*5420*/  HMMA.16816.F32 R84, R4, R16.reuse, R84 ;  /* 0x000000100454723c */ /* 0x088ff00000001854 */
[C---:B------:R-:W-:Y:S08]  /*5430*/  HMMA.16816.F32 R88, R12.reuse, R16, R88 ;  /* 0x000000100c58723c */ /* 0x040ff00000001858 */
[-C--:B------:R-:W-:Y:S01]  /*5440*/  HMMA.16816.F32 R92, R12, R18.reuse, R92 ;  /* 0x000000120c5c723c */ /* 0x080fe2000000185c */
[----:B------:R-:W2:Y:S07]  /*5450*/  LDSM.16.MT88.4 R12, [R200+0x3000] ;  /* 0x00300000c80c783b */ /* 0x000eae0000004200 */
[----:B------:R-:W-:Y:S01]  /*5460*/  HMMA.16816.F32 R96, R4, R18, R96 ;  /* 0x000000120460723c */ /* 0x000fe20000001860 */
[----:B------:R-:W-:Y:S04]  /*5470*/  LDSM.16.MT88.4 R4, [R207+-0x800] ;  /* 0xfff80000cf04783b */ /* 0x000fe80000004200 */
[----:B------:R-:W3:Y:S03]  /*5480*/  LDSM.16.MT88.4 R16, [R200+0x1800] ;  /* 0x00180000c810783b */ /* 0x000ee60000004200 */
[-C--:B----4-:R-:W-:Y:S08]  /*5490*/  HMMA.16816.F32 R68, R52, R56.reuse, R68 ;  /* 0x000000383444723c */ /* 0x090ff00000001844 */
[C---:B------:R-:W-:Y:S08]  /*54a0*/  HMMA.16816.F32 R72, R64.reuse, R56, R72 ;  /* 0x000000384048723c */ /* 0x040ff00000001848 */
[-C--:B------:R-:W-:Y:S08]  /*54b0*/  HMMA.16816.F32 R76, R64, R58.reuse, R76 ;  /* 0x0000003a404c723c */ /* 0x080ff0000000184c */
[C---:B------:R-:W-:Y:S01]  /*54c0*/  HMMA.16816.F32 R80, R52.reuse, R58, R80 ;  /* 0x0000003a3450723c */ /* 0x040fe20000001850 */
[----:B------:R-:W4:Y:S07]  /*54d0*/  LDSM.16.MT88.4 R56, [R206+-0x800] ;  /* 0xfff80000ce38783b */ /* 0x000f2e0000004200 */
[-C--:B------:R-:W-:Y:S08]  /*54e0*/  HMMA.16816.F32 R84, R52, R100.reuse, R84 ;  /* 0x000000643454723c */ /* 0x080ff00000001854 */
[C---:B------:R-:W-:Y:S08]  /*54f0*/  HMMA.16816.F32 R88, R64.reuse, R100, R88 ;  /* 0x000000644058723c */ /* 0x040ff00000001858 */
[-C--:B------:R-:W-:Y:S08]  /*5500*/  HMMA.16816.F32 R92, R64, R102.reuse, R92 ;  /* 0x00000066405c723c */ /* 0x080ff0000000185c */
        /* <DEDUP_REMOVED lines=8> */
[----:B------:R-:W-:Y:S04]  /*5590*/  HMMA.16816.F32 R96, R8, R14, R96 ;  /* 0x0000000e0860723c */ /* 0x000fe80000001860 */
[----:B------:R-:W-:Y:S04]  /*55a0*/  LOP3.LUT R8, R242, 0x1, RZ, 0xc0, !PT ;  /* 0x00000001f2087812 */ /* 0x000fe800078ec0ff */
[-C--:B---3--:R-:W-:Y:S05]  /*55b0*/  HMMA.16816.F32 R68, R4, R16.reuse, R68 ;  /* 0x000000100444723c */ /* 0x088fea0000001844 */
[----:B------:R-:W-:Y:S03]  /*55c0*/  ISETP.NE.U32.AND P0, PT, R8, 0x1, PT ;  /* 0x000000010800780c */ /* 0x000fe60003f05070 */
[C---:B----4-:R-:W-:Y:S08]  /*55d0*/  HMMA.16816.F32 R72, R56.reuse, R16, R72 ;  /* 0x000000103848723c */ /* 0x050ff00000001848 */
[-C--:B------:R-:W-:Y:S08]  /*55e0*/  HMMA.16816.F32 R76, R56, R18.reuse, R76 ;  /* 0x00000012384c723c */ /* 0x080ff0000000184c */
[C---:B------:R-:W-:Y:S08]  /*55f0*/  HMMA.16816.F32 R80, R4.reuse, R18, R80 ;  /* 0x000000120450723c */ /* 0x040ff00000001850 */
[-C--:B------:R-:W-:Y:S08]  /*5600*/  HMMA.16816.F32 R84, R4, R108.reuse, R84 ;  /* 0x0000006c0454723c */ /* 0x080ff00000001854 */
[C---:B------:R-:W-:Y:S08]  /*5610*/  HMMA.16816.F32 R88, R56.reuse, R108, R88 ;  /* 0x0000006c3858723c */ /* 0x040ff00000001858 */
[-C--:B------:R-:W-:Y:S08]  /*5620*/  HMMA.16816.F32 R92, R56, R110.reuse, R92 ;  /* 0x0000006e385c723c */ /* 0x080ff0000000185c */
[----:B------:R-:W-:Y:S04]  /*5630*/  HMMA.16816.F32 R96, R4, R110, R96 ;  /* 0x0000006e0460723c */ /* 0x000fe80000001860 */
[----:B------:R-:W-:Y:S01]  /*5640*/  VIADD R6, R200, 0xffffc000 ;  /* 0xffffc000c8067836 */ /* 0x000fe20000000000 */
[----:B------:R-:W-:Y:S01]  /*5650*/  @P4 IADD3 R5, P3, PT, R250, -0x100, RZ ;  /* 0xffffff00fa054810 */ /* 0x000fe20007f7e0ff */
[----:B------:R-:W-:Y:S03]  /*5660*/  @P0 VIADD R6, R200, 0x4000 ;  /* 0x00004000c8060836 */ /* 0x000fe60000000000 */
[----:B------:R-:W-:Y:S01]  /*5670*/  @P4 IADD3.X R4, PT, PT, R251, -0x1, RZ, P3, !PT ;  /* 0xfffffffffb044810 */ /* 0x000fe20001ffe4ff */
[----:B------:R-:W-:Y:S02]  /*5680*/  IMAD.MOV.U32 R200, RZ, RZ, R6 ;  /* 0x000000ffffc87224 */ /* 0x000fe400078e0006 */
[----:B------:R-:W-:Y:S02]  /*5690*/  @P4 IMAD.MOV.U32 R250, RZ, RZ, R5 ;  /* 0x000000fffffa4224 */ /* 0x000fe400078e0005 */
[----:B------:R-:W-:Y:S01]  /*56a0*/  @P4 IMAD.MOV.U32 R251, RZ, RZ, R4 ;  /* 0x000000fffffb4224 */ /* 0x000fe200078e0004 */
[----:B------:R-:W-:Y:S06]  /*56b0*/  @P1 BRA `(.L_x_46) ;  /* 0xffffffd800981947 */ /* 0x000fec000383ffff */
[----:B------:R-:W1:Y:S01]  /*56c0*/  S2R R0, SR_TID.X ;  /* 0x0000000000007919 */ /* 0x000e620000002100 */
[----:B------:R-:W2:Y:S01]  /*56d0*/  LDCU UR4, c[0x0][0x500] ;  /* 0x0000a000ff0477ac */ /* 0x000ea20008000800 */
[----:B------:R-:W-:Y:S02]  /*56e0*/  IADD3 R3, PT, PT, R221, 0xc040, RZ ;  /* 0x0000c040dd037810 */ /* 0x000fe40007ffe0ff */
[----:B------:R-:W-:Y:S02]  /*56f0*/  F2FP.F16.F32.PACK_AB R20, R21, R20 ;  /* 0x000000141514723e */ /* 0x000fe400000000ff */
[----:B------:R-:W-:Y:S02]  /*5700*/  F2FP.F16.F32.PACK_AB R22, R23, R22 ;  /* 0x000000161716723e */ /* 0x000fe400000000ff */
[----:B------:R-:W-:Y:S02]  /*5710*/  F2FP.F16.F32.PACK_AB R32, R33, R32 ;  /* 0x000000202120723e */ /* 0x000fe400000000ff */
[----:B------:R-:W-:-:S02]  /*5720*/  F2FP.F16.F32.PACK_AB R34, R35, R34 ;  /* 0x000000222322723e */ /* 0x000fc400000000ff */
[----:B------:R-:W-:Y:S02]  /*5730*/  F2FP.F16.F32.PACK_AB R24, R25, R24 ;  /* 0x000000181918723e */ /* 0x000fe400000000ff */
[----:B------:R-:W-:Y:S02]  /*5740*/  F2FP.F16.F32.PACK_AB R26, R27, R26 ;  /* 0x0000001a1b1a723e */ /* 0x000fe400000000ff */
[----:B------:R-:W-:Y:S02]  /*5750*/  F2FP.F16.F32.PACK_AB R28, R29, R28 ;  /* 0x0000001c1d1c723e */ /* 0x000fe400000000ff */
[----:B------:R-:W-:Y:S01]  /*5760*/  F2FP.F16.F32.PACK_AB R30, R31, R30 ;  /* 0x0000001e1f1e723e */ /* 0x000fe200000000ff */
[----:B--2---:R-:W-:Y:S01]  /*5770*/  FMUL.FTZ R68, R68, UR4 ;  /* 0x0000000444447c20 */ /* 0x004fe20008410000 */
[----:B------:R-:W-:Y:S01]  /*5780*/  FMUL.FTZ R69, R69, UR4 ;  /* 0x0000000445457c20 */ /* 0x000fe20008410000 */
        /* <DEDUP_REMOVED lines=11> */
[----:B-1----:R-:W-:Y:S01]  /*5840*/  LOP3.LUT P0, RZ, R0, 0x10, RZ, 0xc0, !PT ;  /* 0x0000001000ff7812 */ /* 0x002fe2000780c0ff */
[----:B------:R-:W-:-:S02]  /*5850*/  VIADD R0, R221, 0xc000 ;  /* 0x0000c000dd007836 */ /* 0x000fc40000000000 */
        /* <DEDUP_REMOVED lines=11> */
[----:B------:R-:W-:Y:S01]  /*5910*/  F2FP.F16.F32.PACK_AB R68, R69, R68 ;  /* 0x000000444544723e */ /* 0x000fe200000000ff */
[----:B------:R-:W-:Y:S01]  /*5920*/  BAR.SYNC.DEFER_BLOCKING 0x0 ;  /* 0x0000000000007b1d */ /* 0x000fe20000010000 */
[----:B------:R-:W-:Y:S01]  /*5930*/  F2FP.F16.F32.PACK_AB R70, R71, R70 ;  /* 0x000000464746723e */ /* 0x000fe200000000ff */
[----:B------:R-:W-:Y:S01]  /*5940*/  FMUL.FTZ R88, R88, UR4 ;  /* 0x0000000458587c20 */ /* 0x000fe20008410000 */
[----:B------:R-:W-:Y:S01]  /*5950*/  FMUL.FTZ R89, R89, UR4 ;  /* 0x0000000459597c20 */ /* 0x000fe20008410000 */
[----:B------:R-:W-:Y:S01]  /*5960*/  FMUL.FTZ R90, R90, UR4 ;  /* 0x000000045a5a7c20 */ /* 0x000fe20008410000 */
[----:B------:R-:W-:Y:S01]  /*5970*/  FMUL.FTZ R91, R91, UR4 ;  /* 0x000000045b5b7c20 */ /* 0x000fe20008410000 */
[----:B------:R-:W-:Y:S01]  /*5980*/  F2FP.F16.F32.PACK_AB R80, R81, R80 ;  /* 0x000000505150723e */ /* 0x000fe200000000ff */
[----:B------:R-:W-:Y:S01]  /*5990*/  @P0 VIADD R3, R0, 0xffffffc0 ;  /* 0xffffffc000030836 */ /* 0x000fe20000000000 */
[----:B------:R-:W-:Y:S01]  /*59a0*/  F2FP.F16.F32.PACK_AB R82, R83, R82 ;  /* 0x000000525352723e */ /* 0x000fe200000000ff */
[----:B------:R-:W-:Y:S01]  /*59b0*/  FMUL.FTZ R92, R92, UR4 ;  /* 0x000000045c5c7c20 */ /* 0x000fe20008410000 */
[----:B------:R-:W-:Y:S01]  /*59c0*/  FMUL.FTZ R93, R93, UR4 ;  /* 0x000000045d5d7c20 */ /* 0x000fe20008410000 */
[----:B------:R-:W-:Y:S01]  /*59d0*/  FMUL.FTZ R94, R94, UR4 ;  /* 0x000000045e5e7c20 */ /* 0x000fe20008410000 */
[----:B------:R-:W-:Y:S01]  /*59e0*/  FMUL.FTZ R95, R95, UR4 ;  /* 0x000000045f5f7c20 */ /* 0x000fe20008410000 */
[----:B------:R-:W-:-:S02]  /*59f0*/  F2FP.F16.F32.PACK_AB R72, R73, R72 ;  /* 0x000000484948723e */ /* 0x000fc400000000ff */
[----:B------:R-:W-:Y:S02]  /*5a00*/  F2FP.F16.F32.PACK_AB R74, R75, R74 ;  /* 0x0000004a4b4a723e */ /* 0x000fe400000000ff */
[----:B------:R-:W-:Y:S02]  /*5a10*/  F2FP.F16.F32.PACK_AB R76, R77, R76 ;  /* 0x0000004c4d4c723e */ /* 0x000fe400000000ff */
[----:B------:R-:W-:Y:S02]  /*5a20*/  F2FP.F16.F32.PACK_AB R78, R79, R78 ;  /* 0x0000004e4f4e723e */ /* 0x000fe400000000ff */
[----:B------:R-:W-:Y:S02]  /*5a30*/  F2FP.F16.F32.PACK_AB R84, R85, R84 ;  /* 0x000000545554723e */ /* 0x000fe400000000ff */
[----:B------:R-:W-:Y:S01]  /*5a40*/  F2FP.F16.F32.PACK_AB R86, R87, R86 ;  /* 0x000000565756723e */ /* 0x000fe200000000ff */
[----:B------:R1:W-:Y:S01]  /*5a50*/  STS [R221+0xc000], R68 ;  /* 0x00c00044dd007388 */ /* 0x0003e20000000800 */
[----:B------:R-:W-:-:S02]  /*5a60*/  F2FP.F16.F32.PACK_AB R96, R97, R96 ;  /* 0x000000606160723e */ /* 0x000fc400000000ff */
[----:B------:R-:W-:Y:S01]  /*5a70*/  F2FP.F16.F32.PACK_AB R98, R99, R98 ;  /* 0x000000626362723e */ /* 0x000fe200000000ff */
[----:B------:R1:W-:Y:S01]  /*5a80*/  STS [R221+0xc400], R70 ;  /* 0x00c40046dd007388 */ /* 0x0003e20000000800 */
[----:B------:R-:W-:Y:S02]  /*5a90*/  F2FP.F16.F32.PACK_AB R88, R89, R88 ;  /* 0x000000585958723e */ /* 0x000fe400000000ff */
[----:B------:R-:W-:Y:S01]  /*5aa0*/  F2FP.F16.F32.PACK_AB R90, R91, R90 ;  /* 0x0000005a5b5a723e */ /* 0x000fe200000000ff */
[----:B------:R1:W-:Y:S01]  /*5ab0*/  STS [R3], R80 ;  /* 0x0000005003007388 */ /* 0x0003e20000000800 */
        /* <DEDUP_REMOVED lines=8> */
[----:B------:R1:W-:Y:S01]  /*5b40*/  STS [R221+0xd400], R74 ;  /* 0x00d4004add007388 */ /* 0x0003e20000000800 */
[----:B------:R-:W-:Y:S02]  /*5b50*/  F2FP.F16.F32.PACK_AB R40, R41, R40 ;  /* 0x000000282928723e */ /* 0x000fe400000000ff */
[----:B------:R-:W-:Y:S01]  /*5b60*/  F2FP.F16.F32.PACK_AB R42, R43, R42 ;  /* 0x0000002a2b2a723e */ /* 0x000fe200000000ff */
[----:B------:R1:W-:Y:S01]  /*5b70*/  STS [R3+0x1000], R76 ;  /* 0x0010004c03007388 */ /* 0x0003e20000000800 */
[----:B------:R-:W-:-:S02]  /*5b80*/  F2FP.F16.F32.PACK_AB R44, R45, R44 ;  /* 0x0000002c2d2c723e */ /* 0x000fc400000000ff */
[----:B------:R-:W-:Y:S01]  /*5b90*/  F2FP.F16.F32.PACK_AB R46, R47, R46 ;  /* 0x0000002e2f2e723e */ /* 0x000fe200000000ff */
[----:B------:R1:W-:Y:S01]  /*5ba0*/  STS [R3+0x1400], R78 ;  /* 0x0014004e03007388 */ /* 0x0003e20000000800 */
[----:B------:R-:W-:-:S03]  /*5bb0*/  ISETP.NE.AND P0, PT, R245, -0x1, PT ;  /* 0xfffffffff500780c */ /* 0x000fc60003f05270 */
[----:B------:R1:W-:Y:S04]  /*5bc0*/  STS [R221+0xe000], R84 ;  /* 0x00e00054dd007388 */ /* 0x0003e80000000800 */
        /* <DEDUP_REMOVED lines=22> */
[----:B------:R1:W-:Y:S01]  /*5d30*/  STS [R3+0x7400], R46 ;  /* 0x0074002e03007388 */ /* 0x0003e20000000800 */
[----:B------:R-:W-:Y:S05]  /*5d40*/  @P0 BRA `(.L_x_47) ;  /* 0x0000000000280947 */ /* 0x000fea0003800000 */
[----:B------:R-:W2:Y:S01]  /*5d50*/  LDCU.64 UR10, c[0x0][0x5c0] ;  /* 0x0000b800ff0a77ac */ /* 0x000ea20008000a00 */
[----:B-1----:R-:W-:Y:S01]  /*5d60*/  SHF.R.S32.HI R3, RZ, 0x1f, R244 ;  /* 0x0000001fff037819 */ /* 0x002fe200000114f4 */
[----:B------:R-:W1:Y:S04]  /*5d70*/  LDCU.64 UR4, c[0x0][0x5a8] ;  /* 0x0000b500ff0477ac */ /* 0x000e680008000a00 */
[----:B--2---:R-:W-:Y:S02]  /*5d80*/  IMAD R3, R3, UR10, RZ ;  /* 0x0000000a03037c24 */ /* 0x004fe4000f8e02ff */
[----:B------:R-:W-:-:S04]  /*5d90*/  IMAD.WIDE.U32 R4, R244, UR10, RZ ;  /* 0x0000000af4047c25 */ /* 0x000fc8000f8e00ff */
[----:B------:R-:W-:-:S05]  /*5da0*/  IMAD R0, R244, UR11, R3 ;  /* 0x0000000bf4007c24 */ /* 0x000fca000f8e0203 */
[----:B------:R-:W-:-:S03]  /*5db0*/  IADD3 R5, PT, PT, R5, R0, RZ ;  /* 0x0000000005057210 */ /* 0x000fc60007ffe0ff */
[----:B-1----:R-:W-:-:S04]  /*5dc0*/  IMAD.WIDE.U32 R28, R213, UR4, R4 ;  /* 0x00000004d51c7c25 */ /* 0x002fc8000f8e0004 */
[----:B------:R-:W-:Y:S01]  /*5dd0*/  IMAD R3, R213, UR5, R29 ;  /* 0x00000005d5037c24 */ /* 0x000fe2000f8e021d */
[----:B------:R-:W-:Y:S05]  /*5de0*/  BRA `(.L_x_48) ;  /* 0x0000000000147947 */ /* 0x000fea0003800000 */
.L_x_47:
[----:B------:R-:W2:Y:S01]  /*5df0*/  LDCU.64 UR10, c[0x0][0x5c0] ;  /* 0x0000b800ff0a77ac */ /* 0x000ea20008000a00 */
[----:B-1----:R-:W-:-:S05]  /*5e00*/  IADD3 R28, PT, PT, R244, R245, RZ ;  /* 0x000000f5f41c7210 */ /* 0x002fca0007ffe0ff */
[C---:B--2---:R-:W-:Y:S02]  /*5e10*/  IMAD R3, R28.reuse, UR11, RZ ;  /* 0x0000000b1c037c24 */ /* 0x044fe4000f8e02ff */
[----:B------:R-:W-:-:S05]  /*5e20*/  IMAD.WIDE.U32 R28, R28, UR10, RZ ;  /* 0x0000000a1c1c7c25 */ /* 0x000fca000f8e00ff */
[----:B------:R-:W-:Y:S02]  /*5e30*/  IADD3 R3, PT, PT, R29, R3, RZ ;  /* 0x000000031d037210 */ /* 0x000fe40007ffe0ff */
.L_x_48:
        /* <DEDUP_REMOVED lines=10> */
[----:B------:R-:W-:Y:S01]  /*5ee0*/  MOV R2, R4 ;  /* 0x0000000400027202 */ /* 0x000fe20000000f00 */
[----:B------:R-:W-:Y:S06]  /*5ef0*/  BRA `(.L_x_50) ;  /* 0x0000000000187947 */ /* 0x000fec0003800000 */
.L_x_49:
[----:B------:R-:W1:Y:S01]  /*5f00*/  LDCU.64 UR6, c[0x0][0x5c8] ;  /* 0x0000b900ff0677ac */ /* 0x000e620008000a00 */
[----:B------:R-:W-:-:S05]  /*5f10*/  IADD3 R4, PT, PT, R244, R245, RZ ;  /* 0x000000f5f4047210 */ /* 0x000fca0007ffe0ff */
[C---:B-1----:R-:W-:Y:S02]  /*5f20*/  IMAD R0, R4.reuse, UR7, RZ ;  /* 0x0000000704007c24 */ /* 0x042fe4000f8e02ff */
[----:B------:R-:W-:-:S05]  /*5f30*/  IMAD.WIDE.U32 R4, R4, UR6, RZ ;  /* 0x0000000604047c25 */ /* 0x000fca000f8e00ff */
[----:B------:R-:W-:Y:S02]  /*5f40*/  IADD3 R0, PT, PT, R5, R0, RZ ;  /* 0x0000000005007210 */ /* 0x000fe40007ffe0ff */
[----:B------:R-:W-:-:S07]  /*5f50*/  MOV R2, R4 ;  /* 0x0000000400027202 */ /* 0x000fce0000000f00 */
.L_x_50:
[----:B------:R-:W-:Y:S01]  /*5f60*/  BAR.SYNC.DEFER_BLOCKING 0x0 ;  /* 0x0000000000007b1d */ /* 0x000fe20000010000 */
[----:B------:R-:W-:Y:S02]  /*5f70*/  USHF.L.U32 UR12, UR19, 0x6, URZ ;  /* 0x00000006130c7899 */ /* 0x000fe400080006ff */
[----:B------:R-:W-:Y:S02]  /*5f80*/  USHF.L.U32 UR14, UR19, 0x6, URZ ;  /* 0x00000006130e7899 */ /* 0x000fe400080006ff */
[----:B------:R-:W-:Y:S01]  /*5f90*/  UIMAD.WIDE.U32 UR16, UR12, UR10, URZ ;  /* 0x0000000a0c1072a5 */ /* 0x000fe2000f8e00ff */
[----:B------:R-:W-:Y:S01]  /*5fa0*/  BSSY.RECONVERGENT B0, `(.L_x_51) ;  /* 0x0000028000007945 */ /* 0x000fe20003800200 */
[----:B------:R-:W-:Y:S01]  /*5fb0*/  USHF.R.S32.HI UR13, URZ, 0x1f, UR12 ;  /* 0x0000001fff0d7899 */ /* 0x000fe2000801140c */
[----:B------:R-:W1:Y:S03]  /*5fc0*/  LDCU.64 UR4, c[0x0][0x5d8] ;  /* 0x0000bb00ff0477ac */ /* 0x000e660008000a00 */
[----:B------:R-:W-:Y:S01]  /*5fd0*/  IMAD.U32 R30, RZ, RZ, UR16 ;  /* 0x00000010ff1e7e24 */ /* 0x000fe2000f8e00ff */
[----:B------:R-:W-:Y:S01]  /*5fe0*/  UIMAD UR15, UR13, UR10, URZ ;  /* 0x0000000a0d0f72a4 */ /* 0x000fe2000f8e02ff */
[----:B------:R-:W-:-:S03]  /*5ff0*/  IMAD.U32 R31, RZ, RZ, UR17 ;  /* 0x00000011ff1f7e24 */ /* 0x000fc6000f8e00ff */
[----:B------:R-:W-:Y:S01]  /*6000*/  LOP3.LUT R29, R30, 0x38, R215, 0xf8, !PT ;  /* 0x000000381e1d7812 */ /* 0x000fe200078ef8d7 */
[----:B------:R-:W-:Y:S01]  /*6010*/  UIMAD UR15, UR12, UR11, UR15 ;  /* 0x0000000b0c0f72a4 */ /* 0x000fe2000f8e020f */
[----:B------:R-:W-:Y:S02]  /*6020*/  VIADD R30, R243, -UR14 ;  /* 0x8000000ef31e7c36 */ /* 0x000fe40008000000 */
[----:B------:R-:W-:Y:S02]  /*6030*/  IADD3 R40, P0, PT, R28, R29, RZ ;  /* 0x0000001d1c287210 */ /* 0x000fe40007f1e0ff */
[C---:B------:R-:W-:Y:S01]  /*6040*/  IADD3 R29, PT, PT, R217.reuse, 0x20, RZ ;  /* 0x00000020d91d7810 */ /* 0x040fe20007ffe0ff */
[----:B------:R2:W3:Y:S01]  /*6050*/  LDS.128 R24, [R223+0xd000] ;  /* 0x00d00000df187984 */ /* 0x0004e20000000c00 */
[----:B------:R-:W-:Y:S02]  /*6060*/  MOV R28, UR15 ;  /* 0x0000000f001c7c02 */ /* 0x000fe40008000f00 */
[-C--:B------:R-:W-:Y:S01]  /*6070*/  ISETP.GE.AND P2, PT, R217, R30.reuse, PT ;  /* 0x0000001ed900720c */ /* 0x080fe20003f46270 */
[----:B------:R2:W4:Y:S01]  /*6080*/  LDS.128 R20, [R223+0xf000] ;  /* 0x00f00000df147984 */ /* 0x0005220000000c00 */
[----:B------:R-:W-:Y:S01]  /*6090*/  IADD3.X R41, PT, PT, R3, UR17, R28, P0, !PT ;  /* 0x0000001103297c10 */ /* 0x000fe200087fe41c */
[----:B------:R-:W-:Y:S01]  /*60a0*/  IMAD.U32 R3, RZ, RZ, UR6 ;  /* 0x00000006ff037e24 */ /* 0x000fe2000f8e00ff */
[----:B------:R-:W-:Y:S01]  /*60b0*/  IADD3 R37, P0, PT, R217, 0x20, RZ ;  /* 0x00000020d9257810 */ /* 0x000fe20007f1e0ff */
[----:B------:R2:W2:Y:S01]  /*60c0*/  LDS.128 R16, [R223+0x10000] ;  /* 0x01000000df107984 */ /* 0x0004a20000000c00 */
[----:B------:R-:W-:Y:S01]  /*60d0*/  ISETP.GE.AND P4, PT, R29, R30, PT ;  /* 0x0000001e1d00720c */ /* 0x000fe20003f86270 */
[C---:B-1----:R-:W-:Y:S01]  /*60e0*/  IMAD.WIDE.U32 R40, R212.reuse, UR4, R40 ;  /* 0x00000004d4287c25 */ /* 0x042fe2000f8e0028 */
[----:B------:R-:W-:Y:S01]  /*60f0*/  IADD3.X R36, PT, PT, RZ, RZ, RZ, P0, !PT ;  /* 0x000000ffff247210 */ /* 0x000fe200007fe4ff */
[----:B------:R1:W1:Y:S02]  /*6100*/  LDS.128 R12, [R223+0x11000] ;  /* 0x01100000df0c7984 */ /* 0x0002640000000c00 */
[----:B------:R-:W-:-:S02]  /*6110*/  IMAD R39, R212, UR5, R41 ;  /* 0x00000005d4277c24 */ /* 0x000fc4000f8e0229 */
[----:B------:R1:W1:Y:S04]  /*6120*/  LDS.128 R8, [R223+0x12000] ;  /* 0x01200000df087984 */ /* 0x0002680000000c00 */
[----:B------:R1:W1:Y:S01]  /*6130*/  LDS.128 R4, [R223+0x13000] ;  /* 0x01300000df047984 */ /* 0x0002620000000c00 */
[----:B------:R-:W-:Y:S05]  /*6140*/  @P2 BRA `(.L_x_52) ;  /* 0x0000000000342947 */ /* 0x000fea0003800000 */
[----:B------:R-:W3:Y:S01]  /*6150*/  LDCU UR14, c[0x0][0x440] ;  /* 0x00008800ff0e77ac */ /* 0x000ee20008000800 */
[----:B------:R-:W4:Y:S01]  /*6160*/  LDS.128 R32, [R223+0xe000] ;  /* 0x00e00000df207984 */ /* 0x000f220000000c00 */
[----:B------:R-:W-:Y:S01]  /*6170*/  IMAD.MOV.U32 R38, RZ, RZ, R40 ;  /* 0x000000ffff267224 */ /* 0x000fe200078e0028 */
[----:B------:R-:W2:Y:S03]  /*6180*/  LDCU.64 UR4, c[0x0][0x560] ;  /* 0x0000ac00ff0477ac */ /* 0x000ea60008000a00 */
[----:B------:R-:W-:-:S04]  /*6190*/  IMAD.WIDE.U32 R44, R217, UR10, R38 ;  /* 0x0000000ad92c7c25 */ /* 0x000fc8000f8e0026 */
[----:B------:R-:W-:Y:S01]  /*61a0*/  IMAD R38, R217, UR11, R45 ;  /* 0x0000000bd9267c24 */ /* 0x000fe2000f8e022d */
[----:B---3--:R-:W-:Y:S02]  /*61b0*/  ISETP.GE.AND P1, PT, R216, UR14, PT ;  /* 0x0000000ed8007c0c */ /* 0x008fe4000bf26270 */
[----:B------:R-:W-:Y:S02]  /*61c0*/  ISETP.GE.AND P0, PT, R220, UR14, PT ;  /* 0x0000000edc007c0c */ /* 0x000fe4000bf06270 */
[----:B--2---:R-:W-:-:S04]  /*61d0*/  LEA R42, P3, R44, UR4, 0x1 ;  /* 0x000000042c2a7c11 */ /* 0x004fc8000f8608ff */
[----:B------:R-:W-:-:S05]  /*61e0*/  LEA.HI.X R43, R44, UR5, R38, 0x1, P3 ;  /* 0x000000052c2b7c11 */ /* 0x000fca00098f0c26 */
[----:B------:R-:W2:Y:S04]  /*61f0*/  @!P1 LDS.128 R28, [R223+0xc000] ;  /* 0x00c00000df1c9984 */ /* 0x000ea80000000c00 */
[----:B----4-:R3:W-:Y:S04]  /*6200*/  @!P0 STG.E.128 desc[UR20][R42.64+0x80], R32 ;  /* 0x000080202a008986 */ /* 0x0107e8000c101d14 */
[----:B--2---:R3:W-:Y:S02]  /*6210*/  @!P1 STG.E.128 desc[UR20][R42.64], R28 ;  /* 0x0000001c2a009986 */ /* 0x0047e4000c101d14 */
.L_x_52:
[----:B------:R-:W-:Y:S05]  /*6220*/  BSYNC.RECONVERGENT B0 ;  /* 0x0000000000007941 */ /* 0x000fea0003800200 */
.L_x_51:
[----:B------:R-:W-:Y:S04]  /*6230*/  BSSY.RECONVERGENT B0, `(.L_x_53) ;  /* 0x000000f000007945 */ /* 0x000fe80003800200 */
[----:B------:R-:W-:Y:S05]  /*6240*/  @P4 BRA `(.L_x_54) ;  /* 0x0000000000344947 */ /* 0x000fea0003800000 */
[----:B------:R-:W4:Y:S01]  /*6250*/  LDCU UR14, c[0x0][0x440] ;  /* 0x00008800ff0e77ac */ /* 0x000f220008000800 */
[----:B---3--:R-:W-:Y:S02]  /*6260*/  IMAD R28, R36, UR10, RZ ;  /* 0x0000000a241c7c24 */ /* 0x008fe4000f8e02ff */
[----:B------:R-:W-:Y:S01]  /*6270*/  IMAD.MOV.U32 R38, RZ, RZ, R40 ;  /* 0x000000ffff267224 */ /* 0x000fe200078e0028 */
[----:B------:R-:W3:Y:S01]  /*6280*/  LDCU.64 UR4, c[0x0][0x560] ;  /* 0x0000ac00ff0477ac */ /* 0x000ee20008000a00 */
[C---:B------:R-:W-:Y:S02]  /*6290*/  IMAD R28, R37.reuse, UR11, R28 ;  /* 0x0000000b251c7c24 */ /* 0x040fe4000f8e021c */
[----:B------:R-:W-:-:S05]  /*62a0*/  IMAD.WIDE.U32 R30, R37, UR10, R38 ;  /* 0x0000000a251e7c25 */ /* 0x000fca000f8e0026 */
[----:B------:R-:W-:Y:S02]  /*62b0*/  IADD3 R28, PT, PT, R28, R31, RZ ;  /* 0x0000001f1c1c7210 */ /* 0x000fe40007ffe0ff */
[----:B----4-:R-:W-:Y:S02]  /*62c0*/  ISETP.GE.AND P1, PT, R216, UR14, PT ;  /* 0x0000000ed8007c0c */ /* 0x010fe4000bf26270 */
[----:B------:R-:W-:Y:S02]  /*62d0*/  ISETP.GE.AND P0, PT, R220, UR14, PT ;  /* 0x0000000edc007c0c */ /* 0x000fe4000bf06270 */
[----:B---3--:R-:W-:-:S04]  /*62e0*/  LEA R32, P3, R30, UR4, 0x1 ;  /* 0x000000041e207c11 */ /* 0x008fc8000f8608ff */
[----:B------:R-:W-:-:S05]  /*62f0*/  LEA.HI.X R33, R30, UR5, R28, 0x1, P3 ;  /* 0x000000051e217c11 */ /* 0x000fca00098f0c1c */
[----:B------:R3:W-:Y:S04]  /*6300*/  @!P1 STG.E.128 desc[UR20][R32.64], R24 ;  /* 0x0000001820009986 */ /* 0x0007e8000c101d14 */
[----:B------:R3:W-:Y:S02]  /*6310*/  @!P0 STG.E.128 desc[UR20][R32.64+0x80], R20 ;  /* 0x0000801420008986 */ /* 0x0007e4000c101d14 */
.L_x_54:
[----:B------:R-:W-:Y:S05]  /*6320*/  BSYNC.RECONVERGENT B0 ;  /* 0x0000000000007941 */ /* 0x000fea0003800200 */
.L_x_53:
[----:B---34-:R-:W-:Y:S01]  /*6330*/  MOV R20, R216 ;  /* 0x000000d800147202 */ /* 0x018fe20000000f00 */
[----:B------:R-:W3:Y:S01]  /*6340*/  LDCU.64 UR4, c[0x0][0x5e0] ;  /* 0x0000bc00ff0477ac */ /* 0x000ee20008000a00 */
[----:B------:R-:W-:Y:S01]  /*6350*/  MOV R21, RZ ;  /* 0x000000ff00157202 */ /* 0x000fe20000000f00 */
[----:B------:R-:W-:Y:S01]  /*6360*/  BSSY.RECONVERGENT B0, `(.L_x_55) ;  /* 0x0000014000007945 */ /* 0x000fe20003800200 */
[----:B------:R-:W-:Y:S01]  /*6370*/  UIMAD UR13, UR13, UR6, URZ ;  /* 0x000000060d0d72a4 */ /* 0x000fe2000f8e02ff */
[----:B------:R-:W-:-:S03]  /*6380*/  IMAD.WIDE.U32 R20, R3, UR12, R20 ;  /* 0x0000000c03147c25 */ /* 0x000fc6000f8e0014 */
[----:B------:R-:W-:Y:S01]  /*6390*/  UIMAD UR13, UR12, UR7, UR13 ;  /* 0x000000070c0d72a4 */ /* 0x000fe2000f8e020d */
[----:B------:R-:W-:-:S05]  /*63a0*/  IADD3 R22, P0, PT, R2, R20, RZ ;  /* 0x0000001402167210 */ /* 0x000fca0007f1e0ff */
[----:B------:R-:W-:-:S03]  /*63b0*/  IADD3.X R23, PT, PT, R0, UR13, R21, P0, !PT ;  /* 0x0000000d00177c10 */ /* 0x000fc600087fe415 */
[----:B---3--:R-:W-:-:S04]  /*63c0*/  IMAD.WIDE.U32 R22, R212, UR4, R22 ;  /* 0x00000004d4167c25 */ /* 0x008fc8000f8e0016 */
[----:B------:R-:W-:Y:S01]  /*63d0*/  IMAD R3, R212, UR5, R23 ;  /* 0x00000005d4037c24 */ /* 0x000fe2000f8e0217 */
[----:B------:R-:W-:Y:S06]  /*63e0*/  @P2 BRA `(.L_x_56) ;  /* 0x00000000002c2947 */ /* 0x000fec0003800000 */
[----:B------:R-:W3:Y:S01]  /*63f0*/  LDCU UR10, c[0x0][0x440] ;  /* 0x00008800ff0a77ac */ /* 0x000ee20008000800 */
[----:B------:R-:W-:Y:S01]  /*6400*/  IMAD.MOV.U32 R2, RZ, RZ, R22 ;  /* 0x000000ffff027224 */ /* 0x000fe200078e0016 */
[----:B------:R-:W4:Y:S03]  /*6410*/  LDCU.64 UR4, c[0x0][0x568] ;  /* 0x0000ad00ff0477ac */ /* 0x000f260008000a00 */
[----:B------:R-:W-:-:S04]  /*6420*/  IMAD.WIDE.U32 R24, R217, UR6, R2 ;  /* 0x00000006d9187c25 */ /* 0x000fc8000f8e0002 */
[----:B------:R-:W-:Y:S01]  /*6430*/  IMAD R0, R217, UR7, R25 ;  /* 0x00000007d9007c24 */ /* 0x000fe2000f8e0219 */
[----:B---3--:R-:W-:Y:S02]  /*6440*/  ISETP.GE.AND P1, PT, R216, UR10, PT ;  /* 0x0000000ad8007c0c */ /* 0x008fe4000bf26270 */
[----:B------:R-:W-:Y:S02]  /*6450*/  ISETP.GE.AND P0, PT, R220, UR10, PT ;  /* 0x0000000adc007c0c */ /* 0x000fe4000bf06270 */
[----:B----4-:R-:W-:-:S04]  /*6460*/  LEA R20, P2, R24, UR4, 0x1 ;  /* 0x0000000418147c11 */ /* 0x010fc8000f8408ff */
[----:B------:R-:W-:-:S05]  /*6470*/  LEA.HI.X R21, R24, UR5, R0, 0x1, P2 ;  /* 0x0000000518157c11 */ /* 0x000fca00090f0c00 */
[----:B--2---:R3:W-:Y:S04]  /*6480*/  @!P1 STG.E.128 desc[UR20][R20.64], R16 ;  /* 0x0000001014009986 */ /* 0x0047e8000c101d14 */
[----:B-1----:R3:W-:Y:S02]  /*6490*/  @!P0 STG.E.128 desc[UR20][R20.64+0x80], R8 ;  /* 0x0000800814008986 */ /* 0x0027e4000c101d14 */
.L_x_56:
[----:B------:R-:W-:Y:S05]  /*64a0*/  BSYNC.RECONVERGENT B0 ;  /* 0x0000000000007941 */ /* 0x000fea0003800200 */
.L_x_55:
        /* <DEDUP_REMOVED lines=10> */
[----:B-1-3--:R-:W-:-:S04]  /*6550*/  LEA R8, P2, R2, UR4, 0x1 ;  /* 0x0000000402087c11 */ /* 0x00afc8000f8408ff */
[----:B------:R-:W-:-:S05]  /*6560*/  LEA.HI.X R9, R2, UR5, R36, 0x1, P2 ;  /* 0x0000000502097c11 */ /* 0x000fca00090f0c24 */
[----:B------:R4:W-:Y:S04]  /*6570*/  @!P1 STG.E.128 desc[UR20][R8.64], R12 ;  /* 0x0000000c08009986 */ /* 0x0009e8000c101d14 */
[----:B------:R4:W-:Y:S02]  /*6580*/  @!P0 STG.E.128 desc[UR20][R8.64+0x80], R4 ;  /* 0x0000800408008986 */ /* 0x0009e4000c101d14 */
.L_x_23:
[----:B------:R-:W-:Y:S05]  /*6590*/  BSYNC.RECONVERGENT B1 ;  /* 0x0000000000017941 */ /* 0x000fea0003800200 */
.L_x_1:
[----:B------:R-:W2:Y:S01]  /*65a0*/  LDCU UR5, c[0x0][0x438] ;  /* 0x00008700ff0577ac */ /* 0x000ea20008000800 */
[----:B-1-34-:R-:W1:Y:S01]  /*65b0*/  LDC R7, c[0x0][0x438] ;  /* 0x00010e00ff077b82 */ /* 0x01ae620000000800 */
[----:B------:R-:W3:Y:S01]  /*65c0*/  LDCU UR6, c[0x0][0x370] ;  /* 0x00006e00ff0677ac */ /* 0x000ee20008000800 */
[----:B--2---:R-:W-:-:S04]  /*65d0*/  UIADD3 UR5, UPT, UPT, UR5, 0x3f, URZ ;  /* 0x0000003f05057890 */ /* 0x004fc8000fffe0ff */
[----:B------:R-:W-:Y:S02]  /*65e0*/  USHF.R.S32.HI UR4, URZ, 0x1f, UR5 ;  /* 0x0000001fff047899 */ /* 0x000fe40008011405 */
[----:B---3--:R-:W-:Y:S02]  /*65f0*/  UIADD3 UR19, UPT, UPT, UR6, UR19, URZ ;  /* 0x0000001306137290 */ /* 0x008fe4000fffe0ff */
[----:B------:R-:W-:-:S04]  /*6600*/  ULEA.HI UR4, UR4, UR5, URZ, 0x6 ;  /* 0x0000000504047291 */ /* 0x000fc8000f8f30ff */
[----:B------:R-:W-:-:S04]  /*6610*/  USHF.R.S32.HI UR4, URZ, 0x6, UR4 ;  /* 0x00000006ff047899 */ /* 0x000fc80008011404 */
[----:B------:R-:W-:-:S09]  /*6620*/  UISETP.GE.AND UP0, UPT, UR19, UR4, UPT ;  /* 0x000000041300728c */ /* 0x000fd2000bf06270 */
[----:B------:R-:W-:Y:S05]  /*6630*/  BRA.U !UP0, `(.L_x_57) ;  /* 0xffffff9d08f07547 */ /* 0x000fea000b83ffff */
[----:B------:R-:W-:Y:S05]  /*6640*/  EXIT ;  /* 0x000000000000794d */ /* 0x000fea0003800000 */
.L_x_58:
[----:B------:R-:W-:-:S00]  /*6650*/  BRA `(.L_x_58) ;  /* 0xfffffffc00fc7947 */ /* 0x000fc0000383ffff */
[----:B------:R-:W-:-:S00]  /*6660*/  NOP ;  /* 0x0000000000007918 */ /* 0x000fc00000000000 */
        /* <DEDUP_REMOVED lines=9> */
.L_x_1241:


//--------------------- .text._ZN5flash44flash_bwd_dq_dk_dv_loop_seqk_parallel_kernelI23Flash_bwd_kernel_traitsILi128ELi64ELi64ELi8ELi4ELi2ELi2ELb1ELb0EN7cutlass6half_tE19Flash_kernel_traitsILi128ELi64ELi64ELi8ES3_EELb0ELb1ELb0ELb0ELb1ELb1ELb0EEEvNS_16Flash_bwd_paramsE --------------------------
	.section	.text._ZN5flash44flash_bwd_dq_dk_dv_loop_seqk_parallel_kernelI23Flash_bwd_kernel_traitsILi128ELi64ELi64ELi8ELi4ELi2ELi2ELb1ELb0EN7cutlass6half_tE19Flash_kernel_traitsILi128ELi64ELi64ELi8ES3_EELb0ELb1ELb0ELb0ELb1ELb1ELb0EEEvNS_16Flash_bwd_paramsE,"ax",@progbits
	.align	128
        .global         _ZN5flash44flash_bwd_dq_dk_dv_loop_seqk_parallel_kernelI23Flash_bwd_kernel_traitsILi128ELi64ELi64ELi8ELi4ELi2ELi2ELb1ELb0EN7cutlass6half_tE19Flash_kernel_traitsILi128ELi64ELi64ELi8ES3_EELb0ELb1ELb0ELb0ELb1ELb1ELb0EEEvNS_16Flash_bwd_paramsE
        .type           _ZN5flash44flash_bwd_dq_dk_dv_loop_seqk_parallel_kernelI23Flash_bwd_kernel_traitsILi128ELi64ELi64ELi8ELi4ELi2ELi2ELb1ELb0EN7cutlass6half_tE19Flash_kernel_traitsILi128ELi64ELi64ELi8ES3_EELb0ELb1ELb0ELb0ELb1ELb1ELb0EEEvNS_16Flash_bwd_paramsE,@function
        .size           _ZN5flash44flash_bwd_dq_dk_dv_loop_seqk_parallel_kernelI23Flash_bwd_kernel_traitsILi128ELi64ELi64ELi8ELi4ELi2ELi2ELb1ELb0EN7cutlass6half_tE19Flash_kernel_traitsILi128ELi64ELi64ELi8ES3_EELb0ELb1ELb0ELb0ELb1ELb1ELb0EEEvNS_16Flash_bwd_paramsE,(.L_x_1242 - _ZN5flash44flash_bwd_dq_dk_dv_loop_seqk_parallel_kernelI23Flash_bwd_kernel_traitsILi128ELi64ELi64ELi8ELi4ELi2ELi2ELb1ELb0EN7cutlass6half_tE19Flash_kernel_traitsILi128ELi64ELi64ELi8ES3_EELb0ELb1ELb0ELb0ELb1ELb1ELb0EEEvNS_16Flash_bwd_paramsE)
        .other          _ZN5flash44flash_bwd_dq_dk_dv_loop_seqk_parallel_kernelI23Flash_bwd_kernel_traitsILi128ELi64ELi64ELi8ELi4ELi2ELi2ELb1ELb0EN7cutlass6half_tE19Flash_kernel_traitsILi128ELi64ELi64ELi8ES3_EELb0ELb1ELb0ELb0ELb1ELb1ELb0EEEvNS_16Flash_bwd_paramsE,@"STO_CUDA_ENTRY STV_DEFAULT"
_ZN5flash44flash_bwd_dq_dk_dv_loop_seqk_parallel_kernelI23Flash_bwd_kernel_traitsILi128ELi64ELi64ELi8ELi4ELi2ELi2ELb1ELb0EN7cutlass6half_tE19Flash_kernel_traitsILi128ELi64ELi64ELi8ES3_EELb0ELb1ELb0ELb0ELb1ELb1ELb0EEEvNS_16Flash_bwd_paramsE:
.text._ZN5flash44flash_bwd_dq_dk_dv_loop_seqk_parallel_kernelI23Flash_bwd_kernel_traitsILi128ELi64ELi64ELi8ELi4ELi2ELi2ELb1ELb0EN7cutlass6half_tE19Flash_kernel_traitsILi128ELi64ELi64ELi8ES3_EELb0ELb1ELb0ELb0ELb1ELb1ELb0EEEvNS_16Flash_bwd_paramsE:
        /* <DEDUP_REMOVED lines=11> */
[----:B------:R-:W-:Y:S01]  /*00b0*/  UMOV UR4, 0x400 ;  /* 0x0000040000047882 */ /* 0x000fe20000000000 */
[----:B------:R-:W-:Y:S01]  /*00c0*/  IMAD.MOV.U32 R198, RZ, RZ, 0x40 ;  /* 0x00000040ffc67424 */ /* 0x000fe200078e00ff */
[----:B------:R-:W3:Y:S01]  /*00d0*/  LDCU.64 UR22, c[0x0][0x358] ;  /* 0x00006b00ff1677ac */ /* 0x000ee20008000a00 */
[----:B------:R-:W-:Y:S01]  /*00e0*/  IMAD.MOV.U32 R200, RZ, RZ, 0x20 ;  /* 0x00000020ffc87424 */ /* 0x000fe200078e00ff */
[----:B------:R-:W-:-:S03]  /*00f0*/  UMOV UR16, 0xffffc000 ;  /* 0xffffc00000107882 */ /* 0x000fc60000000000 */
[----:B------:R-:W4:Y:S01]  /*0100*/  S2UR UR18, SR_CTAID.Y ;  /* 0x00000000001279c3 */ /* 0x000f220000002600 */
[----:B------:R-:W-:Y:S01]  /*0110*/  UMOV UR21, URZ ;  /* 0x000000ff00157c82 */ /* 0x000fe20008000000 */
[----:B------:R-:W-:-:S06]  /*0120*/  UMOV UR24, URZ ;  /* 0x000000ff00187c82 */ /* 0x000fcc0008000000 */
[----:B------:R-:W3:Y:S01]  /*0130*/  S2UR UR17, SR_CTAID.Z ;  /* 0x00000000001179c3 */ /* 0x000ee20000002700 */
[----:B--2---:R-:W-:-:S04]  /*0140*/  ULEA UR6, UR6, UR4, 0x18 ;  /* 0x0000000406067291 */ /* 0x004fc8000f8ec0ff */
[----:B------:R-:W-:Y:S02]  /*0150*/  UIADD3 UR5, UPT, UPT, UR6, 0x12000, URZ ;  /* 0x0001200006057890 */ /* 0x000fe4000fffe0ff */
[----:B------:R-:W-:Y:S01]  /*0160*/  UIADD3 UR4, UPT, UPT, UR6, 0x10000, URZ ;  /* 0x0001000006047890 */ /* 0x000fe2000fffe0ff */
[C---:B-1----:R-:W-:Y:S01]  /*0170*/  IMAD.SHL.U32 R6, R205.reuse, 0x2, RZ ;  /* 0x00000002cd067824 */ /* 0x042fe200078e00ff */
[--C-:B------:R-:W-:Y:S01]  /*0180*/  SHF.R.U32.HI R193, RZ, 0x1, R205.reuse ;  /* 0x00000001ffc17819 */ /* 0x100fe200000116cd */
[C---:B------:R-:W-:Y:S01]  /*0190*/  IMAD.SHL.U32 R0, R205.reuse, 0x20, RZ ;  /* 0x00000020cd007824 */ /* 0x040fe200078e00ff */
[----:B------:R-:W-:Y:S01]  /*01a0*/  SHF.R.U32.HI R3, RZ, 0x2, R205 ;  /* 0x00000002ff037819 */ /* 0x000fe200000116cd */
[C---:B------:R-:W-:Y:S01]  /*01b0*/  IMAD.SHL.U32 R4, R205.reuse, 0x10, RZ ;  /* 0x00000010cd047824 */ /* 0x040fe200078e00ff */
[----:B------:R-:W-:Y:S01]  /*01c0*/  LOP3.LUT R2, R6, 0x38, RZ, 0xc0, !PT ;  /* 0x0000003806027812 */ /* 0x000fe200078ec0ff */
[----:B------:R-:W-:Y:S01]  /*01d0*/  IMAD.SHL.U32 R202, R205, 0x40, RZ ;  /* 0x00000040cdca7824 */ /* 0x000fe200078e00ff */
[----:B------:R-:W-:Y:S01]  /*01e0*/  LOP3.LUT R204, R193, 0x30, RZ, 0xc0, !PT ;  /* 0x00000030c1cc7812 */ /* 0x000fe200078ec0ff */
[----:B------:R-:W-:Y:S01]  /*01f0*/  IMAD.SHL.U32 R206, R205, 0x8, RZ ;  /* 0x00000008cdce7824 */ /* 0x000fe200078e00ff */
[--C-:B------:R-:W-:Y:S01]  /*0200*/  LOP3.LUT R11, R2, 0x20, R3.reuse, 0x78, !PT ;  /* 0x00000020020b7812 */ /* 0x100fe200078e7803 */
[----:B----4-:R-:W-:Y:S01]  /*0210*/  USHF.L.U32 UR19, UR18, 0x7, URZ ;  /* 0x0000000712137899 */ /* 0x010fe200080006ff */
[----:B------:R-:W-:-:S02]  /*0220*/  LOP3.LUT R204, R204, 0x7, R3, 0xf8, !PT ;  /* 0x00000007cccc7812 */ /* 0x000fc400078ef803 */
[----:B------:R-:W-:Y:S02]  /*0230*/  SHF.R.U32.HI R3, RZ, 0x3, R205 ;  /* 0x00000003ff037819 */ /* 0x000fe400000116cd */
[C---:B------:R-:W-:Y:S02]  /*0240*/  LOP3.LUT R13, R0.reuse, 0x200, RZ, 0xc0, !PT ;  /* 0x00000200000d7812 */ /* 0x040fe400078ec0ff */
[----:B------:R-:W-:Y:S02]  /*0250*/  LOP3.LUT R3, R3, 0x18, RZ, 0xc0, !PT ;  /* 0x0000001803037812 */ /* 0x000fe400078ec0ff */
[C---:B------:R-:W-:Y:S02]  /*0260*/  LOP3.LUT R7, R0.reuse, 0xc00, RZ, 0xc0, !PT ;  /* 0x00000c0000077812 */ /* 0x040fe400078ec0ff */
[----:B------:R-:W-:Y:S02]  /*0270*/  LOP3.LUT R9, R0, 0x400, RZ, 0xc0, !PT ;  /* 0x0000040000097812 */ /* 0x000fe400078ec0ff */
[----:B------:R-:W-:-:S02]  /*0280*/  LOP3.LUT R207, R3, 0x1c0, R4, 0xf8, !PT ;  /* 0x000001c003cf7812 */ /* 0x000fc400078ef804 */
[----:B------:R-:W-:Y:S02]  /*0290*/  LOP3.LUT R5, R202, 0x1c0, RZ, 0xc0, !PT ;  /* 0x000001c0ca057812 */ /* 0x000fe400078ec0ff */
[--C-:B------:R-:W-:Y:S02]  /*02a0*/  LOP3.LUT R2, R13, 0x3800, R4.reuse, 0xf8, !PT ;  /* 0x000038000d027812 */ /* 0x100fe400078ef804 */
[----:B------:R-:W-:Y:S02]  /*02b0*/  LOP3.LUT R208, R11, 0x1c0, R4, 0xf8, !PT ;  /* 0x000001c00bd07812 */ /* 0x000fe400078ef804 */
[--C-:B------:R-:W-:Y:S02]  /*02c0*/  LOP3.LUT R7, R7, 0x6, R6.reuse, 0xf8, !PT ;  /* 0x0000000607077812 */ /* 0x100fe400078ef806 */
[--C-:B------:R-:W-:Y:S02]  /*02d0*/  LOP3.LUT R3, R3, 0x20, R6.reuse, 0xf8, !PT ;  /* 0x0000002003037812 */ /* 0x100fe400078ef806 */
[----:B------:R-:W-:-:S02]  /*02e0*/  LOP3.LUT R4, R9, 0x6, R6, 0xf8, !PT ;  /* 0x0000000609047812 */ /* 0x000fc400078ef806 */
[----:B------:R-:W-:Y:S02]  /*02f0*/  LOP3.LUT R207, R207, 0x38, R6, 0x78, !PT ;  /* 0x00000038cfcf7812 */ /* 0x000fe400078e7806 */
[----:B------:R-:W-:Y:S02]  /*0300*/  LOP3.LUT R6, R5, 0x38, R206, 0xf8, !PT ;  /* 0x0000003805067812 */ /* 0x000fe400078ef8ce */
[----:B------:R-:W-:Y:S02]  /*0310*/  LOP3.LUT R8, R193, 0x10, RZ, 0xc0, !PT ;  /* 0x00000010c1087812 */ /* 0x000fe400078ec0ff */
[--C-:B------:R-:W-:Y:S02]  /*0320*/  LOP3.LUT R201, R6, 0x8, R205.reuse, 0x78, !PT ;  /* 0x0000000806c97812 */ /* 0x100fe400078e78cd */
[----:B------:R-:W-:Y:S02]  /*0330*/  LOP3.LUT R5, R202, 0x200, RZ, 0xc0, !PT ;  /* 0x00000200ca057812 */ /* 0x000fe400078ec0ff */
[----:B------:R-:W-:-:S02]  /*0340*/  LOP3.LUT R195, R8, 0x8, R205, 0xf8, !PT ;  /* 0x0000000808c37812 */ /* 0x000fc400078ef8cd */
[----:B------:R-:W-:Y:S02]  /*0350*/  LOP3.LUT R201, R2, R201, RZ, 0xfc, !PT ;  /* 0x000000c902c97212 */ /* 0x000fe400078efcff */
[----:B------:R-:W-:Y:S02]  /*0360*/  LOP3.LUT R193, R6, 0x8, R193, 0x78, !PT ;  /* 0x0000000806c17812 */ /* 0x000fe400078e78c1 */
[----:B------:R-:W-:Y:S02]  /*0370*/  LOP3.LUT R207, R4, R207, RZ, 0xfc, !PT ;  /* 0x000000cf04cf7212 */ /* 0x000fe400078efcff */
[--C-:B------:R-:W-:Y:S02]  /*0380*/  LOP3.LUT R2, R5, 0xc00, R0.reuse, 0xf8, !PT ;  /* 0x00000c0005027812 */ /* 0x100fe400078ef800 */
[----:B------:R-:W-:Y:S02]  /*0390*/  LOP3.LUT R195, R195, R6, RZ, 0x3c, !PT ;  /* 0x00000006c3c37212 */ /* 0x000fe400078e3cff */
[----:B------:R-:W-:Y:S01]  /*03a0*/  LOP3.LUT R4, R5, 0x400, R0, 0xf8, !PT ;  /* 0x0000040005047812 */ /* 0x000fe200078ef800 */
[----:B------:R-:W-:Y:S01]  /*03b0*/  IMAD.MOV.U32 R5, RZ, RZ, 0x10 ;  /* 0x00000010ff057424 */ /* 0x000fe200078e00ff */
[----:B------:R-:W-:-:S02]  /*03c0*/  R2P PR, R205, 0xe ;  /* 0x0000000ecd007804 */ /* 0x000fc40000000000 */
[----:B------:R-:W-:Y:S02]  /*03d0*/  LOP3.LUT R208, R7, R208, RZ, 0xfc, !PT ;  /* 0x000000d007d07212 */ /* 0x000fe400078efcff */
[-C--:B------:R-:W-:Y:S02]  /*03e0*/  LOP3.LUT R203, R2, R193.reuse, RZ, 0xfc, !PT ;  /* 0x000000c102cb7212 */ /* 0x080fe400078efcff */
[----:B------:R-:W-:Y:S02]  /*03f0*/  LOP3.LUT R195, R195, 0x200, R0, 0xf8, !PT ;  /* 0x00000200c3c37812 */ /* 0x000fe400078ef800 */
[----:B------:R-:W-:Y:S02]  /*0400*/  LOP3.LUT R193, R4, R193, RZ, 0xfc, !PT ;  /* 0x000000c104c17212 */ /* 0x000fe400078efcff */
[----:B------:R-:W-:Y:S02]  /*0410*/  LOP3.LUT R3, R3, 0x1c0, R202, 0xf8, !PT ;  /* 0x000001c003037812 */ /* 0x000fe400078ef8ca */
[----:B------:R-:W-:-:S02]  /*0420*/  LOP3.LUT R0, R206, 0x1f8, RZ, 0xc0, !PT ;  /* 0x000001f8ce007812 */ /* 0x000fc400078ec0ff */
[----:B------:R-:W-:Y:S02]  /*0430*/  LEA R208, R208, UR5, 0x1 ;  /* 0x00000005d0d07c11 */ /* 0x000fe4000f8e08ff */
[----:B------:R-:W-:Y:S02]  /*0440*/  SEL R198, R198, 0xffffffc0, !P2 ;  /* 0xffffffc0c6c67807 */ /* 0x000fe40005000000 */
[----:B------:R-:W-:Y:S01]  /*0450*/  LEA R203, R203, UR6, 0x1 ;  /* 0x00000006cbcb7c11 */ /* 0x000fe2000f8e08ff */
[C---:B------:R-:W-:Y:S01]  /*0460*/  VIADD R226, R208.reuse, 0x20 ;  /* 0x00000020d0e27836 */ /* 0x040fe20000000000 */
[----:B------:R-:W-:Y:S01]  /*0470*/  LEA R201, R201, UR4, 0x1 ;  /* 0x00000004c9c97c11 */ /* 0x000fe2000f8e08ff */
[----:B------:R-:W-:Y:S01]  /*0480*/  @P3 VIADD R226, R208, 0xffffffe0 ;  /* 0xffffffe0d0e23836 */ /* 0x000fe20000000000 */
[----:B------:R-:W-:Y:S01]  /*0490*/  LEA R193, R193, UR4, 0x1 ;  /* 0x00000004c1c17c11 */ /* 0x000fe2000f8e08ff */
[----:B------:R-:W-:Y:S01]  /*04a0*/  IMAD.IADD R2, R203, 0x1, R198 ;  /* 0x00000001cb027824 */ /* 0x000fe200078e02c6 */
[----:B------:R-:W-:Y:S01]  /*04b0*/  LOP3.LUT R3, R3, 0x38, R206, 0x78, !PT ;  /* 0x0000003803037812 */ /* 0x000fe200078e78ce */
[----:B------:R-:W-:Y:S01]  /*04c0*/  IMAD.IADD R197, R201, 0x1, R198 ;  /* 0x00000001c9c57824 */ /* 0x000fe200078e02c6 */
[----:B------:R-:W-:Y:S01]  /*04d0*/  LOP3.LUT R209, R0, 0x38, R205, 0x78, !PT ;  /* 0x0000003800d17812 */ /* 0x000fe200078e78cd */
[----:B------:R-:W-:Y:S01]  /*04e0*/  IMAD.IADD R191, R198, 0x1, R193 ;  /* 0x00000001c6bf7824 */ /* 0x000fe200078e02c1 */
[----:B------:R-:W-:-:S02]  /*04f0*/  SEL R5, R5, 0xfffffff0, !P2 ;  /* 0xfffffff005057807 */ /* 0x000fc40005000000 */
[----:B------:R-:W-:Y:S02]  /*0500*/  SEL R200, R200, 0xffffffe0, !P1 ;  /* 0xffffffe0c8c87807 */ /* 0x000fe40004800000 */
[----:B------:R-:W-:Y:S01]  /*0510*/  LEA R207, R207, UR6, 0x1 ;  /* 0x00000006cfcf7c11 */ /* 0x000fe2000f8e08ff */
[----:B------:R-:W-:Y:S01]  /*0520*/  IMAD.IADD R227, R208, 0x1, R5 ;  /* 0x00000001d0e37824 */ /* 0x000fe200078e0205 */
[----:B------:R-:W-:Y:S01]  /*0530*/  LEA R195, R195, UR5, 0x1 ;  /* 0x00000005c3c37c11 */ /* 0x000fe2000f8e08ff */
[----:B------:R-:W-:Y:S01]  /*0540*/  IMAD.IADD R199, R201, 0x1, R200 ;  /* 0x00000001c9c77824 */ /* 0x000fe200078e02c8 */
[----:B------:R-:W-:Y:S01]  /*0550*/  LOP3.LUT R202, R3, 0x200, R202, 0xf8, !PT ;  /* 0x0000020003ca7812 */ /* 0x000fe200078ef8ca */
[----:B------:R-:W-:Y:S01]  /*0560*/  VIADD R228, R207, 0xc000 ;  /* 0x0000c000cfe47836 */ /* 0x000fe20000000000 */
[----:B------:R-:W-:Y:S01]  /*0570*/  LOP3.LUT R209, R209, 0x1e00, R206, 0xf8, !PT ;  /* 0x00001e00d1d17812 */ /* 0x000fe200078ef8ce */
[----:B------:R-:W-:Y:S01]  /*0580*/  IMAD.IADD R3, R203, 0x1, R200 ;  /* 0x00000001cb037824 */ /* 0x000fe200078e02c8 */
[----:B------:R-:W-:Y:S01]  /*0590*/  SHF.R.U32.HI R205, RZ, 0x5, R205 ;  /* 0x00000005ffcd7819 */ /* 0x000fe200000116cd */
[----:B------:R-:W-:Y:S01]  /*05a0*/  IMAD.IADD R194, R198, 0x1, R195 ;  /* 0x00000001c6c27824 */ /* 0x000fe200078e02c3 */
[----:B------:R-:W-:Y:S01]  /*05b0*/  LOP3.LUT R210, R206, 0x38, RZ, 0xc0, !PT ;  /* 0x00000038ced27812 */ /* 0x000fe200078ec0ff */
[C---:B------:R-:W-:Y:S01]  /*05c0*/  IMAD.IADD R192, R200.reuse, 0x1, R193 ;  /* 0x00000001c8c07824 */ /* 0x040fe200078e02c1 */
[----:B------:R-:W-:Y:S01]  /*05d0*/  LEA R209, R209, UR6, 0x1 ;  /* 0x00000006d1d17c11 */ /* 0x000fe2000f8e08ff */
[----:B------:R-:W-:Y:S01]  /*05e0*/  IMAD.IADD R196, R200, 0x1, R197 ;  /* 0x00000001c8c47824 */ /* 0x000fe200078e02c5 */
[----:B------:R-:W-:Y:S01]  /*05f0*/  LEA R202, R202, UR6, 0x1 ;  /* 0x00000006caca7c11 */ /* 0x000fe2000f8e08ff */
[----:B------:R-:W-:-:S02]  /*0600*/  IMAD.IADD R0, R200, 0x1, R2 ;  /* 0x00000001c8007824 */ /* 0x000fc400078e0202 */
[----:B------:R-:W-:Y:S02]  /*0610*/  IMAD.IADD R190, R200, 0x1, R191 ;  /* 0x00000001c8be7824 */ /* 0x000fe400078e02bf */
[----:B---3--:R-:W-:-:S07]  /*0620*/  IMAD.IADD R216, R5, 0x1, R226 ;  /* 0x0000000105d87824 */ /* 0x008fce00078e02e2 */
.L_x_66:
[----:B------:R-:W1:Y:S01]  /*0630*/  LDCU.64 UR6, c[0x0][0x470] ;  /* 0x00008e00ff0677ac */ /* 0x000e620008000a00 */
[----:B--2---:R-:W2:Y:S01]  /*0640*/  LDCU.64 UR4, c[0x0][0x478] ;  /* 0x00008f00ff0477ac */ /* 0x004ea20008000a00 */
[----:B-1----:R-:W-:Y:S02]  /*0650*/  UISETP.NE.U32.AND UP3, UPT, UR6, URZ, UPT ;  /* 0x000000ff0600728c */ /* 0x002fe4000bf65070 */
[----:B--2---:R-:W-:Y:S02]  /*0660*/  UISETP.NE.U32.AND UP2, UPT, UR4, URZ, UPT ;  /* 0x000000ff0400728c */ /* 0x004fe4000bf45070 */
[----:B------:R-:W-:Y:S02]  /*0670*/  UISETP.NE.AND.EX UP3, UPT, UR7, URZ, UPT, UP3 ;  /* 0x000000ff0700728c */ /* 0x000fe4000bf65330 */
[----:B------:R-:W-:-:S04]  /*0680*/  UISETP.NE.AND.EX UP2, UPT, UR5, URZ, UPT, UP2 ;  /* 0x000000ff0500728c */ /* 0x000fc8000bf45320 */
[----:B------:R-:W-:Y:S02]  /*0690*/  PLOP3.LUT P1, PT, PT, PT, UP3, 0x80, 0x8 ;  /* 0x000000000008781c */ /* 0x000fe40003f2f038 */
[----:B------:R-:W-:-:S03]  /*06a0*/  PLOP3.LUT P0, PT, PT, PT, UP2, 0x80, 0x8 ;  /* 0x000000000008781c */ /* 0x000fc60003f0f028 */
[----:B------:R-:W-:Y:S02]  /*06b0*/  @UP3 ULEA UR6, UP1, UR18, UR6, 0x2 ;  /* 0x0000000612063291 */ /* 0x000fe4000f8210ff */
[----:B------:R-:W-:Y:S02]  /*06c0*/  @UP2 ULEA UR4, UP0, UR18, UR4, 0x2 ;  /* 0x0000000412042291 */ /* 0x000fe4000f8010ff */
[----:B------:R-:W-:Y:S02]  /*06d0*/  @UP3 ULEA.HI.X UR7, UR18, UR7, URZ, 0x2, UP1 ;  /* 0x0000000712073291 */ /* 0x000fe400088f14ff */
[----:B------:R-:W-:Y:S01]  /*06e0*/  @UP2 ULEA.HI.X UR5, UR18, UR5, URZ, 0x2, UP0 ;  /* 0x0000000512052291 */ /* 0x000fe200080f14ff */
[----:B------:R-:W-:Y:S02]  /*06f0*/  IMAD.U32 R8, RZ, RZ, UR6 ;  /* 0x00000006ff087e24 */ /* 0x000fe4000f8e00ff */
[----:B------:R-:W-:Y:S02]  /*0700*/  IMAD.U32 R6, RZ, RZ, UR4 ;  /* 0x00000004ff067e24 */ /* 0x000fe4000f8e00ff */
[----:B------:R-:W-:-:S02]  /*0710*/  IMAD.U32 R9, RZ, RZ, UR7 ;  /* 0x00000007ff097e24 */ /* 0x000fc4000f8e00ff */
[----:B------:R-:W-:Y:S02]  /*0720*/  IMAD.U32 R7, RZ, RZ, UR5 ;  /* 0x00000005ff077e24 */ /* 0x000fe4000f8e00ff */
[----:B------:R-:W1:Y:S01]  /*0730*/  @!UP2 LDCU.64 UR6, c[0x0][0x488] ;  /* 0x00009100ff06a7ac */ /* 0x000e620008000a00 */
[----:B------:R-:W2:Y:S01]  /*0740*/  @P1 LDG.E R5, desc[UR22][R8.64] ;  /* 0x0000001608051981 */ /* 0x000ea2000c1e1900 */
[----:B------:R-:W3:Y:S03]  /*0750*/  @!UP2 LDCU.64 UR4, c[0x0][0x438] ;  /* 0x00008700ff04a7ac */ /* 0x000ee60008000a00 */
[----:B------:R-:W4:Y:S01]  /*0760*/  @P0 LDG.E R4, desc[UR22][R6.64] ;  /* 0x0000001606040981 */ /* 0x000f22000c1e1900 */
[----:B------:R-:W-:Y:S01]  /*0770*/  UMOV UR26, URZ ;  /* 0x000000ff001a7c82 */ /* 0x000fe20008000000 */
[----:B------:R-:W-:Y:S02]  /*0780*/  USHF.L.U32 UR27, UR20, 0x6, URZ ;  /* 0x00000006141b7899 */ /* 0x000fe400080006ff */
[----:B-1----:R-:W-:-:S04]  /*0790*/  @!UP2 UISETP.NE.U32.AND UP0, UPT, UR6, URZ, UPT ;  /* 0x000000ff0600a28c */ /* 0x002fc8000bf05070 */
[----:B------:R-:W-:-:S04]  /*07a0*/  @!UP2 UISETP.NE.AND.EX UP0, UPT, UR7, URZ, UPT, UP0 ;  /* 0x000000ff0700a28c */ /* 0x000fc8000bf05300 */
[----:B---3--:R-:W-:Y:S01]  /*07b0*/  @!UP2 USEL UR5, UR5, URZ, UP0 ;  /* 0x000000ff0505a287 */ /* 0x008fe20008000000 */
[----:B--2---:R-:W-:Y:S02]  /*07c0*/  @P1 R2UR UR26, R5 ;  /* 0x00000000051a12ca */ /* 0x004fe400000e0000 */
[----:B----4-:R-:W-:-:S13]  /*07d0*/  @P0 R2UR UR33, R4 ;  /* 0x00000000042102ca */ /* 0x010fda00000e0000 */
[----:B------:R-:W-:Y:S02]  /*07e0*/  @UP2 UIADD3 UR33, UPT, UPT, UR33, -UR26, URZ ;  /* 0x8000001a21212290 */ /* 0x000fe4000fffe0ff */
[----:B------:R-:W-:-:S04]  /*07f0*/  @!UP2 UIADD3 UR33, UPT, UPT, UR5, UR4, -UR26 ;  /* 0x000000040521a290 */ /* 0x000fc8000fffe81a */
[----:B------:R-:W-:-:S09]  /*0800*/  UISETP.GE.AND UP0, UPT, UR27, UR33, UPT ;  /* 0x000000211b00728c */ /* 0x000fd2000bf06270 */
[----:B-----5:R-:W-:Y:S05]  /*0810*/  BRA.U UP0, `(.L_x_59) ;  /* 0x00000041008c7547 */ /* 0x020fea000b800000 */
[----:B------:R-:W1:Y:S01]  /*0820*/  LDC R4, c[0x0][0x3e8] ;  /* 0x0000fa00ff047b82 */ /* 0x000e620000000800 */
[----:B------:R-:W2:Y:S01]  /*0830*/  LDCU.U8 UR4, c[0x0][0x548] ;  /* 0x0000a900ff0477ac */ /* 0x000ea20008000000 */
[----:B------:R-:W3:Y:S01]  /*0840*/  LDCU UR29, c[0x0][0x434] ;  /* 0x00008680ff1d77ac */ /* 0x000ee20008000800 */
[----:B------:R-:W4:Y:S01]  /*0850*/  LDCU.U8 UR34, c[0x0][0x5f0] ;  /* 0x0000be00ff2277ac */ /* 0x000f220008000000 */
[----:B--2---:R-:W-:Y:S02]  /*0860*/  UISETP.NE.AND UP0, UPT, UR4, URZ, UPT ;  /* 0x000000ff0400728c */ /* 0x004fe4000bf05270 */
[----:B---3--:R-:W-:Y:S01]  /*0870*/  UIADD3 UR5, UPT, UPT, UR29, 0x3f, URZ ;  /* 0x0000003f1d057890 */ /* 0x008fe2000fffe0ff */
[----:B-1----:R-:W-:-:S03]  /*0880*/  IABS R7, R4 ;  /* 0x0000000400077213 */ /* 0x002fc60000000000 */
[----:B------:R-:W-:Y:S01]  /*0890*/  USHF.R.S32.HI UR32, URZ, 0x1f, UR5 ;  /* 0x0000001fff207899 */ /* 0x000fe20008011405 */
[----:B------:R-:W1:Y:S04]  /*08a0*/  I2F.RP R10, R7 ;  /* 0x00000007000a7306 */ /* 0x000e680000209400 */
[----:B------:R-:W2:Y:S01]  /*08b0*/  @UP0 LDCU UR31, c[0x0][0x454] ;  /* 0x00008a80ff1f07ac */ /* 0x000ea20008000800 */
[----:B------:R-:W3:Y:S01]  /*08c0*/  @!UP0 LDCU UR4, c[0x0][0x3e0] ;  /* 0x00007c00ff0487ac */ /* 0x000ee20008000800 */
[----:B------:R-:W-:-:S04]  /*08d0*/  ULEA.HI UR32, UR32, UR5, URZ, 0x6 ;  /* 0x0000000520207291 */ /* 0x000fc8000f8f30ff */
[----:B------:R-:W-:Y:S01]  /*08e0*/  USHF.R.S32.HI UR32, URZ, 0x6, UR32 ;  /* 0x00000006ff207899 */ /* 0x000fe20008011420 */
[----:B-1----:R-:W1:Y:S01]  /*08f0*/  MUFU.RCP R8, R10 ;  /* 0x0000000a00087308 */ /* 0x002e620000001000 */
[----:B--2---:R-:W-:Y:S02]  /*0900*/  @UP0 UIMAD UR31, UR17, UR31, URZ ;  /* 0x0000001f111f02a4 */ /* 0x004fe4000f8e02ff */
[----:B---3--:R-:W-:Y:S02]  /*0910*/  @!UP0 UIMAD UR4, UR18, UR4, UR17 ;  /* 0x00000004120482a4 */ /* 0x008fe4000f8e0211 */
[----:B------:R-:W-:Y:S02]  /*0920*/  @UP0 UIMAD UR31, UR18, UR29, UR31 ;  /* 0x0000001d121f02a4 */ /* 0x000fe4000f8e021f */
[----:B------:R-:W-:Y:S01]  /*0930*/  @!UP0 UIMAD UR31, UR4, UR29, URZ ;  /* 0x0000001d041f82a4 */ /* 0x000fe2000f8e02ff */
[----:B-1----:R-:W-:-:S04]  /*0940*/  VIADD R8, R8, 0xffffffe ;  /* 0x0ffffffe08087836 */ /* 0x002fc80000000000 */
[----:B------:R-:W1:Y:S02]  /*0950*/  F2I.FTZ.U32.TRUNC.NTZ R9, R8 ;  /* 0x0000000800097305 */ /* 0x000e64000021f000 */
[----:B-1----:R-:W-:Y:S01]  /*0960*/  IMAD.MOV R5, RZ, RZ, -R9 ;  /* 0x000000ffff057224 */ /* 0x002fe200078e0a09 */
[----:B------:R-:W-:-:S03]  /*0970*/  MOV R8, RZ ;  /* 0x000000ff00087202 */ /* 0x000fc60000000f00 */
[----:B------:R-:W-:Y:S01]  /*0980*/  IMAD R6, R5, R7, RZ ;  /* 0x0000000705067224 */ /* 0x000fe200078e02ff */
[----:B------:R-:W-:-:S03]  /*0990*/  IABS R5, UR17 ;  /* 0x0000001100057c13 */ /* 0x000fc60008000000 */
[----:B------:R-:W-:-:S06]  /*09a0*/  IMAD.HI.U32 R6, R9, R6, R8 ;  /* 0x0000000609067227 */ /* 0x000fcc00078e0008 */
[----:B------:R-:W-:-:S04]  /*09b0*/  IMAD.HI.U32 R22, R6, R5, RZ ;  /* 0x0000000506167227 */ /* 0x000fc800078e00ff */
[----:B------:R-:W-:-:S04]  /*09c0*/  IMAD.MOV R6, RZ, RZ, -R22 ;  /* 0x000000ffff067224 */ /* 0x000fc800078e0a16 */
[----:B------:R-:W-:Y:S01]  /*09d0*/  IMAD R6, R7, R6, R5 ;  /* 0x0000000607067224 */ /* 0x000fe200078e0205 */
[----:B------:R-:W-:-:S04]  /*09e0*/  LOP3.LUT R5, R4, UR17, RZ, 0x3c, !PT ;  /* 0x0000001104057c12 */ /* 0x000fc8000f8e3cff */
        /* <DEDUP_REMOVED lines=10> */
[----:B----4-:R-:W-:Y:S06]  /*0a90*/  BRA.U !UP0, `(.L_x_60) ;  /* 0x00000001081c7547 */ /* 0x010fec000b800000 */
[----:B------:R-:W1:Y:S01]  /*0aa0*/  LDCU UR5, c[0x0][0x430] ;  /* 0x00008600ff0577ac */ /* 0x000e620008000800 */
[----:B------:R-:W1:Y:S01]  /*0ab0*/  LDCU UR4, c[0x0][0x454] ;  /* 0x00008a80ff0477ac */ /* 0x000e620008000800 */
[----:B------:R-:W2:Y:S01]  /*0ac0*/  LDCU UR28, c[0x0][0x444] ;  /* 0x00008880ff1c77ac */ /* 0x000ea20008000800 */
[----:B-1----:R-:W-:Y:S02]  /*0ad0*/  ULEA UR4, UR5, UR4, 0x7 ;  /* 0x0000000405047291 */ /* 0x002fe4000f8e38ff */
[----:B--2---:R-:W-:-:S04]  /*0ae0*/  UIMAD UR30, UR18, UR28, UR19 ;  /* 0x0000001c121e72a4 */ /* 0x004fc8000f8e0213 */
[----:B------:R-:W-:Y:S01]  /*0af0*/  UIMAD UR30, UR4, UR17, UR30 ;  /* 0x00000011041e72a4 */ /* 0x000fe2000f8e021e */
[----:B------:R-:W-:Y:S11]  /*0b00*/  BRA `(.L_x_61) ;  /* 0x0000000000107947 */ /* 0x000ff60003800000 */
.L_x_60:
[----:B------:R-:W1:Y:S01]  /*0b10*/  LDCU UR30, c[0x0][0x3e0] ;  /* 0x00007c00ff1e77ac */ /* 0x000e620008000800 */
[----:B------:R-:W2:Y:S01]  /*0b20*/  LDCU UR28, c[0x0][0x444] ;  /* 0x00008880ff1c77ac */ /* 0x000ea20008000800 */
[----:B-1----:R-:W-:-:S04]  /*0b30*/  UIMAD UR30, UR18, UR30, UR17 ;  /* 0x0000001e121e72a4 */ /* 0x002fc8000f8e0211 */
[----:B--2---:R-:W-:-:S12]  /*0b40*/  UIMAD UR30, UR30, UR28, URZ ;  /* 0x0000001c1e1e72a4 */ /* 0x004fd8000f8e02ff */
.L_x_61:
[----:B------:R-:W1:Y:S01]  /*0b50*/  LDCU.64 UR12, c[0x0][0x3c0] ;  /* 0x00007800ff0c77ac */ /* 0x000e620008000a00 */
[----:B------:R-:W2:Y:S01]  /*0b60*/  S2R R4, SR_TID.X ;  /* 0x0000000000047919 */ /* 0x000ea20000002100 */
[----:B------:R-:W-:Y:S01]  /*0b70*/  IMAD.MOV.U32 R211, RZ, RZ, RZ ;  /* 0x000000ffffd37224 */ /* 0x000fe200078e00ff */
[----:B------:R-:W-:Y:S01]  /*0b80*/  ISETP.NE.AND P3, PT, RZ, UR34, PT ;  /* 0x00000022ff007c0c */ /* 0x000fe2000bf65270 */
[----:B------:R-:W-:Y:S02]  /*0b90*/  USHF.R.S32.HI UR25, URZ, 0x1f, UR26 ;  /* 0x0000001fff197899 */ /* 0x000fe4000801141a */
[----:B------:R-:W-:Y:S01]  /*0ba0*/  UIADD3 UR26, UP0, UPT, UR27, UR26, URZ ;  /* 0x0000001a1b1a7290 */ /* 0x000fe2000ff1e0ff */
[----:B------:R-:W3:Y:S01]  /*0bb0*/  LDCU.64 UR10, c[0x0][0x3a8] ;  /* 0x00007500ff0a77ac */ /* 0x000ee20008000a00 */
[----:B------:R-:W4:Y:S02]  /*0bc0*/  LDCU.64 UR6, c[0x0][0x3b8] ;  /* 0x00007700ff0677ac */ /* 0x000f240008000a00 */
[----:B------:R-:W-:Y:S01]  /*0bd0*/  ULEA.HI.X.SX32 UR25, UR27, UR25, 0x1, UP0 ;  /* 0x000000191b197291 */ /* 0x000fe200080f0eff */
[----:B-1----:R-:W-:Y:S01]  /*0be0*/  IMAD.U32 R7, RZ, RZ, UR12 ;  /* 0x0000000cff077e24 */ /* 0x002fe2000f8e00ff */
[----:B------:R-:W1:Y:S03]  /*0bf0*/  LDCU.64 UR4, c[0x0][0x3a0] ;  /* 0x00007400ff0477ac */ /* 0x000e660008000a00 */
[--C-:B------:R-:W-:Y:S01]  /*0c00*/  IMAD.WIDE.U32 R6, R7, UR26, R210.reuse ;  /* 0x0000001a07067c25 */ /* 0x100fe2000f8e00d2 */
[----:B------:R-:W-:Y:S01]  /*0c10*/  UIMAD UR36, UR25, UR12, URZ ;  /* 0x0000000c192472a4 */ /* 0x000fe2000f8e02ff */
[----:B------:R-:W2:Y:S02]  /*0c20*/  LDCU.64 UR14, c[0x0][0x588] ;  /* 0x0000b100ff0e77ac */ /* 0x000ea40008000a00 */
[----:B---3--:R-:W-:Y:S01]  /*0c30*/  IMAD.U32 R8, RZ, RZ, UR10 ;  /* 0x0000000aff087e24 */ /* 0x008fe2000f8e00ff */
[----:B------:R-:W-:Y:S01]  /*0c40*/  UIMAD UR36, UR26, UR13, UR36 ;  /* 0x0000000d1a2472a4 */ /* 0x000fe2000f8e0224 */
[----:B----4-:R-:W-:Y:S01]  /*0c50*/  IMAD.U32 R11, RZ, RZ, UR6 ;  /* 0x00000006ff0b7e24 */ /* 0x010fe2000f8e00ff */
[----:B------:R-:W3:Y:S03]  /*0c60*/  LDCU.64 UR8, c[0x0][0x3d8] ;  /* 0x00007b00ff0877ac */ /* 0x000ee60008000a00 */
[----:B------:R-:W-:Y:S01]  /*0c70*/  IMAD.WIDE.U32 R10, R11, UR26, R210 ;  /* 0x0000001a0b0a7c25 */ /* 0x000fe2000f8e00d2 */
[----:B------:R-:W-:Y:S01]  /*0c80*/  UIMAD UR35, UR25, UR6, URZ ;  /* 0x00000006192372a4 */ /* 0x000fe2000f8e02ff */
[----:B-1----:R-:W-:-:S02]  /*0c90*/  MOV R5, UR4 ;  /* 0x0000000400057c02 */ /* 0x002fc40008000f00 */
[----:B------:R-:W-:Y:S01]  /*0ca0*/  VIADD R7, R7, UR36 ;  /* 0x0000002407077c36 */ /* 0x000fe20008000000 */
[----:B------:R-:W-:Y:S01]  /*0cb0*/  UIMAD UR35, UR26, UR7, UR35 ;  /* 0x000000071a2372a4 */ /* 0x000fe2000f8e0223 */
[----:B------:R-:W-:Y:S01]  /*0cc0*/  IMAD.U32 R20, RZ, RZ, UR5 ;  /* 0x00000005ff147e24 */ /* 0x000fe2000f8e00ff */
[----:B------:R-:W-:Y:S01]  /*0cd0*/  USHF.L.U64.HI UR10, UR12, 0x5, UR13 ;  /* 0x000000050c0a7899 */ /* 0x000fe2000801020d */
[----:B------:R-:W-:Y:S01]  /*0ce0*/  IMAD.WIDE.U32 R8, R8, UR18, R6 ;  /* 0x0000001208087c25 */ /* 0x000fe2000f8e0006 */
[----:B------:R-:W1:Y:S03]  /*0cf0*/  LDCU.64 UR4, c[0x0][0x3d0] ;  /* 0x00007a00ff0477ac */ /* 0x000e660008000a00 */
[----:B------:R-:W-:Y:S01]  /*0d00*/  IMAD.U32 R6, RZ, RZ, UR11 ;  /* 0x0000000bff067e24 */ /* 0x000fe2000f8e00ff */
[----:B------:R-:W-:Y:S01]  /*0d10*/  USHF.L.U32 UR11, UR12, 0x5, URZ ;  /* 0x000000050c0b7899 */ /* 0x000fe200080006ff */
[----:B------:R-:W-:Y:S01]  /*0d20*/  VIADD R11, R11, UR35 ;  /* 0x000000230b0b7c36 */ /* 0x000fe20008000000 */
[----:B------:R-:W-:Y:S01]  /*0d30*/  USHF.L.U64.HI UR35, UR6, 0x5, UR7 ;  /* 0x0000000506237899 */ /* 0x000fe20008010207 */
[----:B------:R-:W-:Y:S01]  /*0d40*/  IMAD R9, R6, UR18, R9 ;  /* 0x0000001206097c24 */ /* 0x000fe2000f8e0209 */
[----:B------:R-:W-:Y:S01]  /*0d50*/  USHF.L.U32 UR36, UR6, 0x5, URZ ;  /* 0x0000000506247899 */ /* 0x000fe200080006ff */
[----:B--2---:R-:W-:Y:S01]  /*0d60*/  IMAD.U32 R14, RZ, RZ, UR14 ;  /* 0x0000000eff0e7e24 */ /* 0x004fe2000f8e00ff */
[----:B------:R-:W2:Y:S01]  /*0d70*/  LDC.64 R6, c[0x0][0x590] ;  /* 0x00016400ff067b82 */ /* 0x000ea20000000a00 */
[----:B---3--:R-:W-:Y:S01]  /*0d80*/  IMAD.WIDE.U32 R24, R22, UR8, R8 ;  /* 0x0000000816187c25 */ /* 0x008fe2000f8e0008 */
[----:B------:R-:W-:-:S03]  /*0d90*/  UIADD3 UR14, UPT, UPT, UR32, -0x1, URZ ;  /* 0xffffffff200e7890 */ /* 0x000fc6000fffe0ff */
[----:B------:R-:W-:Y:S01]  /*0da0*/  IMAD.WIDE.U32 R10, R5, UR18, R10 ;  /* 0x00000012050a7c25 */ /* 0x000fe2000f8e000a */
[----:B------:R-:W-:Y:S02]  /*0db0*/  SHF.R.U32.HI R5, RZ, 0x3, R4 ;  /* 0x00000003ff057819 */ /* 0x000fe40000011604 */
[----:B------:R-:W3:Y:S01]  /*0dc0*/  LDC.64 R8, c[0x0][0x3b0] ;  /* 0x0000ec00ff087b82 */ /* 0x000ee20000000a00 */
[----:B------:R-:W-:-:S04]  /*0dd0*/  IMAD.WIDE.U32 R14, R14, UR18, R210 ;  /* 0x000000120e0e7c25 */ /* 0x000fc8000f8e00d2 */
[----:B------:R-:W-:Y:S01]  /*0de0*/  IMAD.U32 R28, RZ, RZ, UR15 ;  /* 0x0000000fff1c7e24 */ /* 0x000fe2000f8e00ff */
[----:B------:R-:W-:Y:S01]  /*0df0*/  USHF.L.U32 UR15, UR14, 0x6, URZ ;  /* 0x000000060e0f7899 */ /* 0x000fe200080006ff */
[----:B------:R-:W-:Y:S01]  /*0e00*/  IMAD R21, R20, UR18, R11 ;  /* 0x0000001214157c24 */ /* 0x000fe2000f8e020b */
[----:B------:R-:W-:Y:S01]  /*0e10*/  ULOP3.LUT UR14, UR14, 0x80000001, URZ, 0xc0, !UPT ;  /* 0x800000010e0e7892 */ /* 0x000fe2000f8ec0ff */
[----:B------:R-:W-:Y:S01]  /*0e20*/  IMAD R29, R28, UR18, R15 ;  /* 0x000000121c1d7c24 */ /* 0x000fe2000f8e020f */
[----:B------:R-:W-:Y:S01]  /*0e30*/  UIADD3 UR31, UPT, UPT, UR15, UR31, URZ ;  /* 0x0000001f0f1f7290 */ /* 0x000fe2000fffe0ff */
[----:B------:R-:W-:Y:S01]  /*0e40*/  IMAD.MOV.U32 R20, RZ, RZ, R10 ;  /* 0x000000ffff147224 */ /* 0x000fe200078e000a */
[----:B------:R-:W-:Y:S01]  /*0e50*/  UIMAD.WIDE.U32 UR38, UR18, UR28, URZ ;  /* 0x0000001c122672a5 */ /* 0x000fe2000f8e00ff */
[----:B------:R-:W-:Y:S01]  /*0e60*/  IMAD R15, R13, UR8, RZ ;  /* 0x000000080d0f7c24 */ /* 0x000fe2000f8e02ff */
[----:B------:R-:W-:Y:S01]  /*0e70*/  UISETP.NE.AND UP0, UPT, UR14, 0x1, UPT ;  /* 0x000000010e00788c */ /* 0x000fe2000bf05270 */
[----:B------:R-:W-:-:S02]  /*0e80*/  IMAD.U32 R11, RZ, RZ, UR10 ;  /* 0x0000000aff0b7e24 */ /* 0x000fc4000f8e00ff */
[----:B------:R-:W-:Y:S01]  /*0e90*/  IMAD.U32 R10, RZ, RZ, UR11 ;  /* 0x0000000bff0a7e24 */ /* 0x000fe2000f8e00ff */
[----:B------:R-:W4:Y:S01]  /*0ea0*/  LDCU.64 UR10, c[0x0][0x3c8] ;  /* 0x00007900ff0a77ac */ /* 0x000f220008000a00 */
[----:B------:R-:W-:Y:S02]  /*0eb0*/  IMAD R15, R22, UR9, R15 ;  /* 0x00000009160f7c24 */ /* 0x000fe4000f8e020f */
[----:B------:R-:W-:Y:S01]  /*0ec0*/  IMAD.WIDE.U32 R10, R5, UR12, R10 ;  /* 0x0000000c050a7c25 */ /* 0x000fe2000f8e000a */
[----:B------:R-:W4:Y:S02]  /*0ed0*/  LDCU.64 UR8, c[0x0][0x398] ;  /* 0x00007300ff0877ac */ /* 0x000f240008000a00 */
[----:B------:R-:W-:Y:S01]  /*0ee0*/  IADD3 R25, PT, PT, R25, R15, RZ ;  /* 0x0000000f19197210 */ /* 0x000fe20007ffe0ff */
[----:B------:R-:W-:Y:S01]  /*0ef0*/  IMAD R16, R5, UR13, RZ ;  /* 0x0000000d05107c24 */ /* 0x000fe2000f8e02ff */
[----:B------:R-:W-:Y:S01]  /*0f00*/  IADD3 R18, P0, PT, R24, R10, RZ ;  /* 0x0000000a18127210 */ /* 0x000fe20007f1e0ff */
[----:B------:R-:W-:Y:S01]  /*0f10*/  USHF.R.S32.HI UR13, URZ, 0x1f, UR15 ;  /* 0x0000001fff0d7899 */ /* 0x000fe2000801140f */
[----:B-1----:R-:W-:-:S02]  /*0f20*/  IMAD R13, R13, UR4, RZ ;  /* 0x000000040d0d7c24 */ /* 0x002fc4000f8e02ff */
[----:B------:R-:W-:Y:S01]  /*0f30*/  IADD3.X R17, PT, PT, R25, R16, R11, P0, !PT ;  /* 0x0000001019117210 */ /* 0x000fe200007fe40b */
[C---:B---3--:R-:W-:Y:S01]  /*0f40*/  IMAD.WIDE.U32 R26, R8.reuse, UR15, RZ ;  /* 0x0000000f081a7c25 */ /* 0x048fe2000f8e00ff */
[----:B------:R-:W1:Y:S03]  /*0f50*/  LDC.64 R10, c[0x0][0x598] ;  /* 0x00016600ff0a7b82 */ /* 0x000e660000000a00 */
[----:B------:R-:W-:Y:S01]  /*0f60*/  IMAD R12, R8, UR13, RZ ;  /* 0x0000000d080c7c24 */ /* 0x000fe2000f8e02ff */
[----:B------:R-:W-:Y:S01]  /*0f70*/  LOP3.LUT R26, R26, 0x38, R206, 0xf8, !PT ;  /* 0x000000381a1a7812 */ /* 0x000fe200078ef8ce */
[C---:B------:R-:W-:Y:S02]  /*0f80*/  IMAD R13, R22.reuse, UR5, R13 ;  /* 0x00000005160d7c24 */ /* 0x040fe4000f8e020d */
[----:B------:R-:W-:Y:S01]  /*0f90*/  IMAD.WIDE.U32 R22, R22, UR4, R20 ;  /* 0x0000000416167c25 */ /* 0x000fe2000f8e0014 */
[----:B------:R-:W3:Y:S03]  /*0fa0*/  LDCU.64 UR4, c[0x0][0x390] ;  /* 0x00007200ff0477ac */ /* 0x000ee60008000a00 */
[----:B------:R-:W-:-:S02]  /*0fb0*/  IMAD R12, R9, UR15, R12 ;  /* 0x0000000f090c7c24 */ /* 0x000fc4000f8e020c */
[----:B------:R-:W-:Y:S02]  /*0fc0*/  IMAD.IADD R23, R23, 0x1, R13 ;  /* 0x0000000117177824 */ /* 0x000fe400078e020d */
[----:B------:R-:W-:Y:S02]  /*0fd0*/  IMAD.MOV.U32 R28, RZ, RZ, R14 ;  /* 0x000000ffff1c7224 */ /* 0x000fe400078e000e */
[----:B------:R-:W-:Y:S02]  /*0fe0*/  IMAD.IADD R27, R27, 0x1, R12 ;  /* 0x000000011b1b7824 */ /* 0x000fe400078e020c */
[----:B----4-:R-:W-:Y:S02]  /*0ff0*/  IMAD.U32 R13, RZ, RZ, UR8 ;  /* 0x00000008ff0d7e24 */ /* 0x010fe4000f8e00ff */
[----:B--2---:R-:W-:Y:S02]  /*1000*/  IMAD R14, R6, UR13, RZ ;  /* 0x0000000d060e7c24 */ /* 0x004fe4000f8e02ff */
[----:B------:R-:W-:-:S04]  /*1010*/  IMAD.WIDE.U32 R26, R13, UR18, R26 ;  /* 0x000000120d1a7c25 */ /* 0x000fc8000f8e001a */
[----:B------:R-:W-:Y:S01]  /*1020*/  IMAD R13, R7, UR15, R14 ;  /* 0x0000000f070d7c24 */ /* 0x000fe2000f8e020e */
[----:B------:R-:W-:Y:S01]  /*1030*/  MOV R14, UR10 ;  /* 0x0000000a000e7c02 */ /* 0x000fe20008000f00 */
[----:B------:R-:W-:-:S04]  /*1040*/  IMAD.WIDE.U32 R28, R6, UR15, R28 ;  /* 0x0000000f061c7c25 */ /* 0x000fc8000f8e001c */
[----:B------:R-:W-:Y:S02]  /*1050*/  IMAD.U32 R21, RZ, RZ, UR35 ;  /* 0x00000023ff157e24 */ /* 0x000fe4000f8e00ff */
[----:B------:R-:W-:Y:S02]  /*1060*/  IMAD.U32 R20, RZ, RZ, UR36 ;  /* 0x00000024ff147e24 */ /* 0x000fe4000f8e00ff */
[----:B------:R-:W-:Y:S01]  /*1070*/  IMAD.U32 R12, RZ, RZ, UR9 ;  /* 0x00000009ff0c7e24 */ /* 0x000fe2000f8e00ff */
[----:B------:R-:W2:Y:S01]  /*1080*/  LDCU.64 UR8, c[0x0][0x388] ;  /* 0x00007100ff0877ac */ /* 0x000ea20008000a00 */
[----:B------:R-:W-:Y:S02]  /*1090*/  IMAD.IADD R29, R29, 0x1, R13 ;  /* 0x000000011d1d7824 */ /* 0x000fe400078e020d */
[----:B------:R-:W-:-:S04]  /*10a0*/  IMAD.WIDE.U32 R20, R5, UR6, R20 ;  /* 0x0000000605147c25 */ /* 0x000fc8000f8e0014 */
[----:B-1----:R-:W-:Y:S01]  /*10b0*/  IMAD.WIDE.U32 R28, R10, UR17, R28 ;  /* 0x000000110a1c7c25 */ /* 0x002fe2000f8e001c */
[----:B------:R-:W-:-:S03]  /*10c0*/  IADD3 R20, P0, PT, R22, R20, RZ ;  /* 0x0000001416147210 */ /* 0x000fc60007f1e0ff */
[----:B------:R-:W-:Y:S01]  /*10d0*/  IMAD.U32 R10, RZ, RZ, UR11 ;  /* 0x0000000bff0a7e24 */ /* 0x000fe2000f8e00ff */
[----:B------:R-:W1:Y:S01]  /*10e0*/  LDCU.64 UR10, c[0x0][0x550] ;  /* 0x0000aa00ff0a77ac */ /* 0x000e620008000a00 */
[----:B------:R-:W-:Y:S02]  /*10f0*/  IMAD R15, R5, UR7, RZ ;  /* 0x00000007050f7c24 */ /* 0x000fe4000f8e02ff */
[----:B------:R-:W-:Y:S02]  /*1100*/  IMAD R27, R12, UR18, R27 ;  /* 0x000000120c1b7c24 */ /* 0x000fe4000f8e021b */
[----:B------:R-:W-:Y:S01]  /*1110*/  IMAD R29, R11, UR17, R29 ;  /* 0x000000110b1d7c24 */ /* 0x000fe2000f8e021d */
[----:B------:R-:W-:Y:S01]  /*1120*/  IADD3.X R19, PT, PT, R23, R15, R21, P0, !PT ;  /* 0x0000000f17137210 */ /* 0x000fe200007fe415 */
[----:B------:R-:W-:Y:S01]  /*1130*/  IMAD.WIDE.U32 R22, R5, UR6, R22 ;  /* 0x0000000605167c25 */ /* 0x000fe2000f8e0016 */
[----:B---3--:R-:W-:Y:S01]  /*1140*/  LEA R12, P0, R18, UR4, 0x1 ;  /* 0x00000004120c7c11 */ /* 0x008fe2000f8008ff */
[----:B------:R-:W3:Y:S02]  /*1150*/  LDCU.64 UR6, c[0x0][0x380] ;  /* 0x00007000ff0677ac */ /* 0x000ee40008000a00 */
[----:B------:R-:W-:Y:S01]  /*1160*/  IMAD.WIDE.U32 R26, R14, UR17, R26 ;  /* 0x000000110e1a7c25 */ /* 0x000fe2000f8e001a */
[----:B------:R-:W-:-:S02]  /*1170*/  LEA.HI.X R13, R18, UR5, R17, 0x1, P0 ;  /* 0x00000005120d7c11 */ /* 0x000fc400080f0c11 */
[----:B--2---:R-:W-:Y:S01]  /*1180*/  LEA R14, P0, R20, UR8, 0x1 ;  /* 0x00000008140e7c11 */ /* 0x004fe2000f8008ff */
[----:B------:R-:W-:Y:S01]  /*1190*/  IMAD.WIDE.U32 R28, R5, R6, R28 ;  /* 0x00000006051c7225 */ /* 0x000fe200078e001c */
[----:B------:R-:W-:Y:S01]  /*11a0*/  LEA R18, P1, R22, UR8, 0x1 ;  /* 0x0000000816127c11 */ /* 0x000fe2000f8208ff */
[----:B------:R-:W2:Y:S02]  /*11b0*/  LDCU UR8, c[0x0][0x44c] ;  /* 0x00008980ff0877ac */ /* 0x000ea40008000800 */
[----:B------:R-:W-:Y:S01]  /*11c0*/  IMAD.IADD R11, R23, 0x1, R15 ;  /* 0x00000001170b7824 */ /* 0x000fe200078e020f */
[----:B------:R-:W-:Y:S01]  /*11d0*/  LEA.HI.X R15, R20, UR9, R19, 0x1, P0 ;  /* 0x00000009140f7c11 */ /* 0x000fe200080f0c13 */
[C---:B------:R-:W-:Y:S01]  /*11e0*/  IMAD R221, R5.reuse, R7, R29 ;  /* 0x0000000705dd7224 */ /* 0x040fe200078e021d */
[----:B-1----:R-:W-:Y:S01]  /*11f0*/  LEA R220, P0, R28, UR10, 0x1 ;  /* 0x0000000a1cdc7c11 */ /* 0x002fe2000f8008ff */
[----:B------:R-:W-:Y:S01]  /*1200*/  IMAD R27, R10, UR17, R27 ;  /* 0x000000110a1b7c24 */ /* 0x000fe2000f8e021b */
[----:B------:R-:W-:Y:S01]  /*1210*/  LEA.HI.X R19, R22, UR9, R11, 0x1, P1 ;  /* 0x0000000916137c11 */ /* 0x000fe200088f0c0b */
[C---:B------:R-:W-:Y:S01]  /*1220*/  IMAD.WIDE.U32 R24, R5.reuse, UR12, R24 ;  /* 0x0000000c05187c25 */ /* 0x040fe2000f8e0018 */
[----:B------:R-:W-:Y:S01]  /*1230*/  LEA.HI.X R221, R28, UR11, R221, 0x1, P0 ;  /* 0x0000000b1cdd7c11 */ /* 0x000fe200080f0cdd */
[----:B------:R-:W1:Y:S02]  /*1240*/  LDCU.64 UR10, c[0x0][0x420] ;  /* 0x00008400ff0a77ac */ /* 0x000e640008000a00 */
[----:B------:R-:W-:Y:S01]  /*1250*/  IMAD.WIDE.U32 R10, R5, R8, R26 ;  /* 0x00000008050a7225 */ /* 0x000fe200078e001a */
[----:B------:R-:W-:-:S03]  /*1260*/  LEA R30, P2, R24, UR4, 0x1 ;  /* 0x00000004181e7c11 */ /* 0x000fc6000f8408ff */
[----:B------:R-:W-:Y:S01]  /*1270*/  IMAD R5, R5, R9, R11 ;  /* 0x0000000905057224 */ /* 0x000fe200078e020b */
[C---:B---3--:R-:W-:Y:S01]  /*1280*/  LEA R218, P1, R10.reuse, UR6, 0x1 ;  /* 0x000000060ada7c11 */ /* 0x048fe2000f8208ff */
[----:B------:R-:W-:Y:S01]  /*1290*/  IMAD.IADD R16, R25, 0x1, R16 ;  /* 0x0000000119107824 */ /* 0x000fe200078e0210 */
[----:B------:R-:W-:Y:S02]  /*12a0*/  USHF.R.S32.HI UR9, URZ, 0x1f, UR28 ;  /* 0x0000001fff097899 */ /* 0x000fe4000801141c */
[----:B------:R-:W-:Y:S01]  /*12b0*/  LEA.HI.X R217, R10, UR7, R5, 0x1, P1 ;  /* 0x000000070ad97c11 */ /* 0x000fe200088f0c05 */
[----:B------:R-:W-:Y:S01]  /*12c0*/  IMAD.SHL.U32 R5, R8, 0x20, RZ ;  /* 0x0000002008057824 */ /* 0x000fe200078e00ff */
[----:B------:R-:W-:Y:S01]  /*12d0*/  LEA.HI.X R31, R24, UR5, R16, 0x1, P2 ;  /* 0x00000005181f7c11 */ /* 0x000fe200090f0c10 */
[----:B------:R-:W-:Y:S01]  /*12e0*/  @P3 BAR.SYNC.DEFER_BLOCKING 0x0 ;  /* 0x0000000000003b1d */ /* 0x000fe20000010000 */
[----:B------:R-:W-:Y:S01]  /*12f0*/  SHF.L.U64.HI R10, R8, 0x5, R9 ;  /* 0x00000005080a7819 */ /* 0x000fe20000010209 */
[----:B-1----:R-:W-:Y:S01]  /*1300*/  UIMAD.WIDE UR10, UR31, 0x4, UR10 ;  /* 0x000000041f0a78a5 */ /* 0x002fe2000f8e020a */
[----:B------:R-:W-:-:S03]  /*1310*/  SHF.L.U64.HI R8, R6, 0x5, R7 ;  /* 0x0000000506087819 */ /* 0x000fc60000010207 */
[----:B------:R-:W1:Y:S01]  /*1320*/  LDCU UR7, c[0x0][0x3e0] ;  /* 0x00007c00ff0777ac */ /* 0x000e620008000800 */
[C---:B------:R-:W-:Y:S01]  /*1330*/  LEA R16, P0, R5.reuse, R218, 0x1 ;  /* 0x000000da05107211 */ /* 0x040fe200078008ff */
[----:B------:R-:W-:Y:S01]  /*1340*/  IMAD.MOV.U32 R219, RZ, RZ, R217 ;  /* 0x000000ffffdb7224 */ /* 0x000fe200078e00d9 */
[----:B------:R-:W-:Y:S01]  /*1350*/  SHF.L.U32 R7, R6, 0x5, RZ ;  /* 0x0000000506077819 */ /* 0x000fe200000006ff */
[----:B------:R-:W3:Y:S01]  /*1360*/  LDCU.64 UR4, c[0x0][0x460] ;  /* 0x00008c00ff0477ac */ /* 0x000ee20008000a00 */
[----:B------:R-:W-:Y:S01]  /*1370*/  LEA.HI.X R17, R5, R217, R10, 0x1, P0 ;  /* 0x000000d905117211 */ /* 0x000fe200000f0c0a */
[----:B------:R-:W-:Y:S01]  /*1380*/  IMAD.MOV.U32 R5, RZ, RZ, 0x4 ;  /* 0x00000004ff057424 */ /* 0x000fe200078e00ff */
[C---:B------:R-:W-:Y:S01]  /*1390*/  LEA R6, P1, R7.reuse, R220, 0x1 ;  /* 0x000000dc07067211 */ /* 0x040fe200078208ff */
[----:B------:R-:W-:Y:S02]  /*13a0*/  UIMAD UR9, UR9, UR18, URZ ;  /* 0x00000012090972a4 */ /* 0x000fe4000f8e02ff */
[----:B------:R-:W-:Y:S01]  /*13b0*/  USEL UR6, URZ, 0x4000, UP0 ;  /* 0x00004000ff067887 */ /* 0x000fe20008000000 */
[----:B------:R-:W-:Y:S01]  /*13c0*/  LEA.HI.X R7, R7, R221, R8, 0x1, P1 ;  /* 0x000000dd07077211 */ /* 0x000fe200008f0c08 */
[----:B------:R-:W-:-:S02]  /*13d0*/  IMAD.WIDE.U32 R8, R204, R5, UR10 ;  /* 0x0000000acc087e25 */ /* 0x000fc4000f8e0005 */
[----:B------:R-:W4:Y:S01]  /*13e0*/  S2R R5, SR_CTAID.X ;  /* 0x0000000000057919 */ /* 0x000f220000002500 */
[----:B------:R-:W-:Y:S01]  /*13f0*/  UIADD3 UR9, UPT, UPT, UR39, UR9, URZ ;  /* 0x0000000927097290 */ /* 0x000fe2000fffe0ff */
[----:B------:R-:W-:Y:S01]  /*1400*/  VIADD R225, R209, UR6 ;  /* 0x00000006d1e17c36 */ /* 0x000fe20008000000 */
[----:B------:R-:W-:Y:S01]  /*1410*/  @!PT LDS RZ, [RZ] ;  /* 0x00000000fffff984 */ /* 0x000fe20000000800 */
[----:B------:R-:W-:Y:S01]  /*1420*/  @!PT LDS RZ, [RZ] ;  /* 0x00000000fffff984 */ /* 0x000fe20000000800 */
[----:B------:R-:W-:Y:S01]  /*1430*/  @!PT LDS RZ, [RZ] ;  /* 0x00000000fffff984 */ /* 0x000fe20000000800 */
[----:B------:R-:W-:Y:S04]  /*1440*/  LDGSTS.E.BYPASS.LTC128B.128 [R209+0x10000], desc[UR22][R30.64] ;  /* 0x100000001ed17fae */ /* 0x000fe8000b981a16 */
[----:B------:R-:W-:Y:S04]  /*1450*/  LDGSTS.E.BYPASS.LTC128B.128 [R209+0x12000], desc[UR22][R30.64+0x80] ;  /* 0x120000801ed17fae */ /* 0x000fe8000b981a16 */
[----:B------:R-:W-:Y:S04]  /*1460*/  LDGSTS.E.BYPASS.LTC128B.128 [R209+0x11000], desc[UR22][R12.64] ;  /* 0x110000000cd17fae */ /* 0x000fe8000b981a16 */
[----:B------:R-:W-:Y:S01]  /*1470*/  LDGSTS.E.BYPASS.LTC128B.128 [R209+0x13000], desc[UR22][R12.64+0x80] ;  /* 0x130000800cd17fae */ /* 0x000fe2000b981a16 */
[----:B-1----:R-:W-:-:S03]  /*1480*/  UIMAD UR9, UR9, UR7, URZ ;  /* 0x00000007090972a4 */ /* 0x002fc6000f8e02ff */
[----:B------:R-:W0:Y:S04]  /*1490*/  LDGDEPBAR ;  /* 0x00000000000079af */ /* 0x000e280000000000 */
[----:B------:R-:W-:Y:S04]  /*14a0*/  LDGSTS.E.BYPASS.LTC128B.128 [R209+0x8000], desc[UR22][R220.64] ;  /* 0x08000000dcd17fae */ /* 0x000fe8000b981a16 */
[----:B------:R-:W-:Y:S04]  /*14b0*/  LDGSTS.E.BYPASS.LTC128B.128 [R209+0xa000], desc[UR22][R220.64+0x80] ;  /* 0x0a000080dcd17fae */ /* 0x000fe8000b981a16 */
[----:B------:R-:W-:Y:S04]  /*14c0*/  LDGSTS.E.BYPASS.LTC128B.128 [R209+0x9000], desc[UR22][R6.64] ;  /* 0x0900000006d17fae */ /* 0x000fe8000b981a16 */
[----:B------:R1:W-:Y:S04]  /*14d0*/  LDGSTS.E.BYPASS.LTC128B.128 [R209+0xb000], desc[UR22][R6.64+0x80] ;  /* 0x0b00008006d17fae */ /* 0x0003e8000b981a16 */
[----:B------:R-:W-:Y:S04]  /*14e0*/  LDGSTS.E.BYPASS.LTC128B.128 [R225], desc[UR22][R218.64] ;  /* 0x00000000dae17fae */ /* 0x000fe8000b981a16 */
[----:B------:R-:W-:Y:S04]  /*14f0*/  LDGSTS.E.BYPASS.LTC128B.128 [R225+0x2000], desc[UR22][R218.64+0x80] ;  /* 0x02000080dae17fae */ /* 0x000fe8000b981a16 */
[----:B------:R-:W-:Y:S04]  /*1500*/  LDGSTS.E.BYPASS.LTC128B.128 [R225+0x1000], desc[UR22][R16.64] ;  /* 0x0100000010e17fae */ /* 0x000fe8000b981a16 */
[----:B------:R-:W-:Y:S04]  /*1510*/  LDGSTS.E.BYPASS.LTC128B.128 [R225+0x3000], desc[UR22][R16.64+0x80] ;  /* 0x0300008010e17fae */ /* 0x000fe8000b981a16 */
[----:B------:R-:W-:Y:S04]  /*1520*/  LDGSTS.E.BYPASS.LTC128B.128 [R209+0xc000], desc[UR22][R18.64] ;  /* 0x0c00000012d17fae */ /* 0x000fe8000b981a16 */
[----:B------:R-:W-:Y:S01]  /*1530*/  LDGSTS.E.BYPASS.LTC128B.128 [R209+0xe000], desc[UR22][R18.64+0x80] ;  /* 0x0e00008012d17fae */ /* 0x000fe2000b981a16 */
[----:B-1----:R-:W4:Y:S03]  /*1540*/  LDC.64 R6, c[0x0][0x5f8] ;  /* 0x00017e00ff067b82 */ /* 0x002f260000000a00 */
[----:B------:R-:W-:Y:S04]  /*1550*/  LDGSTS.E.BYPASS.LTC128B.128 [R209+0xd000], desc[UR22][R14.64] ;  /* 0x0d0000000ed17fae */ /* 0x000fe8000b981a16 */
[----:B------:R-:W-:Y:S04]  /*1560*/  LDGSTS.E.BYPASS.LTC128B.128 [R209+0xf000], desc[UR22][R14.64+0x80] ;  /* 0x0f0000800ed17fae */ /* 0x000fe8000b981a16 */
[----:B------:R-:W0:Y:S01]  /*1570*/  LDGDEPBAR ;  /* 0x00000000000079af */ /* 0x000e220000000000 */
[----:B------:R-:W-:-:S02]  /*1580*/  USHF.R.S32.HI UR12, URZ, 0x1f, UR7 ;  /* 0x0000001fff0c7899 */ /* 0x000fc40008011407 */
[----:B------:R-:W-:Y:S01]  /*1590*/  UIMAD.WIDE.U32 UR36, UR38, UR7, URZ ;  /* 0x00000007262472a5 */ /* 0x000fe2000f8e00ff */
[----:B------:R-:W5:Y:S01]  /*15a0*/  LDG.E R224, desc[UR22][R8.64] ;  /* 0x0000001608e07981 */ /* 0x000f62000c1e1900 */
[----:B------:R-:W-:Y:S02]  /*15b0*/  UIMAD UR9, UR12, UR38, UR9 ;  /* 0x000000260c0972a4 */ /* 0x000fe4000f8e0209 */
[----:B--2---:R-:W-:Y:S01]  /*15c0*/  UIMAD UR34, UR17, UR8, URZ ;  /* 0x00000008112272a4 */ /* 0x004fe2000f8e02ff */
[----:B------:R1:W5:Y:S01]  /*15d0*/  LDG.E R223, desc[UR22][R8.64+0x20] ;  /* 0x0000201608df7981 */ /* 0x000362000c1e1900 */
[----:B------:R-:W-:Y:S01]  /*15e0*/  UIADD3 UR9, UPT, UPT, UR37, UR9, URZ ;  /* 0x0000000925097290 */ /* 0x000fe2000fffe0ff */
[----:B------:R-:W-:Y:S01]  /*15f0*/  CS2R R94, SRZ ;  /* 0x00000000005e7805 */ /* 0x000fe2000001ff00 */
[----:B---3--:R-:W-:Y:S01]  /*1600*/  UISETP.NE.U32.AND UP0, UPT, UR4, URZ, UPT ;  /* 0x000000ff0400728c */ /* 0x008fe2000bf05070 */
[----:B------:R-:W-:Y:S01]  /*1610*/  CS2R R92, SRZ ;  /* 0x00000000005c7805 */ /* 0x000fe2000001ff00 */
[----:B------:R-:W-:Y:S01]  /*1620*/  USHF.R.S32.HI UR35, URZ, 0x1f, UR34 ;  /* 0x0000001fff237899 */ /* 0x000fe20008011422 */
[----:B------:R-:W-:Y:S01]  /*1630*/  CS2R R98, SRZ ;  /* 0x0000000000627805 */ /* 0x000fe2000001ff00 */
[----:B------:R-:W-:Y:S01]  /*1640*/  USHF.R.S32.HI UR14, URZ, 0x1f, UR8 ;  /* 0x0000001fff0e7899 */ /* 0x000fe20008011408 */
[C---:B----4-:R-:W-:Y:S01]  /*1650*/  IMAD.WIDE.U32 R10, R5.reuse, R6, RZ ;  /* 0x00000006050a7225 */ /* 0x050fe200078e00ff */
[----:B------:R-:W-:Y:S01]  /*1660*/  UIMAD UR9, UR9, UR8, URZ ;  /* 0x00000008090972a4 */ /* 0x000fe2000f8e02ff */
[----:B------:R-:W-:Y:S01]  /*1670*/  CS2R R96, SRZ ;  /* 0x0000000000607805 */ /* 0x000fe2000001ff00 */
[----:B------:R-:W-:Y:S01]  /*1680*/  UISETP.NE.AND.EX UP0, UPT, UR5, URZ, UPT, UP0 ;  /* 0x000000ff0500728c */ /* 0x000fe2000bf05300 */
[----:B------:R-:W-:Y:S01]  /*1690*/  IMAD R7, R5, R7, R11 ;  /* 0x0000000705077224 */ /* 0x000fe200078e020b */
[----:B------:R-:W-:Y:S01]  /*16a0*/  UIMAD.WIDE.U32 UR34, UR36, UR8, UR34 ;  /* 0x00000008242272a5 */ /* 0x000fe2000f8e0022 */
[----:B------:R-:W-:Y:S01]  /*16b0*/  SEL R6, R10, RZ, P3 ;  /* 0x000000ff0a067207 */ /* 0x000fe20001800000 */
[----:B------:R-:W-:Y:S01]  /*16c0*/  UIMAD UR9, UR14, UR36, UR9 ;  /* 0x000000240e0972a4 */ /* 0x000fe2000f8e0209 */
[----:B------:R-:W-:-:S04]  /*16d0*/  DEPBAR.LE SB0, 0x1 ;  /* 0x000080400000791a */ /* 0x000fc80000000000 */
[----:B------:R-:W-:Y:S01]  /*16e0*/  USEL UR12, UR19, URZ, UP0 ;  /* 0x000000ff130c7287 */ /* 0x000fe20008000000 */
[----:B------:R-:W-:Y:S01]  /*16f0*/  SEL R7, R7, RZ, P3 ;  /* 0x000000ff07077207 */ /* 0x000fe20001800000 */
[----:B------:R-:W-:Y:S01]  /*1700*/  UIMAD UR14, UR7, UR8, URZ ;  /* 0x00000008070e72a4 */ /* 0x000fe2000f8e02ff */
[----:B------:R-:W-:Y:S01]  /*1710*/  BAR.SYNC.DEFER_BLOCKING 0x0 ;  /* 0x0000000000007b1d */ /* 0x000fe20000010000 */
[----:B------:R-:W-:Y:S01]  /*1720*/  UIADD3 UR35, UPT, UPT, UR35, UR9, URZ ;  /* 0x0000000923237290 */ /* 0x000fe2000fffe0ff */
[----:B-1----:R-:W-:Y:S01]  /*1730*/  LOP3.LUT R8, R4, 0x1f, RZ, 0xc0, !PT ;  /* 0x0000001f04087812 */ /* 0x002fe200078ec0ff */
[----:B------:R-:W-:Y:S01]  /*1740*/  UIADD3 UR12, UP0, UPT, UR15, UR12, URZ ;  /* 0x0000000c0f0c7290 */ /* 0x000fe2000ff1e0ff */
[----:B------:R-:W-:Y:S01]  /*1750*/  CS2R R90, SRZ ;  /* 0x00000000005a7805 */ /* 0x000fe2000001ff00 */
[----:B------:R-:W-:Y:S01]  /*1760*/  UIMAD.WIDE UR8, UR7, UR8, URZ ;  /* 0x00000008070872a5 */ /* 0x000fe2000f8e02ff */
[----:B------:R-:W-:Y:S01]  /*1770*/  CS2R R88, SRZ ;  /* 0x0000000000587805 */ /* 0x000fe2000001ff00 */
[----:B------:R-:W-:Y:S01]  /*1780*/  UIADD3.X UR13, UPT, UPT, URZ, UR13, URZ, UP0, !UPT ;  /* 0x0000000dff0d7290 */ /* 0x000fe200087fe4ff */
[----:B------:R-:W-:Y:S01]  /*1790*/  IMAD R9, R205, UR14, R8 ;  /* 0x0000000ecd097c24 */ /* 0x000fe2000f8e0208 */
[----:B------:R-:W-:Y:S01]  /*17a0*/  UIMAD UR7, UR9, UR12, URZ ;  /* 0x0000000c090772a4 */ /* 0x000fe2000f8e02ff */
[----:B------:R-:W-:Y:S01]  /*17b0*/  CS2R R86, SRZ ;  /* 0x0000000000567805 */ /* 0x000fe2000001ff00 */
[----:B------:R-:W1:Y:S01]  /*17c0*/  LDCU.64 UR4, c[0x0][0x570] ;  /* 0x0000ae00ff0477ac */ /* 0x000e620008000a00 */
[----:B------:R-:W-:-:S02]  /*17d0*/  CS2R R84, SRZ ;  /* 0x0000000000547805 */ /* 0x000fc4000001ff00 */
[----:B------:R-:W-:Y:S02]  /*17e0*/  SHF.R.S32.HI R8, RZ, 0x1f, R9 ;  /* 0x0000001fff087819 */ /* 0x000fe40000011409 */
[----:B------:R-:W-:Y:S01]  /*17f0*/  CS2R R78, SRZ ;  /* 0x00000000004e7805 */ /* 0x000fe2000001ff00 */
[----:B------:R-:W-:Y:S01]  /*1800*/  UIMAD.WIDE.U32 UR34, UR8, UR12, UR34 ;  /* 0x0000000c082272a5 */ /* 0x000fe2000f8e0022 */
[----:B------:R-:W-:Y:S01]  /*1810*/  CS2R R76, SRZ ;  /* 0x00000000004c7805 */ /* 0x000fe2000001ff00 */
[----:B------:R-:W-:Y:S01]  /*1820*/  UIMAD UR7, UR8, UR13, UR7 ;  /* 0x0000000d080772a4 */ /* 0x000fe2000f8e0207 */
[----:B------:R-:W-:Y:S01]  /*1830*/  CS2R R82, SRZ ;  /* 0x0000000000527805 */ /* 0x000fe2000001ff00 */
[----:B------:R-:W-:Y:S01]  /*1840*/  USHF.L.U32 UR8, UR14, 0x6, URZ ;  /* 0x000000060e087899 */ /* 0x000fe200080006ff */
[----:B------:R-:W-:Y:S01]  /*1850*/  CS2R R80, SRZ ;  /* 0x0000000000507805 */ /* 0x000fe2000001ff00 */
[----:B------:R-:W-:Y:S01]  /*1860*/  UIADD3 UR7, UPT, UPT, UR35, UR7, URZ ;  /* 0x0000000723077290 */ /* 0x000fe2000fffe0ff */
[----:B------:R-:W-:Y:S01]  /*1870*/  IADD3 R6, P1, P0, R9, UR34, R6 ;  /* 0x0000002209067c10 */ /* 0x000fe2000f83e006 */
[----:B------:R-:W2:Y:S01]  /*1880*/  LDCU.64 UR12, c[0x0][0x5e8] ;  /* 0x0000bd00ff0c77ac */ /* 0x000ea20008000a00 */
[----:B------:R3:W4:Y:S01]  /*1890*/  LDSM.16.M88.4 R116, [R201] ;  /* 0x00000000c974783b */ /* 0x0007220000000200 */
[----:B------:R-:W-:Y:S01]  /*18a0*/  IMAD.U32 R5, RZ, RZ, UR8 ;  /* 0x00000008ff057e24 */ /* 0x000fe2000f8e00ff */
[----:B------:R-:W-:-:S02]  /*18b0*/  CS2R R74, SRZ ;  /* 0x00000000004a7805 */ /* 0x000fc4000001ff00 */
[----:B------:R-:W-:Y:S01]  /*18c0*/  IADD3.X R8, PT, PT, R8, UR7, R7, P1, P0 ;  /* 0x0000000708087c10 */ /* 0x000fe20008fe0407 */
[----:B------:R3:W2:Y:S01]  /*18d0*/  LDSM.16.M88.4 R120, [R201+0x800] ;  /* 0x00080000c978783b */ /* 0x0006a20000000200 */
[----:B------:R-:W-:Y:S01]  /*18e0*/  IADD3 R6, P0, PT, R6, UR8, RZ ;  /* 0x0000000806067c10 */ /* 0x000fe2000ff1e0ff */
[----:B------:R-:W-:Y:S01]  /*18f0*/  UIADD3 UR30, UPT, UPT, UR15, UR30, URZ ;  /* 0x0000001e0f1e7290 */ /* 0x000fe2000fffe0ff */
[----:B------:R-:W-:Y:S01]  /*1900*/  CS2R R72, SRZ ;  /* 0x0000000000487805 */ /* 0x000fe2000001ff00 */
[----:B------:R3:W2:Y:S01]  /*1910*/  LDSM.16.M88.4 R124, [R199] ;  /* 0x00000000c77c783b */ /* 0x0006a20000000200 */
[----:B------:R-:W-:Y:S02]  /*1920*/  LEA.HI.X.SX32 R5, R5, R8, 0x1, P0 ;  /* 0x0000000805057211 */ /* 0x000fe400000f0eff */
[----:B------:R-:W-:Y:S02]  /*1930*/  CS2R R70, SRZ ;  /* 0x0000000000467805 */ /* 0x000fe4000001ff00 */
[----:B-1----:R-:W-:Y:S01]  /*1940*/  LEA R230, P0, R6, UR4, 0x2 ;  /* 0x0000000406e67c11 */ /* 0x002fe2000f8010ff */
[----:B------:R-:W1:Y:S01]  /*1950*/  LDCU UR4, c[0x0][0x508] ;  /* 0x0000a100ff0477ac */ /* 0x000e620008000800 */
[----:B------:R3:W2:Y:S01]  /*1960*/  LDSM.16.M88.4 R128, [R199+0x800] ;  /* 0x00080000c780783b */ /* 0x0006a20000000200 */
[----:B------:R-:W-:-:S02]  /*1970*/  CS2R R68, SRZ ;  /* 0x0000000000447805 */ /* 0x000fc4000001ff00 */
[----:B------:R-:W-:Y:S02]  /*1980*/  LEA.HI.X R231, R6, UR5, R5, 0x2, P0 ;  /* 0x0000000506e77c11 */ /* 0x000fe400080f1405 */
[----:B------:R-:W-:Y:S01]  /*1990*/  CS2R R46, SRZ ;  /* 0x00000000002e7805 */ /* 0x000fe2000001ff00 */
[----:B------:R3:W3:Y:S01]  /*19a0*/  LDSM.16.M88.4 R132, [R197] ;  /* 0x00000000c584783b */ /* 0x0006e20000000200 */
[----:B------:R-:W-:Y:S02]  /*19b0*/  CS2R R44, SRZ ;  /* 0x00000000002c7805 */ /* 0x000fe4000001ff00 */
[----:B------:R-:W-:Y:S02]  /*19c0*/  CS2R R50, SRZ ;  /* 0x0000000000327805 */ /* 0x000fe4000001ff00 */
[----:B------:R-:W-:Y:S01]  /*19d0*/  CS2R R48, SRZ ;  /* 0x0000000000307805 */ /* 0x000fe2000001ff00 */
[----:B------:R2:W3:Y:S01]  /*19e0*/  LDSM.16.M88.4 R136, [R197+0x800] ;  /* 0x00080000c588783b */ /* 0x0004e20000000200 */
[----:B------:R-:W-:-:S02]  /*19f0*/  CS2R R42, SRZ ;  /* 0x00000000002a7805 */ /* 0x000fc4000001ff00 */
[----:B------:R-:W-:Y:S02]  /*1a00*/  CS2R R40, SRZ ;  /* 0x0000000000287805 */ /* 0x000fe4000001ff00 */
[----:B------:R-:W-:Y:S01]  /*1a10*/  CS2R R38, SRZ ;  /* 0x0000000000267805 */ /* 0x000fe2000001ff00 */
[----:B------:R2:W3:Y:S01]  /*1a20*/  LDSM.16.M88.4 R140, [R196] ;  /* 0x00000000c48c783b */ /* 0x0004e20000000200 */
[----:B------:R-:W-:Y:S02]  /*1a30*/  CS2R R36, SRZ ;  /* 0x0000000000247805 */ /* 0x000fe4000001ff00 */
[----:B------:R-:W-:Y:S02]  /*1a40*/  CS2R R30, SRZ ;  /* 0x00000000001e7805 */ /* 0x000fe4000001ff00 */
[----:B------:R-:W-:Y:S01]  /*1a50*/  CS2R R28, SRZ ;  /* 0x00000000001c7805 */ /* 0x000fe2000001ff00 */
[----:B------:R3:W3:Y:S01]  /*1a60*/  LDSM.16.M88.4 R144, [R196+0x800] ;  /* 0x00080000c490783b */ /* 0x0006e20000000200 */
[----:B-1----:R-:W-:Y:S01]  /*1a70*/  UIADD3 UR4, UPT, UPT, UR33, UR4, URZ ;  /* 0x0000000421047290 */ /* 0x002fe2000fffe0ff */
[----:B------:R-:W-:-:S02]  /*1a80*/  CS2R R34, SRZ ;  /* 0x0000000000227805 */ /* 0x000fc4000001ff00 */
[----:B------:R-:W-:Y:S01]  /*1a90*/  CS2R R32, SRZ ;  /* 0x0000000000207805 */ /* 0x000fe2000001ff00 */
[----:B------:R1:W1:Y:S01]  /*1aa0*/  LDSM.16.M88.4 R148, [R201+0x2000] ;  /* 0x00200000c994783b */ /* 0x0002620000000200 */
[----:B------:R-:W-:Y:S01]  /*1ab0*/  UIADD3 UR5, UPT, UPT, -UR4, UR29, UR27 ;  /* 0x0000001d04057290 */ /* 0x000fe2000fffe11b */
[----:B------:R-:W-:Y:S02]  /*1ac0*/  CS2R R26, SRZ ;  /* 0x00000000001a7805 */ /* 0x000fe4000001ff00 */
[----:B------:R-:W-:Y:S01]  /*1ad0*/  CS2R R24, SRZ ;  /* 0x0000000000187805 */ /* 0x000fe2000001ff00 */
[----:B------:R1:W1:Y:S01]  /*1ae0*/  LDSM.16.M88.4 R152, [R201+0x2800] ;  /* 0x00280000c998783b */ /* 0x0002620000000200 */
[----:B------:R-:W-:Y:S01]  /*1af0*/  USHF.R.S32.HI UR4, URZ, 0x1f, UR5 ;  /* 0x0000001fff047899 */ /* 0x000fe20008011405 */
[----:B------:R-:W-:Y:S02]  /*1b00*/  CS2R R22, SRZ ;  /* 0x0000000000167805 */ /* 0x000fe4000001ff00 */
[----:B------:R-:W-:Y:S01]  /*1b10*/  CS2R R20, SRZ ;  /* 0x0000000000147805 */ /* 0x000fe2000001ff00 */
[----:B------:R1:W1:Y:S01]  /*1b20*/  LDSM.16.M88.4 R156, [R199+0x2000] ;  /* 0x00200000c79c783b */ /* 0x0002620000000200 */
[----:B------:R-:W-:-:S02]  /*1b30*/  ULEA.HI UR4, UR4, UR5, URZ, 0x6 ;  /* 0x0000000504047291 */ /* 0x000fc4000f8f30ff */
[----:B--2---:R-:W-:Y:S01]  /*1b40*/  UIMAD.WIDE UR12, UR30, 0x4, UR12 ;  /* 0x000000041e0c78a5 */ /* 0x004fe2000f8e020c */
[----:B------:R2:W1:Y:S01]  /*1b50*/  LDSM.16.M88.4 R160, [R199+0x2800] ;  /* 0x00280000c7a0783b */ /* 0x0004620000000200 */
[----:B------:R-:W-:-:S03]  /*1b60*/  USHF.R.S32.HI UR4, URZ, 0x6, UR4 ;  /* 0x00000006ff047899 */ /* 0x000fc60008011404 */
[----:B------:R2:W1:Y:S01]  /*1b70*/  LDSM.16.M88.4 R164, [R197+0x2000] ;  /* 0x00200000c5a4783b */ /* 0x0004620000000200 */
[----:B------:R-:W-:-:S03]  /*1b80*/  UISETP.LT.AND UP0, UPT, URZ, UR4, UPT ;  /* 0x00000004ff00728c */ /* 0x000fc6000bf01270 */
[----:B------:R2:W1:Y:S01]  /*1b90*/  LDSM.16.M88.4 R168, [R197+0x2800] ;  /* 0x00280000c5a8783b */ /* 0x0004620000000200 */
[----:B------:R-:W-:-:S03]  /*1ba0*/  USEL UR4, URZ, UR4, !UP0 ;  /* 0x00000004ff047287 */ /* 0x000fc6000c000000 */
[----:B------:R2:W1:Y:S01]  /*1bb0*/  LDSM.16.M88.4 R172, [R196+0x2000] ;  /* 0x00200000c4ac783b */ /* 0x0004620000000200 */
[----:B------:R-:W-:-:S03]  /*1bc0*/  UISETP.GT.AND UP0, UPT, UR32, UR4, UPT ;  /* 0x000000042000728c */ /* 0x000fc6000bf04270 */
[----:B------:R2:W1:Y:S06]  /*1bd0*/  LDSM.16.M88.4 R176, [R196+0x2800] ;  /* 0x00280000c4b0783b */ /* 0x00046c0000000200 */
[----:B---34-:R-:W-:Y:S05]  /*1be0*/  BRA.U !UP0, `(.L_x_62) ;  /* 0x0000002508047547 */ /* 0x018fea000b800000 */
[----:B------:R-:W3:Y:S01]  /*1bf0*/  LDC R214, c[0x0][0x44c] ;  /* 0x00011300ffd67b82 */ /* 0x000ee20000000800 */
[----:B------:R-:W-:Y:S01]  /*1c00*/  IMAD.SHL.U32 R5, R4, 0x2, RZ ;  /* 0x0000000204057824 */ /* 0x000fe200078e00ff */
[----:B------:R-:W-:Y:S01]  /*1c10*/  USHF.L.U32 UR5, UR32, 0x6, URZ ;  /* 0x0000000620057899 */ /* 0x000fe200080006ff */
[----:B------:R-:W-:Y:S01]  /*1c20*/  SHF.R.U32.HI R215, RZ, 0x2, R4 ;  /* 0x00000002ffd77819 */ /* 0x000fe20000011604 */
[----:B------:R-:W-:Y:S01]  /*1c30*/  ULEA UR9, UR20, UR29, 0x6 ;  /* 0x0000001d14097291 */ /* 0x000fe2000f8e30ff */
[----:B------:R-:W-:Y:S01]  /*1c40*/  VIADD R189, R203, UR6 ;  /* 0x00000006cbbd7c36 */ /* 0x000fe20008000000 */
[----:B------:R-:W-:Y:S01]  /*1c50*/  LOP3.LUT R4, R5, 0x6, RZ, 0xc0, !PT ;  /* 0x0000000605047812 */ /* 0x000fe200078ec0ff */
[----:B------:R-:W-:Y:S01]  /*1c60*/  IMAD.MOV.U32 R213, RZ, RZ, 0x3f ;  /* 0x0000003fffd57424 */ /* 0x000fe200078e00ff */
[----:B------:R-:W-:Y:S01]  /*1c70*/  IADD3 R188, PT, PT, R202, UR6, RZ ;  /* 0x00000006cabc7c10 */ /* 0x000fe2000fffe0ff */
[----:B------:R-:W-:Y:S01]  /*1c80*/  IMAD.U32 R5, RZ, RZ, UR5 ;  /* 0x00000005ff057e24 */ /* 0x000fe2000f8e00ff */
[----:B------:R-:W-:Y:S01]  /*1c90*/  LOP3.LUT R215, R4, 0xe0, R215, 0xf8, !PT ;  /* 0x000000e004d77812 */ /* 0x000fe200078ef8d7 */
[----:B------:R-:W-:Y:S01]  /*1ca0*/  IMAD.MOV.U32 R211, RZ, RZ, 0x4 ;  /* 0x00000004ffd37424 */ /* 0x000fe200078e00ff */
[----:B------:R-:W-:Y:S01]  /*1cb0*/  MOV R212, 0x37 ;  /* 0x0000003700d47802 */ /* 0x000fe20000000f00 */
[----:B------:R-:W-:Y:S01]  /*1cc0*/  USHF.L.U32 UR14, UR14, 0x3, URZ ;  /* 0x000000030e0e7899 */ /* 0x000fe200080006ff */
[----:B------:R-:W-:Y:S01]  /*1cd0*/  IADD3 R222, PT, PT, R5, UR33, R204 ;  /* 0x0000002105de7c10 */ /* 0x000fe2000fffe0cc */
[----:B------:R-:W4:Y:S01]  /*1ce0*/  LDCU UR7, c[0x0][0x3e0] ;  /* 0x00007c00ff0777ac */ /* 0x000f220008000800 */
[----:B------:R-:W-:Y:S01]  /*1cf0*/  MOV R95, RZ ;  /* 0x000000ff005f7202 */ /* 0x000fe20000000f00 */
[----:B------:R-:W1:Y:S01]  /*1d00*/  LDCU UR8, c[0x0][0x45c] ;  /* 0x00008b80ff0877ac */ /* 0x000e620008000800 */
[----:B------:R-:W-:Y:S01]  /*1d10*/  UIADD3 UR9, UPT, UPT, UR9, 0x40, -UR33 ;  /* 0x0000004009097890 */ /* 0x000fe2000fffe821 */
[----:B------:R-:W-:-:S02]  /*1d20*/  IADD3 R215, PT, PT, R215, UR27, RZ ;  /* 0x0000001bd7d77c10 */ /* 0x000fc4000fffe0ff */
[----:B------:R-:W-:-:S09]  /*1d30*/  IADD3 R222, PT, PT, R222, -UR29, RZ ;  /* 0x8000001ddede7c10 */ /* 0x000fd2000fffe0ff */
.L_x_65:
[----:B------:R-:W0:Y:S01]  /*1d40*/  LDGDEPBAR ;  /* 0x00000000000079af */ /* 0x000e220000000000 */
[--C-:B------:R-:W-:Y:S01]  /*1d50*/  IMAD.IADD R182, R200, 0x1, R189.reuse ;  /* 0x00000001c8b67824 */ /* 0x100fe200078e02bd */
[----:B------:R-:W-:Y:S01]  /*1d60*/  UIADD3 UR5, UPT, UPT, UR5, -0x40, URZ ;  /* 0xffffffc005057890 */ /* 0x000fe2000fffe0ff */
[----:B------:R-:W-:Y:S02]  /*1d70*/  IMAD.IADD R181, R198, 0x1, R189 ;  /* 0x00000001c6b57824 */ /* 0x000fe400078e02bd */
[C---:B-----5:R-:W-:Y:S01]  /*1d80*/  FMUL.FTZ R239, R223.reuse, 1.4426950216293334961 ;  /* 0x3fb8aa3bdfef7820 */ /* 0x060fe20000410000 */
[----:B------:R-:W-:Y:S01]  /*1d90*/  IMAD.U32 R184, RZ, RZ, UR12 ;  /* 0x0000000cffb87e24 */ /* 0x000fe2000f8e00ff */
[----:B------:R-:W-:Y:S01]  /*1da0*/  UISETP.GE.AND UP0, UPT, UR5, UR9, UPT ;  /* 0x000000090500728c */ /* 0x000fe2000bf06270 */
[----:B------:R-:W-:Y:S01]  /*1db0*/  IMAD.U32 R185, RZ, RZ, UR13 ;  /* 0x0000000dffb97e24 */ /* 0x000fe2000f8e00ff */
[----:B------:R-:W-:Y:S01]  /*1dc0*/  IADD3 R180, PT, PT, R200, R181, RZ ;  /* 0x000000b5c8b47210 */ /* 0x000fe20007ffe0ff */
[----:B------:R-:W-:Y:S01]  /*1dd0*/  FMUL.FTZ R237, R224, 1.4426950216293334961 ;  /* 0x3fb8aa3be0ed7820 */ /* 0x000fe20000410000 */
[C---:B------:R-:W-:Y:S01]  /*1de0*/  LEA R186, P1, R204.reuse, R184, 0x2 ;  /* 0x000000b8ccba7211 */ /* 0x040fe200078210ff */
[----:B------:R-:W-:Y:S01]  /*1df0*/  UIADD3 UR32, UPT, UPT, UR32, -0x1, URZ ;  /* 0xffffffff20207890 */ /* 0x000fe2000fffe0ff */
[----:B------:R-:W-:Y:S02]  /*1e00*/  PLOP3.LUT P0, PT, PT, PT, UP0, 0x80, 0x8 ;  /* 0x000000000008781c */ /* 0x000fe40003f0f008 */
[----:B------:R-:W-:Y:S01]  /*1e10*/  LEA.HI.X R187, R204, R185, RZ, 0x2, P1 ;  /* 0x000000b9ccbb7211 */ /* 0x000fe200008f14ff */
[----:B------:R-:W-:Y:S01]  /*1e20*/  UISETP.GT.AND UP0, UPT, UR32, UR4, UPT ;  /* 0x000000042000728c */ /* 0x000fe2000bf04270 */
[----:B------:R-:W-:Y:S02]  /*1e30*/  FSETP.NEU.FTZ.AND P1, PT, R223, -INF , PT ;  /* 0xff800000df00780b */ /* 0x000fe40003f3d000 */
[----:B------:R-:W-:Y:S02]  /*1e40*/  FSETP.NEU.FTZ.AND P2, PT, R224, -INF , PT ;  /* 0xff800000e000780b */ /* 0x000fe40003f5d000 */
[----:B------:R-:W-:Y:S02]  /*1e50*/  FSEL R239, R239, RZ, P1 ;  /* 0x000000ffefef7208 */ /* 0x000fe40000800000 */
[----:B------:R-:W-:Y:S01]  /*1e60*/  FSEL R237, R237, RZ, P2 ;  /* 0x000000ffeded7208 */ /* 0x000fe20001000000 */
[----:B------:R-:W-:Y:S04]  /*1e70*/  DEPBAR.LE SB0, 0x0 ;  /* 0x000080000000791a */ /* 0x000fe80000000000 */
[----:B------:R-:W-:Y:S01]  /*1e80*/  BAR.SYNC.DEFER_BLOCKING 0x0 ;  /* 0x0000000000007b1d */ /* 0x000fe20000010000 */
[C---:B------:R-:W-:Y:S01]  /*1e90*/  @!P0 IADD3 R183, PT, PT, R215.reuse, 0x1, RZ ;  /* 0x00000001d7b78810 */ /* 0x040fe20007ffe0ff */
[----:B------:R-:W-:Y:S01]  /*1ea0*/  @!P0 VIADD R185, R215, 0x8 ;  /* 0x00000008d7b98836 */ /* 0x000fe20000000000 */
[C---:B------:R-:W-:Y:S02]  /*1eb0*/  @!P0 VIADDMNMX R238, R222.reuse, -R213, UR33, PT ;  /* 0x00000021deee8e46 */ /* 0x040fe4000b8009d5 */
[----:B------:R-:W-:Y:S02]  /*1ec0*/  @!P0 VIADDMNMX R240, R222, -R212, UR33, PT ;  /* 0x00000021def08e46 */ /* 0x000fe4000b8009d4 */
[C---:B------:R-:W-:Y:S02]  /*1ed0*/  @!P0 ISETP.GE.AND P6, PT, R183.reuse, R238, PT ;  /* 0x000000eeb700820c */ /* 0x040fe40003fc6270 */
[-C--:B------:R-:W-:Y:S02]  /*1ee0*/  @!P0 ISETP.GE.AND P4, PT, R183, R240.reuse, PT ;  /* 0x000000f0b700820c */ /* 0x080fe40003f86270 */
[C---:B------:R-:W-:Y:S02]  /*1ef0*/  @!P0 ISETP.GE.AND P1, PT, R215.reuse, R240, PT ;  /* 0x000000f0d700820c */ /* 0x040fe40003f26270 */
[CC--:B------:R-:W-:Y:S02]  /*1f00*/  @!P0 ISETP.GE.AND P2, PT, R215.reuse, R238.reuse, PT ;  /* 0x000000eed700820c */ /* 0x0c0fe40003f46270 */
[----:B------:R-:W-:Y:S02]  /*1f10*/  @!P0 IADD3 R219, PT, PT, R215, 0x9, RZ ;  /* 0x00000009d7db8810 */ /* 0x000fe40007ffe0ff */
[C---:B------:R-:W-:Y:S02]  /*1f20*/  @!P0 ISETP.GE.AND P5, PT, R185.reuse, R238, PT ;  /* 0x000000eeb900820c */ /* 0x040fe40003fa6270 */
[----:B------:R-:W-:Y:S01]  /*1f30*/  @!P0 ISETP.GE.AND P3, PT, R185, R240, PT ;  /* 0x000000f0b900820c */ /* 0x000fe20003f66270 */
[C---:B------:R-:W-:Y:S01]  /*1f40*/  @!P0 VIADD R185, R215.reuse, 0x10 ;  /* 0x00000010d7b98836 */ /* 0x040fe20000000000 */
[C---:B------:R-:W-:Y:S02]  /*1f50*/  @!P0 IADD3 R233, PT, PT, R215.reuse, 0x11, RZ ;  /* 0x00000011d7e98810 */ /* 0x040fe40007ffe0ff */
[----:B------:R-:W-:Y:S01]  /*1f60*/  @!P0 IADD3 R241, PT, PT, R215, 0x19, RZ ;  /* 0x00000019d7f18810 */ /* 0x000fe20007ffe0ff */
[----:B------:R-:W-:Y:S08]  /*1f70*/  LDSM.16.M88.4 R52, [R189] ;  /* 0x00000000bd34783b */ /* 0x000ff00000000200 */
[----:B------:R-:W2:Y:S08]  /*1f80*/  LDSM.16.M88.4 R56, [R201+-0x4000] ;  /* 0xffc00000c938783b */ /* 0x000eb00000000200 */
[----:B------:R-:W4:Y:S08]  /*1f90*/  LDSM.16.M88.4 R60, [R201+-0x3800] ;  /* 0xffc80000c93c783b */ /* 0x000f300000000200 */
[----:B------:R-:W-:Y:S08]  /*1fa0*/  LDSM.16.M88.4 R64, [R182] ;  /* 0x00000000b640783b */ /* 0x000ff00000000200 */
[----:B------:R-:W1:Y:S08]  /*1fb0*/  LDSM.16.M88.4 R100, [R199+-0x4000] ;  /* 0xffc00000c764783b */ /* 0x000e700000000200 */
[----:B------:R-:W3:Y:S04]  /*1fc0*/  LDG.E R183, desc[UR22][R186.64] ;  /* 0x00000016bab77981 */ /* 0x000ee8000c1e1900 */
[----:B------:R-:W1:Y:S01]  /*1fd0*/  LDSM.16.M88.4 R104, [R199+-0x3800] ;  /* 0xffc80000c768783b */ /* 0x000e620000000200 */
[C---:B--2---:R-:W-:Y:S07]  /*1fe0*/  HMMA.16816.F32 R4, R52.reuse, R56, RZ ;  /* 0x000000383404723c */ /* 0x044fee00000018ff */
[----:B------:R2:W3:Y:S01]  /*1ff0*/  LDG.E R184, desc[UR22][R186.64+0x20] ;  /* 0x00002016bab87981 */ /* 0x0004e2000c1e1900 */
[C---:B------:R-:W-:Y:S03]  /*2000*/  HMMA.16816.F32 R8, R52.reuse, R58, RZ ;  /* 0x0000003a3408723c */ /* 0x040fe600000018ff */
[----:B------:R-:W-:Y:S05]  /*2010*/  LDSM.16.M88.4 R108, [R181] ;  /* 0x00000000b56c783b */ /* 0x000fea0000000200 */
[C---:B----4-:R-:W-:Y:S03]  /*2020*/  HMMA.16816.F32 R12, R52.reuse, R60, RZ ;  /* 0x0000003c340c723c */ /* 0x050fe600000018ff */
[----:B------:R-:W4:Y:S05]  /*2030*/  LDSM.16.M88.4 R112, [R197+-0x4000] ;  /* 0xffc00000c570783b */ /* 0x000f2a0000000200 */
[----:B------:R-:W-:Y:S03]  /*2040*/  HMMA.16816.F32 R16, R52, R62, RZ ;  /* 0x0000003e3410723c */ /* 0x000fe600000018ff */
[----:B------:R-:W2:Y:S05]  /*2050*/  LDSM.16.M88.4 R52, [R197+-0x3800] ;  /* 0xffc80000c534783b */ /* 0x000eaa0000000200 */
[C---:B-1----:R-:W-:Y:S03]  /*2060*/  HMMA.16816.F32 R4, R64.reuse, R100, R4 ;  /* 0x000000644004723c */ /* 0x042fe60000001804 */
[----:B------:R-:W-:Y:S05]  /*2070*/  LDSM.16.M88.4 R56, [R180] ;  /* 0x00000000b438783b */ /* 0x000fea0000000200 */
[C---:B------:R-:W-:Y:S03]  /*2080*/  HMMA.16816.F32 R8, R64.reuse, R102, R8 ;  /* 0x000000664008723c */ /* 0x040fe60000001808 */
[----:B------:R-:W1:Y:S05]  /*2090*/  LDSM.16.M88.4 R60, [R196+-0x4000] ;  /* 0xffc00000c43c783b */ /* 0x000e6a0000000200 */
[C---:B------:R-:W-:Y:S03]  /*20a0*/  HMMA.16816.F32 R12, R64.reuse, R104, R12 ;  /* 0x00000068400c723c */ /* 0x040fe6000000180c */
[----:B------:R-:W-:Y:S05]  /*20b0*/  LDSM.16.M88.4 R100, [R189+0x2000] ;  /* 0x00200000bd64783b */ /* 0x000fea0000000200 */
[----:B------:R-:W-:Y:S03]  /*20c0*/  HMMA.16816.F32 R16, R64, R106, R16 ;  /* 0x0000006a4010723c */ /* 0x000fe60000001810 */
[----:B------:R-:W1:Y:S05]  /*20d0*/  LDSM.16.M88.4 R64, [R196+-0x3800] ;  /* 0xffc80000c440783b */ /* 0x000e6a0000000200 */
[C---:B----4-:R-:W-:Y:S03]  /*20e0*/  HMMA.16816.F32 R4, R108.reuse, R112, R4 ;  /* 0x000000706c04723c */ /* 0x050fe60000001804 */
[----:B------:R-:W4:Y:S05]  /*20f0*/  LDSM.16.M88.4 R104, [R201+-0x2000] ;  /* 0xffe00000c968783b */ /* 0x000f2a0000000200 */
[C---:B------:R-:W-:Y:S03]  /*2100*/  HMMA.16816.F32 R8, R108.reuse, R114, R8 ;  /* 0x000000726c08723c */ /* 0x040fe60000001808 */
[----:B------:R-:W-:Y:S05]  /*2110*/  LDSM.16.M88.4 R112, [R199+-0x2000] ;  /* 0xffe00000c770783b */ /* 0x000fea0000000200 */
[C---:B--2---:R-:W-:Y:S08]  /*2120*/  HMMA.16816.F32 R12, R108.reuse, R52, R12 ;  /* 0x000000346c0c723c */ /* 0x044ff0000000180c */
[----:B------:R-:W-:Y:S01]  /*2130*/  HMMA.16816.F32 R16, R108, R54, R16 ;  /* 0x000000366c10723c */ /* 0x000fe20000001810 */
[----:B------:R-:W2:Y:S07]  /*2140*/  LDSM.16.M88.4 R52, [R201+-0x1800] ;  /* 0xffe80000c934783b */ /* 0x000eae0000000200 */
[C---:B-1----:R-:W-:Y:S01]  /*2150*/  HMMA.16816.F32 R4, R56.reuse, R60, R4 ;  /* 0x0000003c3804723c */ /* 0x042fe20000001804 */
[----:B------:R-:W1:Y:S07]  /*2160*/  LDSM.16.M88.4 R108, [R182+0x2000] ;  /* 0x00200000b66c783b */ /* 0x000e6e0000000200 */
[C---:B------:R-:W-:Y:S01]  /*2170*/  HMMA.16816.F32 R8, R56.reuse, R62, R8 ;  /* 0x0000003e3808723c */ /* 0x040fe20000001808 */
[----:B------:R-:W-:Y:S07]  /*2180*/  LDSM.16.M88.4 R60, [R181+0x2000] ;  /* 0x00200000b53c783b */ /* 0x000fee0000000200 */
[C---:B------:R-:W-:Y:S08]  /*2190*/  HMMA.16816.F32 R12, R56.reuse, R64, R12 ;  /* 0x00000040380c723c */ /* 0x040ff0000000180c */
[----:B------:R-:W-:Y:S01]  /*21a0*/  HMMA.16816.F32 R16, R56, R66, R16 ;  /* 0x000000423810723c */ /* 0x000fe20000001810 */
[----:B------:R-:W1:Y:S07]  /*21b0*/  LDSM.16.M88.4 R56, [R199+-0x1800] ;  /* 0xffe80000c738783b */ /* 0x000e6e0000000200 */
[C---:B----4-:R-:W-:Y:S01]  /*21c0*/  HMMA.16816.F32 R4, R100.reuse, R104, R4 ;  /* 0x000000686404723c */ /* 0x050fe20000001804 */
[----:B------:R-:W4:Y:S07]  /*21d0*/  LDSM.16.M88.4 R64, [R197+-0x2000] ;  /* 0xffe00000c540783b */ /* 0x000f2e0000000200 */
[C---:B------:R-:W-:Y:S01]  /*21e0*/  HMMA.16816.F32 R8, R100.reuse, R106, R8 ;  /* 0x0000006a6408723c */ /* 0x040fe20000001808 */
[----:B------:R-:W4:Y:S07]  /*21f0*/  LDSM.16.M88.4 R104, [R197+-0x1800] ;  /* 0xffe80000c568783b */ /* 0x000f2e0000000200 */
[C---:B--2---:R-:W-:Y:S08]  /*2200*/  HMMA.16816.F32 R12, R100.reuse, R52, R12 ;  /* 0x00000034640c723c */ /* 0x044ff0000000180c */
[----:B------:R-:W-:Y:S01]  /*2210*/  HMMA.16816.F32 R16, R100, R54, R16 ;  /* 0x000000366410723c */ /* 0x000fe20000001810 */
[----:B------:R-:W-:Y:S07]  /*2220*/  LDSM.16.M88.4 R52, [R180+0x2000] ;  /* 0x00200000b434783b */ /* 0x000fee0000000200 */
[C---:B-1----:R-:W-:Y:S01]  /*2230*/  HMMA.16816.F32 R4, R108.reuse, R112, R4 ;  /* 0x000000706c04723c */ /* 0x042fe20000001804 */
[----:B------:R-:W1:Y:S07]  /*2240*/  LDSM.16.M88.4 R100, [R196+-0x2000] ;  /* 0xffe00000c464783b */ /* 0x000e6e0000000200 */
[C---:B------:R-:W-:Y:S08]  /*2250*/  HMMA.16816.F32 R8, R108.reuse, R114, R8 ;  /* 0x000000726c08723c */ /* 0x040ff00000001808 */
[C---:B------:R-:W-:Y:S08]  /*2260*/  HMMA.16816.F32 R12, R108.reuse, R56, R12 ;  /* 0x000000386c0c723c */ /* 0x040ff0000000180c */
[----:B------:R-:W-:Y:S01]  /*2270*/  HMMA.16816.F32 R16, R108, R58, R16 ;  /* 0x0000003a6c10723c */ /* 0x000fe20000001810 */
[----:B------:R-:W2:Y:S07]  /*2280*/  LDSM.16.M88.4 R56, [R196+-0x1800] ;  /* 0xffe80000c438783b */ /* 0x000eae0000000200 */
[C---:B----4-:R-:W-:Y:S08]  /*2290*/  HMMA.16816.F32 R4, R60.reuse, R64, R4 ;  /* 0x000000403c04723c */ /* 0x050ff00000001804 */
[C---:B------:R-:W-:Y:S08]  /*22a0*/  HMMA.16816.F32 R8, R60.reuse, R66, R8 ;  /* 0x000000423c08723c */ /* 0x040ff00000001808 */
[C---:B------:R-:W-:Y:S08]  /*22b0*/  HMMA.16816.F32 R12, R60.reuse, R104, R12 ;  /* 0x000000683c0c723c */ /* 0x040ff0000000180c */
[----:B------:R-:W-:Y:S08]  /*22c0*/  HMMA.16816.F32 R16, R60, R106, R16 ;  /* 0x0000006a3c10723c */ /* 0x000ff00000001810 */
[C---:B-1----:R-:W-:Y:S08]  /*22d0*/  HMMA.16816.F32 R4, R52.reuse, R100, R4 ;  /* 0x000000643404723c */ /* 0x042ff00000001804 */
[C---:B------:R-:W-:Y:S08]  /*22e0*/  HMMA.16816.F32 R8, R52.reuse, R102, R8 ;  /* 0x000000663408723c */ /* 0x040ff00000001808 */
[C---:B--2---:R-:W-:Y:S03]  /*22f0*/  HMMA.16816.F32 R12, R52.reuse, R56, R12 ;  /* 0x00000038340c723c */ /* 0x044fe6000000180c */
[----:B------:R-:W-:Y:S02]  /*2300*/  @!P0 FSEL R6, R6, -INF , !P1 ;  /* 0xff80000006068808 */ /* 0x000fe40004800000 */
[----:B------:R-:W-:Y:S02]  /*2310*/  @!P0 FSEL R4, R4, -INF , !P2 ;  /* 0xff80000004048808 */ /* 0x000fe40005000000 */
[----:B------:R-:W-:Y:S01]  /*2320*/  @!P0 FSEL R5, R5, -INF , !P6 ;  /* 0xff80000005058808 */ /* 0x000fe20007000000 */
[----:B------:R-:W-:Y:S03]  /*2330*/  HMMA.16816.F32 R16, R52, R58, R16 ;  /* 0x0000003a3410723c */ /* 0x000fe60000001810 */
[----:B------:R-:W-:Y:S01]  /*2340*/  FFMA.FTZ R235, R6, UR8, -R239 ;  /* 0x0000000806eb7c23 */ /* 0x000fe200080108ef */
[----:B------:R-:W-:Y:S01]  /*2350*/  @!P0 ISETP.GE.AND P2, PT, R219, R238, PT ;  /* 0x000000eedb00820c */ /* 0x000fe20003f46270 */
[--C-:B------:R-:W-:Y:S01]  /*2360*/  FFMA.FTZ R229, R4, UR8, -R237.reuse ;  /* 0x0000000804e57c23 */ /* 0x100fe200080108ed */
[----:B------:R-:W-:Y:S01]  /*2370*/  @!P0 FSEL R8, R8, -INF , !P5 ;  /* 0xff80000008088808 */ /* 0x000fe20006800000 */
[----:B------:R1:W-:Y:S01]  /*2380*/  MUFU.EX2 R187, R235 ;  /* 0x000000eb00bb7308 */ /* 0x0003e20000000800 */
[----:B------:R-:W-:Y:S02]  /*2390*/  @!P0 FSEL R7, R7, -INF , !P4 ;  /* 0xff80000007078808 */ /* 0x000fe40006000000 */
[----:B------:R-:W-:Y:S01]  /*23a0*/  @!P0 ISETP.GE.AND P6, PT, R219, R240, PT ;  /* 0x000000f0db00820c */ /* 0x000fe20003fc6270 */
[----:B------:R-:W-:Y:S01]  /*23b0*/  FFMA.FTZ R219, R5, UR8, -R237 ;  /* 0x0000000805db7c23 */ /* 0x000fe200080108ed */
[----:B------:R-:W-:Y:S01]  /*23c0*/  @!P0 FSEL R9, R9, -INF , !P2 ;  /* 0xff80000009098808 */ /* 0x000fe20005000000 */
[----:B------:R-:W-:Y:S01]  /*23d0*/  FFMA.FTZ R232, R7, UR8, -R239 ;  /* 0x0000000807e87c23 */ /* 0x000fe200080108ef */
[C---:B------:R-:W-:Y:S03]  /*23e0*/  @!P0 ISETP.GE.AND P1, PT, R185.reuse, R238, PT ;  /* 0x000000eeb900820c */ /* 0x040fe60003f26270 */
[----:B------:R-:W-:Y:S01]  /*23f0*/  MUFU.EX2 R186, R219 ;  /* 0x000000db00ba7308 */ /* 0x000fe20000000800 */
[----:B------:R-:W-:Y:S01]  /*2400*/  @!P0 ISETP.GE.AND P4, PT, R185, R240, PT ;  /* 0x000000f0b900820c */ /* 0x000fe20003f86270 */
[--C-:B------:R-:W-:Y:S01]  /*2410*/  FFMA.FTZ R234, R9, UR8, -R237.reuse ;  /* 0x0000000809ea7c23 */ /* 0x100fe200080108ed */
[C---:B------:R-:W-:Y:S07]  /*2420*/  @!P0 ISETP.GE.AND P5, PT, R233.reuse, R238, PT ;  /* 0x000000eee900820c */ /* 0x040fee0003fa6270 */
[----:B------:R2:W4:Y:S01]  /*2430*/  MUFU.EX2 R185, R229 ;  /* 0x000000e500b97308 */ /* 0x0005220000000800 */
[----:B------:R-:W-:Y:S01]  /*2440*/  @!P0 ISETP.GE.AND P2, PT, R233, R240, PT ;  /* 0x000000f0e900820c */ /* 0x000fe20003f46270 */
[----:B------:R-:W-:Y:S01]  /*2450*/  FFMA.FTZ R233, R8, UR8, -R237 ;  /* 0x0000000808e97c23 */ /* 0x000fe200080108ed */
[----:B-1----:R-:W-:Y:S01]  /*2460*/  @!P0 VIADD R235, R215, 0x18 ;  /* 0x00000018d7eb8836 */ /* 0x002fe20000000000 */
[----:B------:R-:W-:Y:S06]  /*2470*/  @!P0 FSEL R12, R12, -INF , !P1 ;  /* 0xff8000000c0c8808 */ /* 0x000fec0004800000 */
[----:B------:R-:W1:Y:S01]  /*2480*/  MUFU.EX2 R232, R232 ;  /* 0x000000e800e87308 */ /* 0x000e620000000800 */
[----:B------:R-:W-:Y:S02]  /*2490*/  @!P0 FSEL R10, R10, -INF , !P3 ;  /* 0xff8000000a0a8808 */ /* 0x000fe40005800000 */
[-C--:B------:R-:W-:Y:S07]  /*24a0*/  @!P0 ISETP.GE.AND P1, PT, R235, R238.reuse, PT ;  /* 0x000000eeeb00820c */ /* 0x080fee0003f26270 */
[----:B------:R4:W-:Y:S01]  /*24b0*/  MUFU.EX2 R219, R233 ;  /* 0x000000e900db7308 */ /* 0x0009e20000000800 */
[----:B------:R-:W-:Y:S02]  /*24c0*/  @!P0 FSEL R11, R11, -INF , !P6 ;  /* 0xff8000000b0b8808 */ /* 0x000fe40007000000 */
[----:B------:R-:W-:Y:S07]  /*24d0*/  @!P0 FSEL R15, R15, -INF , !P2 ;  /* 0xff8000000f0f8808 */ /* 0x000fee0005000000 */
[----:B------:R-:W3:Y:S01]  /*24e0*/  MUFU.EX2 R234, R234 ;  /* 0x000000ea00ea7308 */ /* 0x000ee20000000800 */
[----:B------:R-:W-:Y:S01]  /*24f0*/  @!P0 ISETP.GE.AND P3, PT, R241, R238, PT ;  /* 0x000000eef100820c */ /* 0x000fe20003f66270 */
[--C-:B--2---:R-:W-:Y:S01]  /*2500*/  FFMA.FTZ R229, R10, UR8, -R239.reuse ;  /* 0x000000080ae57c23 */ /* 0x104fe200080108ef */
[----:B------:R-:W-:Y:S01]  /*2510*/  @!P0 FSEL R16, R16, -INF , !P1 ;  /* 0xff80000010108808 */ /* 0x000fe20004800000 */
[--C-:B------:R-:W-:Y:S01]  /*2520*/  FFMA.FTZ R236, R11, UR8, -R239.reuse ;  /* 0x000000080bec7c23 */ /* 0x100fe200080108ef */
[-C--:B------:R-:W-:Y:S01]  /*2530*/  @!P0 ISETP.GE.AND P2, PT, R235, R240.reuse, PT ;  /* 0x000000f0eb00820c */ /* 0x080fe20003f46270 */
[----:B------:R-:W-:Y:S01]  /*2540*/  FFMA.FTZ R243, R15, UR8, -R239 ;  /* 0x000000080ff37c23 */ /* 0x000fe200080108ef */
[----:B------:R-:W-:Y:S03]  /*2550*/  @!P0 FSEL R13, R13, -INF , !P5 ;  /* 0xff8000000d0d8808 */ /* 0x000fe60006800000 */
[----:B------:R-:W-:Y:S01]  /*2560*/  MUFU.EX2 R229, R229 ;  /* 0x000000e500e57308 */ /* 0x000fe20000000800 */
[----:B------:R-:W-:Y:S01]  /*2570*/  @!P0 FSEL R14, R14, -INF , !P4 ;  /* 0xff8000000e0e8808 */ /* 0x000fe20006000000 */
[--C-:B----4-:R-:W-:Y:S01]  /*2580*/  FFMA.FTZ R233, R12, UR8, -R237.reuse ;  /* 0x000000080ce97c23 */ /* 0x110fe200080108ed */
[----:B------:R-:W-:Y:S01]  /*2590*/  @!P0 ISETP.GE.AND P1, PT, R241, R240, PT ;  /* 0x000000f0f100820c */ /* 0x000fe20003f26270 */
[----:B------:R-:W-:Y:S01]  /*25a0*/  FFMA.FTZ R242, R13, UR8, -R237 ;  /* 0x000000080df27c23 */ /* 0x000fe200080108ed */
[----:B------:R-:W-:Y:S01]  /*25b0*/  @!P0 FSEL R17, R17, -INF , !P3 ;  /* 0xff80000011118808 */ /* 0x000fe20005800000 */
[----:B------:R-:W-:Y:S01]  /*25c0*/  FFMA.FTZ R235, R14, UR8, -R239 ;  /* 0x000000080eeb7c23 */ /* 0x000fe200080108ef */
[----:B------:R-:W-:Y:S03]  /*25d0*/  @!P0 FSEL R18, R18, -INF , !P2 ;  /* 0xff80000012128808 */ /* 0x000fe60005000000 */
[----:B------:R-:W2:Y:S01]  /*25e0*/  MUFU.EX2 R236, R236 ;  /* 0x000000ec00ec7308 */ /* 0x000ea20000000800 */
[----:B------:R-:W-:Y:S01]  /*25f0*/  @!P0 FSEL R19, R19, -INF , !P1 ;  /* 0xff80000013138808 */ /* 0x000fe20004800000 */
[--C-:B------:R-:W-:Y:S01]  /*2600*/  FFMA.FTZ R245, R17, UR8, -R237.reuse ;  /* 0x0000000811f57c23 */ /* 0x100fe200080108ed */
[----:B------:R-:W-:Y:S01]  /*2610*/  FFMA.FTZ R241, R16, UR8, -R237 ;  /* 0x0000000810f17c23 */ /* 0x000fe200080108ed */
[--C-:B------:R-:W-:Y:S06]  /*2620*/  FFMA.FTZ R244, R18, UR8, -R239.reuse ;  /* 0x0000000812f47c23 */ /* 0x100fec00080108ef */
[----:B------:R-:W-:Y:S01]  /*2630*/  MUFU.EX2 R238, R242 ;  /* 0x000000f200ee7308 */ /* 0x000fe20000000800 */
[----:B------:R-:W-:Y:S01]  /*2640*/  FFMA.FTZ R239, R19, UR8, -R239 ;  /* 0x0000000813ef7c23 */ /* 0x000fe200080108ef */
[----:B------:R-:W-:Y:S08]  /*2650*/  F2FP.F16.F32.PACK_AB R251, R186, R185 ;  /* 0x000000b9bafb723e */ /* 0x000ff000000000ff */
[----:B------:R-:W4:Y:S01]  /*2660*/  MUFU.EX2 R233, R233 ;  /* 0x000000e900e97308 */ /* 0x000f220000000800 */
[----:B-1----:R-:W-:Y:S02]  /*2670*/  F2FP.F16.F32.PACK_AB R249, R232, R187 ;  /* 0x000000bbe8f9723e */ /* 0x002fe400000000ff */
[----:B---3--:R-:W-:Y:S07]  /*2680*/  F2FP.F16.F32.PACK_AB R248, R234, R219 ;  /* 0x000000dbeaf8723e */ /* 0x008fee00000000ff */
[----:B------:R-:W-:Y:S01]  /*2690*/  MUFU.EX2 R235, R235 ;  /* 0x000000eb00eb7308 */ /* 0x000fe20000000800 */
[----:B--2---:R-:W-:Y:S01]  /*26a0*/  F2FP.F16.F32.PACK_AB R246, R236, R229 ;  /* 0x000000e5ecf6723e */ /* 0x004fe200000000ff */
[----:B------:R-:W-:Y:S08]  /*26b0*/  STS [R208], R251 ;  /* 0x000000fbd0007388 */ /* 0x000ff00000000800 */
[----:B------:R-:W1:Y:S01]  /*26c0*/  MUFU.EX2 R240, R243 ;  /* 0x000000f300f07308 */ /* 0x000e620000000800 */
[----:B------:R-:W-:Y:S09]  /*26d0*/  STS [R208+0x400], R249 ;  /* 0x000400f9d0007388 */ /* 0x000ff20000000800 */
[----:B------:R1:W-:Y:S01]  /*26e0*/  MUFU.EX2 R242, R245 ;  /* 0x000000f500f27308 */ /* 0x0003e20000000800 */
[----:B----4-:R-:W-:Y:S01]  /*26f0*/  F2FP.F16.F32.PACK_AB R247, R238, R233 ;  /* 0x000000e9eef7723e */ /* 0x010fe200000000ff */
[----:B------:R-:W-:Y:S08]  /*2700*/  STS [R227], R248 ;  /* 0x000000f8e3007388 */ /* 0x000ff00000000800 */
[----:B------:R-:W2:Y:S01]  /*2710*/  MUFU.EX2 R237, R241 ;  /* 0x000000f100ed7308 */ /* 0x000ea20000000800 */
[----:B------:R-:W-:Y:S09]  /*2720*/  STS [R227+0x400], R246 ;  /* 0x000400f6e3007388 */ /* 0x000ff20000000800 */
[----:B------:R-:W-:Y:S01]  /*2730*/  MUFU.EX2 R244, R244 ;  /* 0x000000f400f47308 */ /* 0x000fe20000000800 */
[----:B------:R-:W-:Y:S09]  /*2740*/  STS [R226], R247 ;  /* 0x000000f7e2007388 */ /* 0x000ff20000000800 */
[----:B------:R-:W3:Y:S01]  /*2750*/  MUFU.EX2 R239, R239 ;  /* 0x000000ef00ef7308 */ /* 0x000ee20000000800 */
[----:B-1----:R-:W-:Y:S02]  /*2760*/  F2FP.F16.F32.PACK_AB R245, R240, R235 ;  /* 0x000000ebf0f5723e */ /* 0x002fe400000000ff */
[----:B--2---:R-:W-:Y:S03]  /*2770*/  F2FP.F16.F32.PACK_AB R243, R242, R237 ;  /* 0x000000edf2f3723e */ /* 0x004fe600000000ff */
[----:B------:R-:W-:Y:S04]  /*2780*/  STS [R226+0x400], R245 ;  /* 0x000400f5e2007388 */ /* 0x000fe80000000800 */
[----:B------:R-:W-:Y:S01]  /*2790*/  STS [R216], R243 ;  /* 0x000000f3d8007388 */ /* 0x000fe20000000800 */
[----:B---3--:R-:W-:Y:S05]  /*27a0*/  F2FP.F16.F32.PACK_AB R241, R239, R244 ;  /* 0x000000f4eff1723e */ /* 0x008fea00000000ff */
        /* <DEDUP_REMOVED lines=40> */
[C---:B------:R-:W-:Y:S01]  /*2a30*/  FADD.FTZ R246, -R183.reuse, R4 ;  /* 0x00000004b7f67221 */ /* 0x040fe20000010100 */
        /* <DEDUP_REMOVED lines=11> */
[----:B------:R-:W-:Y:S01]  /*2af0*/  F2FP.F16.F32.PACK_AB R186, R185, R186 ;  /* 0x000000bab9ba723e */ /* 0x000fe200000000ff */
[----:B------:R-:W-:Y:S01]  /*2b00*/  FADD.FTZ R185, -R184, R7 ;  /* 0x00000007b8b97221 */ /* 0x000fe20000010100 */
[----:B------:R-:W-:Y:S01]  /*2b10*/  FMUL.FTZ R234, R233, R234 ;  /* 0x000000eae9ea7220 */ /* 0x000fe20000410000 */
[----:B------:R-:W-:Y:S01]  /*2b20*/  FMUL.FTZ R219, R238, R219 ;  /* 0x000000dbeedb7220 */ /* 0x000fe20000410000 */
[C---:B------:R-:W-:Y:S01]  /*2b30*/  FADD.FTZ R246, -R183.reuse, R16 ;  /* 0x00000010b7f67221 */ /* 0x040fe20000010100 */
[----:B------:R-:W-:Y:S01]  /*2b40*/  FMUL.FTZ R185, R232, R185 ;  /* 0x000000b9e8b97220 */ /* 0x000fe20000410000 */
[C---:B------:R-:W-:Y:S01]  /*2b50*/  FADD.FTZ R238, -R184.reuse, R6 ;  /* 0x00000006b8ee7221 */ /* 0x040fe20000010100 */
[----:B------:R-:W-:Y:S01]  /*2b60*/  FADD.FTZ R232, -R184, R10 ;  /* 0x0000000ab8e87221 */ /* 0x000fe20000010100 */
[----:B------:R-:W-:Y:S01]  /*2b70*/  FADD.FTZ R183, -R183, R17 ;  /* 0x00000011b7b77221 */ /* 0x000fe20000010100 */
[----:B------:R-:W-:Y:S01]  /*2b80*/  F2FP.F16.F32.PACK_AB R233, R219, R234 ;  /* 0x000000eadbe9723e */ /* 0x000fe200000000ff */
[----:B------:R-:W-:Y:S01]  /*2b90*/  FMUL.FTZ R238, R187, R238 ;  /* 0x000000eebbee7220 */ /* 0x000fe20000410000 */
[----:B------:R-:W-:Y:S01]  /*2ba0*/  FMUL.FTZ R232, R229, R232 ;  /* 0x000000e8e5e87220 */ /* 0x000fe20000410000 */
[----:B------:R-:W-:Y:S01]  /*2bb0*/  FMUL.FTZ R246, R237, R246 ;  /* 0x000000f6edf67220 */ /* 0x000fe20000410000 */
[----:B------:R-:W-:Y:S01]  /*2bc0*/  FMUL.FTZ R183, R242, R183 ;  /* 0x000000b7f2b77220 */ /* 0x000fe20000410000 */
[C---:B------:R-:W-:Y:S01]  /*2bd0*/  FADD.FTZ R187, -R184.reuse, R11 ;  /* 0x0000000bb8bb7221 */ /* 0x040fe20000010100 */
[C---:B------:R-:W-:Y:S01]  /*2be0*/  FADD.FTZ R234, -R184.reuse, R14 ;  /* 0x0000000eb8ea7221 */ /* 0x040fe20000010100 */
[C---:B------:R-:W-:Y:S01]  /*2bf0*/  FADD.FTZ R219, -R184.reuse, R15 ;  /* 0x0000000fb8db7221 */ /* 0x040fe20000010100 */
[C---:B------:R-:W-:Y:S01]  /*2c00*/  FADD.FTZ R229, -R184.reuse, R18 ;  /* 0x00000012b8e57221 */ /* 0x040fe20000010100 */
[----:B------:R-:W-:Y:S01]  /*2c10*/  FADD.FTZ R184, -R184, R19 ;  /* 0x00000013b8b87221 */ /* 0x000fe20000010100 */
[----:B------:R-:W-:Y:S01]  /*2c20*/  FMUL.FTZ R234, R235, R234 ;  /* 0x000000eaebea7220 */ /* 0x000fe20000410000 */
[----:B------:R-:W-:Y:S01]  /*2c30*/  F2FP.F16.F32.PACK_AB R183, R183, R246 ;  /* 0x000000f6b7b7723e */ /* 0x000fe200000000ff */
[----:B------:R-:W-:Y:S01]  /*2c40*/  FMUL.FTZ R187, R236, R187 ;  /* 0x000000bbecbb7220 */ /* 0x000fe20000410000 */
[----:B------:R-:W-:Y:S01]  /*2c50*/  F2FP.F16.F32.PACK_AB R185, R185, R238 ;  /* 0x000000eeb9b9723e */ /* 0x000fe200000000ff */
[----:B------:R-:W-:Y:S01]  /*2c60*/  FMUL.FTZ R235, R240, R219 ;  /* 0x000000dbf0eb7220 */ /* 0x000fe20000410000 */
[----:B------:R-:W-:Y:S01]  /*2c70*/  FMUL.FTZ R229, R244, R229 ;  /* 0x000000e5f4e57220 */ /* 0x000fe20000410000 */
[----:B------:R-:W-:Y:S01]  /*2c80*/  FMUL.FTZ R184, R239, R184 ;  /* 0x000000b8efb87220 */ /* 0x000fe20000410000 */
[----:B------:R-:W-:Y:S06]  /*2c90*/  BRA.U !UP0, `(.L_x_63) ;  /* 0x0000000108607547 */ /* 0x000fec000b800000 */
[----:B------:R-:W1:Y:S01]  /*2ca0*/  LDC R5, c[0x0][0x3b0] ;  /* 0x0000ec00ff057b82 */ /* 0x000e620000000800 */
[----:B------:R-:W-:Y:S01]  /*2cb0*/  IADD3 R7, P0, PT, RZ, -UR21, RZ ;  /* 0x80000015ff077c10 */ /* 0x000fe2000ff1e0ff */
[----:B------:R-:W-:Y:S04]  /*2cc0*/  ULOP3.LUT UR6, UR32, 0x1, URZ, 0xc0, !UPT ;  /* 0x0000000120067892 */ /* 0x000fe8000f8ec0ff */
[----:B------:R-:W-:Y:S02]  /*2cd0*/  UISETP.NE.U32.AND UP1, UPT, UR6, 0x1, UPT ;  /* 0x000000010600788c */ /* 0x000fe4000bf25070 */
[----:B------:R-:W2:Y:S02]  /*2ce0*/  LDC R4, c[0x0][0x3b4] ;  /* 0x0000ed00ff047b82 */ /* 0x000ea40000000800 */
[----:B------:R-:W-:Y:S06]  /*2cf0*/  USEL UR6, UR16, 0x4000, !UP1 ;  /* 0x0000400010067887 */ /* 0x000fec000c800000 */
[----:B------:R-:W-:Y:S02]  /*2d00*/  VIADD R225, R225, UR6 ;  /* 0x00000006e1e17c36 */ /* 0x000fe40008000000 */
[----:B------:R-:W-:Y:S02]  /*2d10*/  VIADD R189, R189, UR6 ;  /* 0x00000006bdbd7c36 */ /* 0x000fe40008000000 */
[----:B-1----:R-:W-:Y:S04]  /*2d20*/  IMAD.SHL.U32 R6, R5, 0x40, RZ ;  /* 0x0000004005067824 */ /* 0x002fe800078e00ff */
[----:B------:R-:W-:Y:S05]  /*2d30*/  IMAD.X R6, RZ, RZ, ~R6, P0 ;  /* 0x000000ffff067224 */ /* 0x000fea00000e0e06 */
[----:B------:R-:W-:Y:S04]  /*2d40*/  SHF.R.S64 R7, R7, 0x1f, R6 ;  /* 0x0000001f07077819 */ /* 0x000fe80000001006 */
[----:B------:R-:W-:Y:S04]  /*2d50*/  IADD3 R218, P0, PT, R7, R218, RZ ;  /* 0x000000da07da7210 */ /* 0x000fe80007f1e0ff */
[----:B------:R-:W-:Y:S02]  /*2d60*/  LEA.HI.X.SX32 R217, R6, R217, 0x1, P0 ;  /* 0x000000d906d97211 */ /* 0x000fe400000f0eff */
[C---:B------:R-:W-:Y:S03]  /*2d70*/  LEA R6, P0, R5.reuse, R218, 0x6 ;  /* 0x000000da05067211 */ /* 0x040fe600078030ff */
[----:B------:R-:W-:Y:S01]  /*2d80*/  IMAD.MOV.U32 R219, RZ, RZ, R217 ;  /* 0x000000ffffdb7224 */ /* 0x000fe200078e00d9 */
[----:B--2---:R-:W-:Y:S04]  /*2d90*/  LEA.HI.X R7, R5, R217, R4, 0x6, P0 ;  /* 0x000000d905077211 */ /* 0x004fe800000f3404 */
[----:B------:R-:W-:Y:S01]  /*2da0*/  @!PT LDS RZ, [RZ] ;  /* 0x00000000fffff984 */ /* 0x000fe20000000800 */
[----:B------:R-:W-:Y:S01]  /*2db0*/  @!PT LDS RZ, [RZ] ;  /* 0x00000000fffff984 */ /* 0x000fe20000000800 */
[----:B------:R-:W-:Y:S01]  /*2dc0*/  @!PT LDS RZ, [RZ] ;  /* 0x00000000fffff984 */ /* 0x000fe20000000800 */
[----:B------:R1:W-:Y:S04]  /*2dd0*/  LDGSTS.E.BYPASS.LTC128B.128 [R225], desc[UR22][R218.64] ;  /* 0x00000000dae17fae */ /* 0x0003e8000b981a16 */
[----:B------:R1:W-:Y:S04]  /*2de0*/  LDGSTS.E.BYPASS.LTC128B.128 [R225+0x2000], desc[UR22][R218.64+0x80] ;  /* 0x02000080dae17fae */ /* 0x0003e8000b981a16 */
[----:B------:R1:W-:Y:S04]  /*2df0*/  LDGSTS.E.BYPASS.LTC128B.128 [R225+0x1000], desc[UR22][R6.64] ;  /* 0x0100000006e17fae */ /* 0x0003e8000b981a16 */
[----:B------:R1:W-:Y:S04]  /*2e00*/  LDGSTS.E.BYPASS.LTC128B.128 [R225+0x3000], desc[UR22][R6.64+0x80] ;  /* 0x0300008006e17fae */ /* 0x0003e8000b981a16 */
[----:B------:R-:W0:Y:S02]  /*2e10*/  LDGDEPBAR ;  /* 0x00000000000079af */ /* 0x000e240000000000 */
.L_x_63:
[----:B------:R-:W-:Y:S01]  /*2e20*/  F2FP.F16.F32.PACK_AB R232, R187, R232 ;  /* 0x000000e8bbe8723e */ /* 0x000fe200000000ff */
[----:B------:R-:W-:Y:S01]  /*2e30*/  STS [R208+-0x2000], R241 ;  /* 0xffe000f1d0007388 */ /* 0x000fe20000000800 */
[----:B------:R-:W-:Y:S01]  /*2e40*/  F2FP.F16.F32.PACK_AB R235, R235, R234 ;  /* 0x000000eaebeb723e */ /* 0x000fe200000000ff */
[----:B-1----:R-:W-:Y:S01]  /*2e50*/  IMAD R219, R214, UR7, RZ ;  /* 0x00000007d6db7c24 */ /* 0x002fe2000f8e02ff */
[----:B------:R-:W-:Y:S01]  /*2e60*/  F2FP.F16.F32.PACK_AB R229, R184, R229 ;  /* 0x000000e5b8e5723e */ /* 0x000fe200000000ff */
[----:B------:R-:W-:Y:S04]  /*2e70*/  STS [R208+-0x1c00], R185 ;  /* 0xffe400b9d0007388 */ /* 0x000fe80000000800 */
[----:B------:R-:W-:Y:S04]  /*2e80*/  STS [R227+-0x2000], R186 ;  /* 0xffe000bae3007388 */ /* 0x000fe80000000800 */
[----:B------:R-:W-:Y:S04]  /*2e90*/  STS [R227+-0x1c00], R232 ;  /* 0xffe400e8e3007388 */ /* 0x000fe80000000800 */
[----:B------:R-:W-:Y:S04]  /*2ea0*/  STS [R226+-0x2000], R233 ;  /* 0xffe000e9e2007388 */ /* 0x000fe80000000800 */
[----:B------:R-:W-:Y:S04]  /*2eb0*/  STS [R226+-0x1c00], R235 ;  /* 0xffe400ebe2007388 */ /* 0x000fe80000000800 */
[----:B------:R-:W-:Y:S04]  /*2ec0*/  STS [R216+-0x2000], R183 ;  /* 0xffe000b7d8007388 */ /* 0x000fe80000000800 */
[----:B------:R-:W-:Y:S01]  /*2ed0*/  STS [R216+-0x1c00], R229 ;  /* 0xffe400e5d8007388 */ /* 0x000fe20000000800 */
[----:B------:R-:W-:Y:S06]  /*2ee0*/  BAR.SYNC.DEFER_BLOCKING 0x0 ;  /* 0x0000000000007b1d */ /* 0x000fec0000010000 */
[----:B------:R-:W-:Y:S04]  /*2ef0*/  LDSM.16.MT88.4 R4, [R195] ;  /* 0x00000000c304783b */ /* 0x000fe80000004200 */
[----:B------:R-:W1:Y:S04]  /*2f00*/  LDSM.16.MT88.4 R8, [R202+0x8000] ;  /* 0x00800000ca08783b */ /* 0x000e680000004200 */
        /* <DEDUP_REMOVED lines=50> */
[----:B------:R-:W-:Y:S08]  /*3230*/  BRA.U !UP0, `(.L_x_64) ;  /* 0x0000000108487547 */ /* 0x000ff0000b800000 */
[----:B------:R-:W1:Y:S01]  /*3240*/  LDC R5, c[0x0][0x590] ;  /* 0x00016400ff057b82 */ /* 0x000e620000000800 */
[----:B------:R-:W-:Y:S07]  /*3250*/  IADD3 R7, P0, PT, RZ, -UR24, RZ ;  /* 0x80000018ff077c10 */ /* 0x000fee000ff1e0ff */
[----:B------:R-:W2:Y:S01]  /*3260*/  LDC R4, c[0x0][0x594] ;  /* 0x00016500ff047b82 */ /* 0x000ea20000000800 */
[----:B-1----:R-:W-:Y:S04]  /*3270*/  IMAD.SHL.U32 R6, R5, 0x40, RZ ;  /* 0x0000004005067824 */ /* 0x002fe800078e00ff */
[----:B------:R-:W-:Y:S05]  /*3280*/  IMAD.X R6, RZ, RZ, ~R6, P0 ;  /* 0x000000ffff067224 */ /* 0x000fea00000e0e06 */
[----:B------:R-:W-:Y:S04]  /*3290*/  SHF.R.S64 R7, R7, 0x1f, R6 ;  /* 0x0000001f07077819 */ /* 0x000fe80000001006 */
[----:B------:R-:W-:Y:S04]  /*32a0*/  IADD3 R220, P0, PT, R7, R220, RZ ;  /* 0x000000dc07dc7210 */ /* 0x000fe80007f1e0ff */
[----:B------:R-:W-:Y:S02]  /*32b0*/  LEA.HI.X.SX32 R221, R6, R221, 0x1, P0 ;  /* 0x000000dd06dd7211 */ /* 0x000fe400000f0eff */
[C---:B------:R-:W-:Y:S03]  /*32c0*/  LEA R8, P0, R5.reuse, R220, 0x6 ;  /* 0x000000dc05087211 */ /* 0x040fe600078030ff */
[----:B------:R-:W-:Y:S01]  /*32d0*/  @!PT LDS RZ, [RZ] ;  /* 0x00000000fffff984 */ /* 0x000fe20000000800 */
[----:B------:R-:W-:Y:S01]  /*32e0*/  @!PT LDS RZ, [RZ] ;  /* 0x00000000fffff984 */ /* 0x000fe20000000800 */
[----:B------:R-:W-:Y:S01]  /*32f0*/  @!PT LDS RZ, [RZ] ;  /* 0x00000000fffff984 */ /* 0x000fe20000000800 */
[----:B------:R1:W-:Y:S01]  /*3300*/  LDGSTS.E.BYPASS.LTC128B.128 [R209+0x8000], desc[UR22][R220.64] ;  /* 0x08000000dcd17fae */ /* 0x0003e2000b981a16 */
[----:B--2---:R-:W-:Y:S03]  /*3310*/  LEA.HI.X R9, R5, R221, R4, 0x6, P0 ;  /* 0x000000dd05097211 */ /* 0x004fe600000f3404 */
[----:B------:R1:W-:Y:S04]  /*3320*/  LDGSTS.E.BYPASS.LTC128B.128 [R209+0xa000], desc[UR22][R220.64+0x80] ;  /* 0x0a000080dcd17fae */ /* 0x0003e8000b981a16 */
[----:B------:R1:W-:Y:S04]  /*3330*/  LDGSTS.E.BYPASS.LTC128B.128 [R209+0x9000], desc[UR22][R8.64] ;  /* 0x0900000008d17fae */ /* 0x0003e8000b981a16 */
[----:B------:R1:W-:Y:S04]  /*3340*/  LDGSTS.E.BYPASS.LTC128B.128 [R209+0xb000], desc[UR22][R8.64+0x80] ;  /* 0x0b00008008d17fae */ /* 0x0003e8000b981a16 */
[----:B------:R-:W0:Y:S02]  /*3350*/  LDGDEPBAR ;  /* 0x00000000000079af */ /* 0x000e240000000000 */
.L_x_64:
[----:B------:R-:W-:Y:S01]  /*3360*/  LDSM.16.M88.4 R100, [R193] ;  /* 0x00000000c164783b */ /* 0x000fe20000000200 */
[----:B------:R-:W-:Y:S01]  /*3370*/  PLOP3.LUT P1, PT, PT, PT, UP0, 0x80, 0x8 ;  /* 0x000000000008781c */ /* 0x000fe20003f2f008 */
[----:B------:R-:W-:Y:S01]  /*3380*/  IMAD.U32 R233, RZ, RZ, UR14 ;  /* 0x0000000effe97e24 */ /* 0x000fe2000f8e00ff */
[----:B------:R-:W-:Y:S01]  /*3390*/  ULOP3.LUT UR6, UR32, 0x1, URZ, 0xc0, !UPT ;  /* 0x0000000120067892 */ /* 0x000fe2000f8ec0ff */
[----:B------:R-:W2:Y:S01]  /*33a0*/  LDSM.16.MT88.4 R16, [R202+0xc000] ;  /* 0x00c00000ca10783b */ /* 0x000ea20000004200 */
[----:B------:R-:W-:Y:S01]  /*33b0*/  IMAD.U32 R229, RZ, RZ, UR14 ;  /* 0x0000000effe57e24 */ /* 0x000fe2000f8e00ff */
[----:B------:R-:W-:Y:S01]  /*33c0*/  @UP0 UIADD3 UR15, UP2, UPT, UR10, -0x100, URZ ;  /* 0xffffff000a0f0890 */ /* 0x000fe2000ff5e0ff */
[----:B------:R-:W-:Y:S01]  /*33d0*/  LEA R232, P0, R233, R230, 0x2 ;  /* 0x000000e6e9e87211 */ /* 0x000fe200078010ff */
[----:B------:R-:W1:Y:S01]  /*33e0*/  LDSM.16.M88.4 R60, [R193+0x1000] ;  /* 0x00100000c13c783b */ /* 0x000e620000000200 */
[----:B------:R-:W-:Y:S01]  /*33f0*/  VIADD R222, R222, 0xffffffc0 ;  /* 0xffffffc0dede7836 */ /* 0x000fe20000000000 */
[----:B------:R-:W-:Y:S01]  /*3400*/  UISETP.NE.U32.AND UP1, UPT, UR6, 0x1, UPT ;  /* 0x000000010600788c */ /* 0x000fe2000bf25070 */
[----:B------:R-:W-:Y:S01]  /*3410*/  LEA.HI.X.SX32 R233, R229, R231, 0x2, P0 ;  /* 0x000000e7e5e97211 */ /* 0x000fe200000f16ff */
[----:B------:R-:W3:Y:S01]  /*3420*/  LDSM.16.MT88.4 R64, [R202+0xe000] ;  /* 0x00e00000ca40783b */ /* 0x000ee20000004200 */
[C---:B------:R-:W-:Y:S01]  /*3430*/  LEA R234, P0, R219.reuse, R232, 0x5 ;  /* 0x000000e8dbea7211 */ /* 0x040fe200078028ff */
[----:B------:R-:W-:Y:S02]  /*3440*/  @UP0 UIADD3.X UR6, UPT, UPT, UR11, -0x1, URZ, UP2, !UPT ;  /* 0xffffffff0b060890 */ /* 0x000fe400097fe4ff */
[----:B------:R-:W-:Y:S01]  /*3450*/  LDSM.16.M88.4 R104, [R192] ;  /* 0x00000000c068783b */ /* 0x000fe20000000200 */
[C---:B------:R-:W-:Y:S02]  /*3460*/  LEA.HI.X.SX32 R235, R219.reuse, R233, 0x5, P0 ;  /* 0x000000e9dbeb7211 */ /* 0x040fe400000f2eff */
[C---:B------:R-:W-:Y:S01]  /*3470*/  LEA R236, P0, R219.reuse, R234, 0x5 ;  /* 0x000000eadbec7211 */ /* 0x040fe200078028ff */
[----:B------:R-:W4:Y:S03]  /*3480*/  LDSM.16.MT88.4 R108, [R202+0xc800] ;  /* 0x00c80000ca6c783b */ /* 0x000f260000004200 */
[C---:B------:R-:W-:Y:S01]  /*3490*/  LEA.HI.X.SX32 R237, R219.reuse, R235, 0x5, P0 ;  /* 0x000000ebdbed7211 */ /* 0x040fe200000f2eff */
[----:B------:R-:W4:Y:S01]  /*34a0*/  LDSM.16.M88.4 R112, [R192+0x1000] ;  /* 0x00100000c070783b */ /* 0x000f220000000200 */
[C---:B------:R-:W-:Y:S03]  /*34b0*/  LEA R238, P0, R219.reuse, R236, 0x5 ;  /* 0x000000ecdbee7211 */ /* 0x040fe600078028ff */
[----:B------:R-:W4:Y:S01]  /*34c0*/  LDSM.16.MT88.4 R180, [R202+0xe800] ;  /* 0x00e80000cab4783b */ /* 0x000f220000004200 */
[C---:B------:R-:W-:Y:S02]  /*34d0*/  LEA.HI.X.SX32 R239, R219.reuse, R237, 0x5, P0 ;  /* 0x000000eddbef7211 */ /* 0x040fe400000f2eff */
[C---:B------:R-:W-:Y:S01]  /*34e0*/  LEA R242, P0, R219.reuse, R238, 0x5 ;  /* 0x000000eedbf27211 */ /* 0x040fe200078028ff */
[----:B------:R-:W-:Y:S03]  /*34f0*/  LDSM.16.MT88.4 R184, [R202+0xd000] ;  /* 0x00d00000cab8783b */ /* 0x000fe60000004200 */
[C---:B------:R-:W-:Y:S02]  /*3500*/  LEA.HI.X.SX32 R243, R219.reuse, R239, 0x5, P0 ;  /* 0x000000efdbf37211 */ /* 0x040fe400000f2eff */
[C---:B------:R-:W-:Y:S04]  /*3510*/  LEA R240, P0, R219.reuse, R242, 0x5 ;  /* 0x000000f2dbf07211 */ /* 0x040fe800078028ff */
[C---:B------:R-:W-:Y:S02]  /*3520*/  LEA.HI.X.SX32 R241, R219.reuse, R243, 0x5, P0 ;  /* 0x000000f3dbf17211 */ /* 0x040fe400000f2eff */
[C---:B------:R-:W-:Y:S01]  /*3530*/  LEA R244, P0, R219.reuse, R240, 0x5 ;  /* 0x000000f0dbf47211 */ /* 0x040fe200078028ff */
[-C--:B--2---:R-:W-:Y:S03]  /*3540*/  HMMA.16816.F32 R4, R100, R16.reuse, RZ ;  /* 0x000000106404723c */ /* 0x084fe600000018ff */
[C---:B------:R-:W-:Y:S05]  /*3550*/  LEA.HI.X.SX32 R245, R219.reuse, R241, 0x5, P0 ;  /* 0x000000f1dbf57211 */ /* 0x040fea00000f2eff */
[C---:B-1----:R-:W-:Y:S08]  /*3560*/  HMMA.16816.F32 R8, R60.reuse, R16, RZ ;  /* 0x000000103c08723c */ /* 0x042ff000000018ff */
[-C--:B------:R-:W-:Y:S08]  /*3570*/  HMMA.16816.F32 R12, R60, R18.reuse, RZ ;  /* 0x000000123c0c723c */ /* 0x080ff000000018ff */
[C---:B------:R-:W-:Y:S08]  /*3580*/  HMMA.16816.F32 R16, R100.reuse, R18, RZ ;  /* 0x000000126410723c */ /* 0x040ff000000018ff */
[-C--:B---3--:R-:W-:Y:S08]  /*3590*/  HMMA.16816.F32 R52, R100, R64.reuse, RZ ;  /* 0x000000406434723c */ /* 0x088ff000000018ff */
[C---:B------:R-:W-:Y:S08]  /*35a0*/  HMMA.16816.F32 R56, R60.reuse, R64, RZ ;  /* 0x000000403c38723c */ /* 0x040ff000000018ff */
[-C--:B------:R-:W-:Y:S08]  /*35b0*/  HMMA.16816.F32 R60, R60, R66.reuse, RZ ;  /* 0x000000423c3c723c */ /* 0x080ff000000018ff */
[----:B------:R-:W-:Y:S01]  /*35c0*/  HMMA.16816.F32 R64, R100, R66, RZ ;  /* 0x000000426440723c */ /* 0x000fe200000018ff */
[----:B------:R-:W1:Y:S07]  /*35d0*/  LDSM.16.M88.4 R100, [R191] ;  /* 0x00000000bf64783b */ /* 0x000e6e0000000200 */
[-C--:B----4-:R-:W-:Y:S08]  /*35e0*/  HMMA.16816.F32 R4, R104, R108.reuse, R4 ;  /* 0x0000006c6804723c */ /* 0x090ff00000001804 */
[C---:B------:R-:W-:Y:S08]  /*35f0*/  HMMA.16816.F32 R8, R112.reuse, R108, R8 ;  /* 0x0000006c7008723c */ /* 0x040ff00000001808 */
[-C--:B------:R-:W-:Y:S08]  /*3600*/  HMMA.16816.F32 R12, R112, R110.reuse, R12 ;  /* 0x0000006e700c723c */ /* 0x080ff0000000180c */
[C---:B------:R-:W-:Y:S01]  /*3610*/  HMMA.16816.F32 R16, R104.reuse, R110, R16 ;  /* 0x0000006e6810723c */ /* 0x040fe20000001810 */
[----:B------:R-:W2:Y:S07]  /*3620*/  LDSM.16.M88.4 R108, [R191+0x1000] ;  /* 0x00100000bf6c783b */ /* 0x000eae0000000200 */
[-C--:B------:R-:W-:Y:S08]  /*3630*/  HMMA.16816.F32 R52, R104, R180.reuse, R52 ;  /* 0x000000b46834723c */ /* 0x080ff00000001834 */
[C---:B------:R-:W-:Y:S08]  /*3640*/  HMMA.16816.F32 R56, R112.reuse, R180, R56 ;  /* 0x000000b47038723c */ /* 0x040ff00000001838 */
[-C--:B------:R-:W-:Y:S01]  /*3650*/  HMMA.16816.F32 R60, R112, R182.reuse, R60 ;  /* 0x000000b6703c723c */ /* 0x080fe2000000183c */
[----:B------:R-:W3:Y:S07]  /*3660*/  LDSM.16.MT88.4 R112, [R202+0xf000] ;  /* 0x00f00000ca70783b */ /* 0x000eee0000004200 */
[----:B------:R-:W-:Y:S01]  /*3670*/  HMMA.16816.F32 R64, R104, R182, R64 ;  /* 0x000000b66840723c */ /* 0x000fe20000001840 */
[----:B------:R-:W-:Y:S04]  /*3680*/  LDSM.16.M88.4 R104, [R190] ;  /* 0x00000000be68783b */ /* 0x000fe80000000200 */
[----:B------:R-:W4:Y:S03]  /*3690*/  LDSM.16.MT88.4 R180, [R202+0xd800] ;  /* 0x00d80000cab4783b */ /* 0x000f260000004200 */
[-C--:B-1----:R-:W-:Y:S08]  /*36a0*/  HMMA.16816.F32 R4, R100, R184.reuse, R4 ;  /* 0x000000b86404723c */ /* 0x082ff00000001804 */
[C---:B--2---:R-:W-:Y:S08]  /*36b0*/  HMMA.16816.F32 R8, R108.reuse, R184, R8 ;  /* 0x000000b86c08723c */ /* 0x044ff00000001808 */
[-C--:B------:R-:W-:Y:S08]  /*36c0*/  HMMA.16816.F32 R12, R108, R186.reuse, R12 ;  /* 0x000000ba6c0c723c */ /* 0x080ff0000000180c */
[C---:B------:R-:W-:Y:S01]  /*36d0*/  HMMA.16816.F32 R16, R100.reuse, R186, R16 ;  /* 0x000000ba6410723c */ /* 0x040fe20000001810 */
[----:B------:R-:W1:Y:S07]  /*36e0*/  LDSM.16.M88.4 R184, [R190+0x1000] ;  /* 0x00100000beb8783b */ /* 0x000e6e0000000200 */
[-C--:B---3--:R-:W-:Y:S08]  /*36f0*/  HMMA.16816.F32 R52, R100, R112.reuse, R52 ;  /* 0x000000706434723c */ /* 0x088ff00000001834 */
[C---:B------:R-:W-:Y:S04]  /*3700*/  HMMA.16816.F32 R56, R108.reuse, R112, R56 ;  /* 0x000000706c38723c */ /* 0x040fe80000001838 */
[C---:B------:R-:W-:Y:S04]  /*3710*/  IMAD.WIDE R112, R219.reuse, -0xc0, R244 ;  /* 0xffffff40db707825 */ /* 0x040fe800078e02f4 */
[-C--:B------:R-:W-:Y:S03]  /*3720*/  HMMA.16816.F32 R60, R108, R114.reuse, R60 ;  /* 0x000000726c3c723c */ /* 0x080fe6000000183c */
[C---:B------:R-:W-:Y:S04]  /*3730*/  LEA R108, P0, R219.reuse, R112, 0x5 ;  /* 0x00000070db6c7211 */ /* 0x040fe800078028ff */
[C---:B------:R-:W-:Y:S01]  /*3740*/  LEA.HI.X.SX32 R109, R219.reuse, R113, 0x5, P0 ;  /* 0x00000071db6d7211 */ /* 0x040fe200000f2eff */
[----:B------:R-:W-:Y:S01]  /*3750*/  HMMA.16816.F32 R64, R100, R114, R64 ;  /* 0x000000726440723c */ /* 0x000fe20000001840 */
[----:B------:R-:W2:Y:S03]  /*3760*/  LDSM.16.MT88.4 R100, [R202+0xf800] ;  /* 0x00f80000ca64783b */ /* 0x000ea60000004200 */
[C---:B------:R-:W-:Y:S04]  /*3770*/  LEA R110, P0, R219.reuse, R108, 0x5 ;  /* 0x0000006cdb6e7211 */ /* 0x040fe800078028ff */
[-C--:B----4-:R-:W-:Y:S05]  /*3780*/  HMMA.16816.F32 R4, R104, R180.reuse, R4 ;  /* 0x000000b46804723c */ /* 0x090fea0000001804 */
[C---:B------:R-:W-:Y:S02]  /*3790*/  LEA.HI.X.SX32 R111, R219.reuse, R109, 0x5, P0 ;  /* 0x0000006ddb6f7211 */ /* 0x040fe400000f2eff */
[C---:B------:R-:W-:Y:S01]  /*37a0*/  LEA R114, P0, R219.reuse, R110, 0x5 ;  /* 0x0000006edb727211 */ /* 0x040fe200078028ff */
[C---:B-1----:R-:W-:Y:S04]  /*37b0*/  HMMA.16816.F32 R8, R184.reuse, R180, R8 ;  /* 0x000000b4b808723c */ /* 0x042fe80000001808 */
[C---:B------:R-:W-:Y:S02]  /*37c0*/  LEA.HI.X.SX32 R115, R219.reuse, R111, 0x5, P0 ;  /* 0x0000006fdb737211 */ /* 0x040fe400000f2eff */
[C---:B------:R-:W-:Y:S02]  /*37d0*/  LEA R180, P0, R219.reuse, R114, 0x5 ;  /* 0x00000072dbb47211 */ /* 0x040fe400078028ff */
[-C--:B------:R-:W-:Y:S03]  /*37e0*/  HMMA.16816.F32 R12, R184, R182.reuse, R12 ;  /* 0x000000b6b80c723c */ /* 0x080fe6000000180c */
[C---:B------:R-:W-:Y:S02]  /*37f0*/  LEA.HI.X.SX32 R181, R219.reuse, R115, 0x5, P0 ;  /* 0x00000073dbb57211 */ /* 0x040fe400000f2eff */
[C---:B------:R-:W-:Y:S03]  /*3800*/  LEA R246, P0, R219.reuse, R180, 0x5 ;  /* 0x000000b4dbf67211 */ /* 0x040fe600078028ff */
[C---:B------:R-:W-:Y:S04]  /*3810*/  HMMA.16816.F32 R16, R104.reuse, R182, R16 ;  /* 0x000000b66810723c */ /* 0x040fe80000001810 */
[C---:B------:R-:W-:Y:S02]  /*3820*/  LEA.HI.X.SX32 R247, R219.reuse, R181, 0x5, P0 ;  /* 0x000000b5dbf77211 */ /* 0x040fe400000f2eff */
[C---:B------:R-:W-:Y:S02]  /*3830*/  LEA R182, P0, R219.reuse, R246, 0x5 ;  /* 0x000000f6dbb67211 */ /* 0x040fe400078028ff */
[-C--:B--2---:R-:W-:Y:S03]  /*3840*/  HMMA.16816.F32 R52, R104, R100.reuse, R52 ;  /* 0x000000646834723c */ /* 0x084fe60000001834 */
[C---:B------:R-:W-:Y:S05]  /*3850*/  LEA.HI.X.SX32 R183, R219.reuse, R247, 0x5, P0 ;  /* 0x000000f7dbb77211 */ /* 0x040fea00000f2eff */
[C---:B------:R-:W-:Y:S04]  /*3860*/  HMMA.16816.F32 R56, R184.reuse, R100, R56 ;  /* 0x00000064b838723c */ /* 0x040fe80000001838 */
[C---:B------:R-:W-:Y:S04]  /*3870*/  IMAD.WIDE R250, R219.reuse, -0xc0, R182 ;  /* 0xffffff40dbfa7825 */ /* 0x040fe800078e02b6 */
[-C--:B------:R-:W-:Y:S03]  /*3880*/  HMMA.16816.F32 R60, R184, R102.reuse, R60 ;  /* 0x00000066b83c723c */ /* 0x080fe6000000183c */
[----:B------:R-:W-:Y:S01]  /*3890*/  @P1 IMAD.WIDE.U32 R184, R204, R211, UR10 ;  /* 0x0000000accb81e25 */ /* 0x000fe2000f8e00d3 */
[C---:B------:R-:W-:Y:S01]  /*38a0*/  LEA R248, P0, R219.reuse, R250, 0x5 ;  /* 0x000000fadbf87211 */ /* 0x040fe200078028ff */
[----:B------:R-:W-:Y:S01]  /*38b0*/  @UP0 UMOV UR10, UR15 ;  /* 0x0000000f000a0c82 */ /* 0x000fe20008000000 */
[----:B------:R-:W-:Y:S02]  /*38c0*/  @UP0 UMOV UR11, UR6 ;  /* 0x00000006000b0c82 */ /* 0x000fe40008000000 */
[----:B------:R-:W-:Y:S01]  /*38d0*/  HMMA.16816.F32 R64, R104, R102, R64 ;  /* 0x000000666840723c */ /* 0x000fe20000001840 */
[----:B------:R-:W5:Y:S03]  /*38e0*/  @P1 LDG.E R224, desc[UR22][R184.64+-0x100] ;  /* 0xffff0016b8e01981 */ /* 0x000f66000c1e1900 */
[C---:B------:R-:W-:Y:S01]  /*38f0*/  LEA.HI.X.SX32 R249, R219.reuse, R251, 0x5, P0 ;  /* 0x000000fbdbf97211 */ /* 0x040fe200000f2eff */
[----:B------:R1:W5:Y:S01]  /*3900*/  @P1 LDG.E R223, desc[UR22][R184.64+-0xe0] ;  /* 0xffff2016b8df1981 */ /* 0x000362000c1e1900 */
[C---:B------:R-:W-:Y:S03]  /*3910*/  LEA R100, P0, R219.reuse, R248, 0x5 ;  /* 0x000000f8db647211 */ /* 0x040fe600078028ff */
[----:B------:R2:W-:Y:S01]  /*3920*/  REDG.E.ADD.F32.FTZ.RN.STRONG.GPU desc[UR22][R230.64], R4 ;  /* 0x00000004e60079a6 */ /* 0x0005e2000c12f316 */
[C---:B------:R-:W-:Y:S02]  /*3930*/  LEA.HI.X.SX32 R101, R219.reuse, R249, 0x5, P0 ;  /* 0x000000f9db657211 */ /* 0x040fe400000f2eff */
[C---:B------:R-:W-:Y:S01]  /*3940*/  LEA R186, P0, R219.reuse, R100, 0x5 ;  /* 0x00000064dbba7211 */ /* 0x040fe200078028ff */
[----:B------:R3:W-:Y:S03]  /*3950*/  REDG.E.ADD.F32.FTZ.RN.STRONG.GPU desc[UR22][R232.64], R5 ;  /* 0x00000005e80079a6 */ /* 0x0007e6000c12f316 */
[C---:B------:R-:W-:Y:S01]  /*3960*/  LEA.HI.X.SX32 R187, R219.reuse, R101, 0x5, P0 ;  /* 0x00000065dbbb7211 */ /* 0x040fe200000f2eff */
[----:B------:R4:W-:Y:S04]  /*3970*/  REDG.E.ADD.F32.FTZ.RN.STRONG.GPU desc[UR22][R234.64], R6 ;  /* 0x00000006ea0079a6 */ /* 0x0009e8000c12f316 */
[----:B------:R4:W-:Y:S04]  /*3980*/  REDG.E.ADD.F32.FTZ.RN.STRONG.GPU desc[UR22][R236.64], R7 ;  /* 0x00000007ec0079a6 */ /* 0x0009e8000c12f316 */
[----:B------:R4:W-:Y:S04]  /*3990*/  REDG.E.ADD.F32.FTZ.RN.STRONG.GPU desc[UR22][R238.64], R8 ;  /* 0x00000008ee0079a6 */ /* 0x0009e8000c12f316 */
[----:B------:R-:W-:Y:S01]  /*39a0*/  REDG.E.ADD.F32.FTZ.RN.STRONG.GPU desc[UR22][R242.64], R9 ;  /* 0x00000009f20079a6 */ /* 0x000fe2000c12f316 */
[C---:B-1----:R-:W-:Y:S03]  /*39b0*/  LEA R184, P0, R219.reuse, R186, 0x5 ;  /* 0x000000badbb87211 */ /* 0x042fe600078028ff */
[----:B------:R-:W-:Y:S01]  /*39c0*/  REDG.E.ADD.F32.FTZ.RN.STRONG.GPU desc[UR22][R240.64], R10 ;  /* 0x0000000af00079a6 */ /* 0x000fe2000c12f316 */
[C---:B------:R-:W-:Y:S02]  /*39d0*/  LEA.HI.X.SX32 R185, R219.reuse, R187, 0x5, P0 ;  /* 0x000000bbdbb97211 */ /* 0x040fe400000f2eff */
[C---:B--2---:R-:W-:Y:S01]  /*39e0*/  LEA R4, P0, R219.reuse, R184, 0x5 ;  /* 0x000000b8db047211 */ /* 0x044fe200078028ff */
[----:B------:R-:W-:Y:S03]  /*39f0*/  REDG.E.ADD.F32.FTZ.RN.STRONG.GPU desc[UR22][R244.64], R11 ;  /* 0x0000000bf40079a6 */ /* 0x000fe6000c12f316 */
[C---:B---3--:R-:W-:Y:S01]  /*3a00*/  LEA.HI.X.SX32 R5, R219.reuse, R185, 0x5, P0 ;  /* 0x000000b9db057211 */ /* 0x048fe200000f2eff */
[----:B------:R-:W-:Y:S01]  /*3a10*/  REDG.E.ADD.F32.FTZ.RN.STRONG.GPU desc[UR22][R230.64+0x80], R16 ;  /* 0x00008010e60079a6 */ /* 0x000fe2000c12f316 */
[C---:B------:R-:W-:Y:S03]  /*3a20*/  LEA R232, P0, R219.reuse, R4, 0x5 ;  /* 0x00000004dbe87211 */ /* 0x040fe600078028ff */
[----:B------:R-:W-:Y:S01]  /*3a30*/  REDG.E.ADD.F32.FTZ.RN.STRONG.GPU desc[UR22][R112.64+0x80], R17 ;  /* 0x00008011700079a6 */ /* 0x000fe2000c12f316 */
[C---:B------:R-:W-:Y:S03]  /*3a40*/  LEA.HI.X.SX32 R233, R219.reuse, R5, 0x5, P0 ;  /* 0x00000005dbe97211 */ /* 0x040fe600000f2eff */
[----:B------:R1:W-:Y:S01]  /*3a50*/  REDG.E.ADD.F32.FTZ.RN.STRONG.GPU desc[UR22][R108.64+0x80], R18 ;  /* 0x000080126c0079a6 */ /* 0x0003e2000c12f316 */
[C---:B----4-:R-:W-:Y:S03]  /*3a60*/  IMAD.WIDE R234, R219.reuse, -0xc0, R232 ;  /* 0xffffff40dbea7825 */ /* 0x050fe600078e02e8 */
        /* <DEDUP_REMOVED lines=19> */
[C---:B-1----:R-:W-:Y:S03]  /*3ba0*/  LEA R108, P0, R219.reuse, R106, 0x5 ;  /* 0x0000006adb6c7211 */ /* 0x042fe600078028ff */
[----:B------:R-:W-:Y:S01]  /*3bb0*/  REDG.E.ADD.F32.FTZ.RN.STRONG.GPU desc[UR22][R186.64+0x100], R56 ;  /* 0x00010038ba0079a6 */ /* 0x000fe2000c12f316 */
[----:B------:R-:W-:Y:S02]  /*3bc0*/  LEA.HI.X.SX32 R109, R219, R107, 0x5, P0 ;  /* 0x0000006bdb6d7211 */ /* 0x000fe400000f2eff */
[----:B------:R-:W-:Y:S01]  /*3bd0*/  PLOP3.LUT P0, PT, PT, PT, UP1, 0x80, 0x8 ;  /* 0x000000000008781c */ /* 0x000fe20003f0f018 */
[----:B------:R-:W-:Y:S01]  /*3be0*/  REDG.E.ADD.F32.FTZ.RN.STRONG.GPU desc[UR22][R184.64+0x100], R57 ;  /* 0x00010039b80079a6 */ /* 0x000fe2000c12f316 */
[----:B------:R-:W-:Y:S03]  /*3bf0*/  @UP0 UIADD3 UR12, UP1, UPT, UR12, -0x100, URZ ;  /* 0xffffff000c0c0890 */ /* 0x000fe6000ff3e0ff */
[----:B------:R-:W-:Y:S01]  /*3c00*/  REDG.E.ADD.F32.FTZ.RN.STRONG.GPU desc[UR22][R4.64+0x100], R58 ;  /* 0x0001003a040079a6 */ /* 0x000fe2000c12f316 */
[----:B------:R-:W-:Y:S02]  /*3c10*/  @UP0 UIADD3.X UR13, UPT, UPT, UR13, -0x1, URZ, UP1, !UPT ;  /* 0xffffffff0d0d0890 */ /* 0x000fe40008ffe4ff */
[----:B------:R-:W-:Y:S01]  /*3c20*/  UISETP.GT.AND UP1, UPT, UR32, UR4, UPT ;  /* 0x000000042000728c */ /* 0x000fe2000bf24270 */
[----:B------:R-:W-:Y:S04]  /*3c30*/  REDG.E.ADD.F32.FTZ.RN.STRONG.GPU desc[UR22][R232.64+0x100], R59 ;  /* 0x0001003be80079a6 */ /* 0x000fe8000c12f316 */
[----:B------:R-:W-:Y:S04]  /*3c40*/  REDG.E.ADD.F32.FTZ.RN.STRONG.GPU desc[UR22][R230.64+0x180], R64 ;  /* 0x00018040e60079a6 */ /* 0x000fe8000c12f316 */
[----:B------:R-:W-:Y:S04]  /*3c50*/  REDG.E.ADD.F32.FTZ.RN.STRONG.GPU desc[UR22][R234.64+0x180], R65 ;  /* 0x00018041ea0079a6 */ /* 0x000fe8000c12f316 */
[----:B------:R-:W-:Y:S04]  /*3c60*/  REDG.E.ADD.F32.FTZ.RN.STRONG.GPU desc[UR22][R6.64+0x180], R66 ;  /* 0x00018042060079a6 */ /* 0x000fe8000c12f316 */
        /* <DEDUP_REMOVED lines=24> */
[----:B------:R-:W-:Y:S07]  /*3df0*/  LDSM.16.MT88.4 R12, [R188+0x1800] ;  /* 0x00180000bc0c783b */ /* 0x000fee0000004200 */
[----:B------:R-:W-:Y:S01]  /*3e00*/  HMMA.16816.F32 R96, R4, R18, R96 ;  /* 0x000000120460723c */ /* 0x000fe20000001860 */
[----:B------:R-:W2:Y:S04]  /*3e10*/  LDSM.16.MT88.4 R4, [R195+-0x800] ;  /* 0xfff80000c304783b */ /* 0x000ea80000004200 */
[----:B------:R-:W3:Y:S03]  /*3e20*/  LDSM.16.MT88.4 R16, [R194+-0x800] ;  /* 0xfff80000c210783b */ /* 0x000ee60000004200 */
[-C--:B----4-:R-:W-:Y:S08]  /*3e30*/  HMMA.16816.F32 R68, R52, R56.reuse, R68 ;  /* 0x000000383444723c */ /* 0x090ff00000001844 */
[C---:B------:R-:W-:Y:S08]  /*3e40*/  HMMA.16816.F32 R72, R64.reuse, R56, R72 ;  /* 0x000000384048723c */ /* 0x040ff00000001848 */
[-C--:B------:R-:W-:Y:S08]  /*3e50*/  HMMA.16816.F32 R76, R64, R58.reuse, R76 ;  /* 0x0000003a404c723c */ /* 0x080ff0000000184c */
[C---:B------:R-:W-:Y:S01]  /*3e60*/  HMMA.16816.F32 R80, R52.reuse, R58, R80 ;  /* 0x0000003a3450723c */ /* 0x040fe20000001850 */
[----:B------:R-:W4:Y:S07]  /*3e70*/  LDSM.16.MT88.4 R56, [R188+0x3800] ;  /* 0x00380000bc38783b */ /* 0x000f2e0000004200 */
        /* <DEDUP_REMOVED lines=8> */
[-C--:B------:R-:W-:Y:S08]  /*3f00*/  HMMA.16816.F32 R84, R8, R108.reuse, R84 ;  /* 0x0000006c0854723c */ /* 0x080ff00000001854 */
[C---:B------:R-:W-:Y:S08]  /*3f10*/  HMMA.16816.F32 R88, R104.reuse, R108, R88 ;  /* 0x0000006c6858723c */ /* 0x040ff00000001858 */
[-C--:B------:R-:W-:Y:S08]  /*3f20*/  HMMA.16816.F32 R92, R104, R110.reuse, R92 ;  /* 0x0000006e685c723c */ /* 0x080ff0000000185c */
[----:B------:R-:W-:Y:S08]  /*3f30*/  HMMA.16816.F32 R96, R8, R110, R96 ;  /* 0x0000006e0860723c */ /* 0x000ff00000001860 */
[-C--:B--2---:R-:W-:Y:S08]  /*3f40*/  HMMA.16816.F32 R68, R4, R12.reuse, R68 ;  /* 0x0000000c0444723c */ /* 0x084ff00000001844 */
[C---:B---3--:R-:W-:Y:S08]  /*3f50*/  HMMA.16816.F32 R72, R16.reuse, R12, R72 ;  /* 0x0000000c1048723c */ /* 0x048ff00000001848 */
[-C--:B------:R-:W-:Y:S08]  /*3f60*/  HMMA.16816.F32 R76, R16, R14.reuse, R76 ;  /* 0x0000000e104c723c */ /* 0x080ff0000000184c */
[C---:B------:R-:W-:Y:S08]  /*3f70*/  HMMA.16816.F32 R80, R4.reuse, R14, R80 ;  /* 0x0000000e0450723c */ /* 0x040ff00000001850 */
[-C--:B----4-:R-:W-:Y:S08]  /*3f80*/  HMMA.16816.F32 R84, R4, R56.reuse, R84 ;  /* 0x000000380454723c */ /* 0x090ff00000001854 */
[C---:B------:R-:W-:Y:S08]  /*3f90*/  HMMA.16816.F32 R88, R16.reuse, R56, R88 ;  /* 0x000000381058723c */ /* 0x040ff00000001858 */
[-C--:B------:R-:W-:Y:S08]  /*3fa0*/  HMMA.16816.F32 R92, R16, R58.reuse, R92 ;  /* 0x0000003a105c723c */ /* 0x080ff0000000185c */
[----:B------:R-:W-:Y:S04]  /*3fb0*/  HMMA.16816.F32 R96, R4, R58, R96 ;  /* 0x0000003a0460723c */ /* 0x000fe80000001860 */
[C---:B------:R-:W-:Y:S02]  /*3fc0*/  VIADD R4, R188.reuse, 0xffffc000 ;  /* 0xffffc000bc047836 */ /* 0x040fe40000000000 */
[----:B------:R-:W-:Y:S04]  /*3fd0*/  @P0 VIADD R4, R188, 0x4000 ;  /* 0x00004000bc040836 */ /* 0x000fe80000000000 */
[----:B------:R-:W-:Y:S01]  /*3fe0*/  IMAD.MOV.U32 R188, RZ, RZ, R4 ;  /* 0x000000ffffbc7224 */ /* 0x000fe200078e0004 */
[----:B------:R-:W-:Y:S09]  /*3ff0*/  BRA.U UP1, `(.L_x_65) ;  /* 0xffffffdd01507547 */ /* 0x000ff2000b83ffff */
.L_x_62:
[----:B------:R-:W-:Y:S01]  /*4000*/  F2FP.F16.F32.PACK_AB R8, R41, R40 ;  /* 0x000000282908723e */ /* 0x000fe200000000ff */
[----:B------:R-:W3:Y:S01]  /*4010*/  LDCU UR4, c[0x0][0x500] ;  /* 0x0000a000ff0477ac */ /* 0x000ee20008000800 */
[----:B------:R-:W4:Y:S01]  /*4020*/  S2R R40, SR_TID.X ;  /* 0x0000000000287919 */ /* 0x000f220000002100 */
[----:B------:R-:W2:Y:S01]  /*4030*/  LDC.64 R6, c[0x0][0x5c0] ;  /* 0x00017000ff067b82 */ /* 0x000ea20000000a00 */
[----:B------:R-:W-:Y:S01]  /*4040*/  IADD3 R9, PT, PT, R207, 0xc040, RZ ;  /* 0x0000c040cf097810 */ /* 0x000fe20007ffe0ff */
[----:B------:R-:W1:Y:S01]  /*4050*/  LDCU.64 UR6, c[0x0][0x5b0] ;  /* 0x0000b600ff0677ac */ /* 0x000e620008000a00 */
[----:B------:R-:W-:Y:S02]  /*4060*/  F2FP.F16.F32.PACK_AB R20, R21, R20 ;  /* 0x000000141514723e */ /* 0x000fe400000000ff */
[----:B------:R-:W-:Y:S01]  /*4070*/  F2FP.F16.F32.PACK_AB R22, R23, R22 ;  /* 0x000000161716723e */ /* 0x000fe200000000ff */
[----:B------:R-:W1:Y:S01]  /*4080*/  LDCU.64 UR8, c[0x0][0x5e0] ;  /* 0x0000bc00ff0877ac */ /* 0x000e620008000a00 */
[----:B------:R-:W-:Y:S01]  /*4090*/  F2FP.F16.F32.PACK_AB R32, R33, R32 ;  /* 0x000000202120723e */ /* 0x000fe200000000ff */
[----:B------:R-:W1:Y:S01]  /*40a0*/  LDC.64 R4, c[0x0][0x5c8] ;  /* 0x00017200ff047b82 */ /* 0x000e620000000a00 */
[----:B------:R-:W-:-:S02]  /*40b0*/  F2FP.F16.F32.PACK_AB R34, R35, R34 ;  /* 0x000000222322723e */ /* 0x000fc400000000ff */
[----:B------:R-:W-:Y:S02]  /*40c0*/  F2FP.F16.F32.PACK_AB R24, R25, R24 ;  /* 0x000000181918723e */ /* 0x000fe400000000ff */
[----:B------:R-:W-:Y:S02]  /*40d0*/  F2FP.F16.F32.PACK_AB R26, R27, R26 ;  /* 0x0000001a1b1a723e */ /* 0x000fe400000000ff */
[----:B------:R-:W-:Y:S01]  /*40e0*/  F2FP.F16.F32.PACK_AB R28, R29, R28 ;  /* 0x0000001c1d1c723e */ /* 0x000fe200000000ff */
[----:B---3--:R-:W-:Y:S01]  /*40f0*/  FMUL.FTZ R68, R68, UR4 ;  /* 0x0000000444447c20 */ /* 0x008fe20008410000 */
        /* <DEDUP_REMOVED lines=14> */
[----:B----4-:R-:W-:Y:S01]  /*41e0*/  LOP3.LUT P0, RZ, R40, 0x10, RZ, 0xc0, !PT ;  /* 0x0000001028ff7812 */ /* 0x010fe2000780c0ff */
        /* <DEDUP_REMOVED lines=17> */
[----:B------:R-:W-:Y:S01]  /*4300*/  FMUL.FTZ R92, R92, UR4 ;  /* 0x000000045c5c7c20 */ /* 0x000fe20008410000 */
[----:B------:R-:W-:Y:S01]  /*4310*/  F2FP.F16.F32.PACK_AB R82, R83, R82 ;  /* 0x000000525352723e */ /* 0x000fe200000000ff */
[----:B------:R-:W-:Y:S01]  /*4320*/  FMUL.FTZ R93, R93, UR4 ;  /* 0x000000045d5d7c20 */ /* 0x000fe20008410000 */
[----:B------:R-:W-:Y:S01]  /*4330*/  @P0 IADD3 R9, PT, PT, R228, -0x40, RZ ;  /* 0xffffffc0e4090810 */ /* 0x000fe20007ffe0ff */
[----:B------:R-:W-:Y:S01]  /*4340*/  FMUL.FTZ R94, R94, UR4 ;  /* 0x000000045e5e7c20 */ /* 0x000fe20008410000 */
[----:B------:R-:W-:Y:S01]  /*4350*/  FMUL.FTZ R95, R95, UR4 ;  /* 0x000000045f5f7c20 */ /* 0x000fe20008410000 */
[----:B------:R-:W-:Y:S01]  /*4360*/  F2FP.F16.F32.PACK_AB R72, R73, R72 ;  /* 0x000000484948723e */ /* 0x000fe200000000ff */
[----:B------:R-:W3:Y:S01]  /*4370*/  LDCU.64 UR4, c[0x0][0x5a8] ;  /* 0x0000b500ff0477ac */ /* 0x000ee20008000a00 */
[----:B------:R-:W-:Y:S01]  /*4380*/  F2FP.F16.F32.PACK_AB R74, R75, R74 ;  /* 0x0000004a4b4a723e */ /* 0x000fe200000000ff */
[----:B--2---:R-:W-:Y:S01]  /*4390*/  IMAD R10, R6, UR25, RZ ;  /* 0x00000019060a7c24 */ /* 0x004fe2000f8e02ff */
[----:B------:R-:W-:-:S02]  /*43a0*/  F2FP.F16.F32.PACK_AB R76, R77, R76 ;  /* 0x0000004c4d4c723e */ /* 0x000fc400000000ff */
[----:B------:R-:W-:Y:S01]  /*43b0*/  F2FP.F16.F32.PACK_AB R78, R79, R78 ;  /* 0x0000004e4f4e723e */ /* 0x000fe200000000ff */
[----:B------:R-:W-:Y:S01]  /*43c0*/  IMAD R10, R7, UR26, R10 ;  /* 0x0000001a070a7c24 */ /* 0x000fe2000f8e020a */
[----:B------:R-:W-:Y:S02]  /*43d0*/  F2FP.F16.F32.PACK_AB R84, R85, R84 ;  /* 0x000000545554723e */ /* 0x000fe400000000ff */
[----:B------:R-:W-:Y:S01]  /*43e0*/  F2FP.F16.F32.PACK_AB R86, R87, R86 ;  /* 0x000000565756723e */ /* 0x000fe200000000ff */
[----:B------:R-:W-:Y:S01]  /*43f0*/  STS [R207+0xc000], R68 ;  /* 0x00c00044cf007388 */ /* 0x000fe20000000800 */
[----:B------:R-:W-:Y:S02]  /*4400*/  F2FP.F16.F32.PACK_AB R96, R97, R96 ;  /* 0x000000606160723e */ /* 0x000fe400000000ff */
[----:B------:R-:W-:Y:S01]  /*4410*/  F2FP.F16.F32.PACK_AB R98, R99, R98 ;  /* 0x000000626362723e */ /* 0x000fe200000000ff */
[----:B------:R-:W-:Y:S01]  /*4420*/  STS [R207+0xc400], R70 ;  /* 0x00c40046cf007388 */ /* 0x000fe20000000800 */
[----:B------:R-:W-:-:S02]  /*4430*/  F2FP.F16.F32.PACK_AB R88, R89, R88 ;  /* 0x000000585958723e */ /* 0x000fc400000000ff */
[----:B------:R-:W-:Y:S01]  /*4440*/  F2FP.F16.F32.PACK_AB R90, R91, R90 ;  /* 0x0000005a5b5a723e */ /* 0x000fe200000000ff */
[----:B------:R-:W-:Y:S01]  /*4450*/  STS [R9], R80 ;  /* 0x0000005009007388 */ /* 0x000fe20000000800 */
        /* <DEDUP_REMOVED lines=8> */
[----:B------:R-:W-:Y:S01]  /*44e0*/  STS [R207+0xd400], R74 ;  /* 0x00d4004acf007388 */ /* 0x000fe20000000800 */
[----:B------:R-:W-:Y:S02]  /*44f0*/  F2FP.F16.F32.PACK_AB R50, R51, R50 ;  /* 0x000000323332723e */ /* 0x000fe400000000ff */
[----:B------:R-:W-:Y:S01]  /*4500*/  F2FP.F16.F32.PACK_AB R42, R43, R42 ;  /* 0x0000002a2b2a723e */ /* 0x000fe200000000ff */
[----:B------:R-:W-:Y:S01]  /*4510*/  STS [R9+0x1000], R76 ;  /* 0x0010004c09007388 */ /* 0x000fe20000000800 */
[----:B------:R-:W-:Y:S02]  /*4520*/  F2FP.F16.F32.PACK_AB R44, R45, R44 ;  /* 0x0000002c2d2c723e */ /* 0x000fe400000000ff */
[----:B------:R-:W-:Y:S01]  /*4530*/  F2FP.F16.F32.PACK_AB R46, R47, R46 ;  /* 0x0000002e2f2e723e */ /* 0x000fe200000000ff */
[----:B------:R-:W-:Y:S01]  /*4540*/  STS [R9+0x1400], R78 ;  /* 0x0014004e09007388 */ /* 0x000fe20000000800 */
[----:B------:R-:W-:-:S02]  /*4550*/  MOV R211, RZ ;  /* 0x000000ff00d37202 */ /* 0x000fc40000000f00 */
[----:B---3--:R-:W-:Y:S01]  /*4560*/  MOV R45, UR5 ;  /* 0x00000005002d7c02 */ /* 0x008fe20008000f00 */
[----:B------:R-:W-:Y:S01]  /*4570*/  STS [R207+0xe000], R84 ;  /* 0x00e00054cf007388 */ /* 0x000fe20000000800 */
[----:B-1----:R-:W-:Y:S01]  /*4580*/  MOV R41, UR7 ;  /* 0x0000000700297c02 */ /* 0x002fe20008000f00 */
[----:B------:R-:W-:Y:S02]  /*4590*/  IMAD.WIDE.U32 R12, R6, UR26, R210 ;  /* 0x0000001a060c7c25 */ /* 0x000fe4000f8e00d2 */
[----:B------:R-:W-:Y:S02]  /*45a0*/  STS [R207+0xe400], R86 ;  /* 0x00e40056cf007388 */ /* 0x000fe40000000800 */
[----:B------:R-:W-:Y:S01]  /*45b0*/  IMAD.IADD R13, R13, 0x1, R10 ;  /* 0x000000010d0d7824 */ /* 0x000fe200078e020a */
[----:B------:R-:W-:Y:S01]  /*45c0*/  MOV R10, UR4 ;  /* 0x00000004000a7c02 */ /* 0x000fe20008000f00 */
[----:B------:R-:W-:Y:S01]  /*45d0*/  STS [R9+0x2000], R96 ;  /* 0x0020006009007388 */ /* 0x000fe20000000800 */
[----:B------:R-:W1:Y:S03]  /*45e0*/  LDCU.64 UR4, c[0x0][0x5d8] ;  /* 0x0000bb00ff0477ac */ /* 0x000e660008000a00 */
[----:B------:R-:W-:Y:S01]  /*45f0*/  STS [R9+0x2400], R98 ;  /* 0x0024006209007388 */ /* 0x000fe20000000800 */
[----:B------:R-:W-:-:S03]  /*4600*/  IMAD.WIDE.U32 R14, R10, UR18, R12 ;  /* 0x000000120a0e7c25 */ /* 0x000fc6000f8e000c */
[----:B------:R-:W-:Y:S01]  /*4610*/  STS [R207+0xf000], R88 ;  /* 0x00f00058cf007388 */ /* 0x000fe20000000800 */
[C---:B------:R-:W-:Y:S02]  /*4620*/  IMAD R10, R4.reuse, UR25, RZ ;  /* 0x00000019040a7c24 */ /* 0x040fe4000f8e02ff */
[----:B------:R-:W-:Y:S01]  /*4630*/  IMAD.WIDE.U32 R12, R4, UR26, R210 ;  /* 0x0000001a040c7c25 */ /* 0x000fe2000f8e00d2 */
[----:B------:R-:W-:Y:S03]  /*4640*/  STS [R207+0xf400], R90 ;  /* 0x00f4005acf007388 */ /* 0x000fe60000000800 */
[----:B------:R-:W-:Y:S01]  /*4650*/  IMAD R11, R5, UR26, R10 ;  /* 0x0000001a050b7c24 */ /* 0x000fe2000f8e020a */
[----:B------:R-:W-:Y:S01]  /*4660*/  STS [R9+0x3000], R92 ;  /* 0x0030005c09007388 */ /* 0x000fe20000000800 */
[----:B------:R-:W-:Y:S01]  /*4670*/  IMAD R45, R45, UR18, R15 ;  /* 0x000000122d2d7c24 */ /* 0x000fe2000f8e020f */
[----:B-1----:R-:W-:-:S02]  /*4680*/  MOV R43, UR4 ;  /* 0x00000004002b7c02 */ /* 0x002fc40008000f00 */
[----:B------:R-:W-:Y:S01]  /*4690*/  STS [R9+0x3400], R94 ;  /* 0x0034005e09007388 */ /* 0x000fe20000000800 */
[----:B------:R-:W-:-:S03]  /*46a0*/  IADD3 R13, PT, PT, R13, R11, RZ ;  /* 0x0000000b0d0d7210 */ /* 0x000fc60007ffe0ff */
[----:B------:R-:W-:Y:S04]  /*46b0*/  STS [R207+0x10000], R20 ;  /* 0x01000014cf007388 */ /* 0x000fe80000000800 */
        /* <DEDUP_REMOVED lines=9> */
[----:B------:R1:W-:Y:S04]  /*4750*/  STS [R9+0x6000], R48 ;  /* 0x0060003009007388 */ /* 0x0003e80000000800 */
[----:B------:R-:W-:Y:S04]  /*4760*/  STS [R9+0x6400], R50 ;  /* 0x0064003209007388 */ /* 0x000fe80000000800 */
[----:B------:R-:W-:Y:S04]  /*4770*/  STS [R207+0x13000], R8 ;  /* 0x01300008cf007388 */ /* 0x000fe80000000800 */
[----:B------:R2:W-:Y:S04]  /*4780*/  STS [R207+0x13400], R42 ;  /* 0x0134002acf007388 */ /* 0x0005e80000000800 */
[----:B------:R3:W-:Y:S04]  /*4790*/  STS [R9+0x7000], R44 ;  /* 0x0070002c09007388 */ /* 0x0007e80000000800 */
[----:B------:R4:W-:Y:S01]  /*47a0*/  STS [R9+0x7400], R46 ;  /* 0x0074002e09007388 */ /* 0x0009e20000000800 */
[----:B------:R-:W-:Y:S01]  /*47b0*/  BAR.SYNC.DEFER_BLOCKING 0x0 ;  /* 0x0000000000007b1d */ /* 0x000fe20000010000 */
[----:B-1----:R-:W-:-:S05]  /*47c0*/  MOV R48, UR6 ;  /* 0x0000000600307c02 */ /* 0x002fca0008000f00 */
[----:B------:R-:W-:-:S04]  /*47d0*/  IMAD.WIDE.U32 R48, R48, UR18, R12 ;  /* 0x0000001230307c25 */ /* 0x000fc8000f8e000c */
[----:B------:R-:W-:Y:S01]  /*47e0*/  IMAD R49, R41, UR18, R49 ;  /* 0x0000001229317c24 */ /* 0x000fe2000f8e0231 */
[----:B------:R-:W-:Y:S01]  /*47f0*/  MOV R41, UR8 ;  /* 0x0000000800297c02 */ /* 0x000fe20008000f00 */
[----:B--2---:R-:W-:Y:S01]  /*4800*/  IMAD.U32 R42, RZ, RZ, UR5 ;  /* 0x00000005ff2a7e24 */ /* 0x004fe2000f8e00ff */
[----:B------:R-:W1:Y:S03]  /*4810*/  LDCU.128 UR4, c[0x0][0x560] ;  /* 0x0000ac00ff0477ac */ /* 0x000e660008000c00 */
[----:B------:R-:W-:-:S04]  /*4820*/  IMAD.WIDE.U32 R48, R41, UR17, R48 ;  /* 0x0000001129307c25 */ /* 0x000fc8000f8e0030 */
[----:B---3--:R-:W-:Y:S01]  /*4830*/  IMAD.MOV.U32 R44, RZ, RZ, R14 ;  /* 0x000000ffff2c7224 */ /* 0x008fe200078e000e */
[----:B------:R-:W2:Y:S03]  /*4840*/  LDS.128 R36, [R209+0xc000] ;  /* 0x00c00000d1247984 */ /* 0x000ea60000000c00 */
[----:B------:R-:W-:Y:S01]  /*4850*/  IMAD.WIDE.U32 R44, R43, UR17, R44 ;  /* 0x000000112b2c7c25 */ /* 0x000fe2000f8e002c */
[----:B------:R-:W3:Y:S03]  /*4860*/  LDS.128 R28, [R209+0xe000] ;  /* 0x00e00000d11c7984 */ /* 0x000ee60000000c00 */
[----:B------:R-:W-:Y:S01]  /*4870*/  IMAD R45, R42, UR17, R45 ;  /* 0x000000112a2d7c24 */ /* 0x000fe2000f8e022d */
[----:B------:R-:W-:Y:S01]  /*4880*/  SHF.R.U32.HI R42, RZ, 0x3, R40 ;  /* 0x00000003ff2a7819 */ /* 0x000fe20000011628 */
[----:B------:R-:W3:Y:S01]  /*4890*/  LDS.128 R32, [R209+0xd000] ;  /* 0x00d00000d1207984 */ /* 0x000ee20000000c00 */
[----:B------:R-:W-:-:S03]  /*48a0*/  MOV R40, UR9 ;  /* 0x0000000900287c02 */ /* 0x000fc60008000f00 */
[----:B----4-:R-:W-:Y:S01]  /*48b0*/  IMAD.WIDE.U32 R46, R42, R6, R44 ;  /* 0x000000062a2e7225 */ /* 0x010fe200078e002c */
[----:B------:R-:W4:Y:S03]  /*48c0*/  LDS.128 R24, [R209+0xf000] ;  /* 0x00f00000d1187984 */ /* 0x000f260000000c00 */
[----:B------:R-:W-:Y:S01]  /*48d0*/  IMAD R49, R40, UR17, R49 ;  /* 0x0000001128317c24 */ /* 0x000fe2000f8e0231 */
[----:B------:R-:W4:Y:S01]  /*48e0*/  LDS.128 R20, [R209+0x10000] ;  /* 0x01000000d1147984 */ /* 0x000f220000000c00 */
[----:B------:R-:W-:Y:S01]  /*48f0*/  IMAD R40, R42, R7, R47 ;  /* 0x000000072a287224 */ /* 0x000fe200078e022f */
[----:B-1----:R-:W-:Y:S01]  /*4900*/  LEA R44, P0, R46, UR4, 0x1 ;  /* 0x000000042e2c7c11 */ /* 0x002fe2000f8008ff */
[----:B------:R-:W-:Y:S01]  /*4910*/  IMAD.WIDE.U32 R48, R42, R4, R48 ;  /* 0x000000042a307225 */ /* 0x000fe200078e0030 */
[----:B------:R-:W1:Y:S02]  /*4920*/  LDS.128 R12, [R209+0x12000] ;  /* 0x01200000d10c7984 */ /* 0x000e640000000c00 */
[----:B------:R-:W-:Y:S01]  /*4930*/  LEA.HI.X R45, R46, UR5, R40, 0x1, P0 ;  /* 0x000000052e2d7c11 */ /* 0x000fe200080f0c28 */
[----:B------:R-:W-:Y:S01]  /*4940*/  IMAD R42, R42, R5, R49 ;  /* 0x000000052a2a7224 */ /* 0x000fe200078e0231 */
[----:B------:R-:W1:Y:S01]  /*4950*/  LDS.128 R16, [R209+0x11000] ;  /* 0x01100000d1107984 */ /* 0x000e620000000c00 */
[----:B------:R-:W-:-:S02]  /*4960*/  LEA R40, P1, R6, R44, 0x6 ;  /* 0x0000002c06287211 */ /* 0x000fc400078230ff */
[----:B------:R-:W-:Y:S01]  /*4970*/  LEA R46, P0, R48, UR6, 0x1 ;  /* 0x00000006302e7c11 */ /* 0x000fe2000f8008ff */
[----:B------:R-:W1:Y:S01]  /*4980*/  LDS.128 R8, [R209+0x13000] ;  /* 0x01300000d1087984 */ /* 0x000e620000000c00 */
[----:B------:R-:W-:Y:S02]  /*4990*/  LEA.HI.X R41, R6, R45, R7, 0x6, P1 ;  /* 0x0000002d06297211 */ /* 0x000fe400008f3407 */
[----:B------:R-:W-:Y:S02]  /*49a0*/  LEA.HI.X R47, R48, UR7, R42, 0x1, P0 ;  /* 0x00000007302f7c11 */ /* 0x000fe400080f0c2a */
[----:B------:R-:W-:-:S04]  /*49b0*/  LEA R6, P0, R4, R46, 0x6 ;  /* 0x0000002e04067211 */ /* 0x000fc800078030ff */
[----:B------:R-:W-:Y:S01]  /*49c0*/  LEA.HI.X R7, R4, R47, R5, 0x6, P0 ;  /* 0x0000002f04077211 */ /* 0x000fe200000f3405 */
[----:B--2---:R2:W-:Y:S04]  /*49d0*/  STG.E.128 desc[UR22][R44.64], R36 ;  /* 0x000000242c007986 */ /* 0x0045e8000c101d16 */
[----:B---3--:R2:W-:Y:S04]  /*49e0*/  STG.E.128 desc[UR22][R44.64+0x80], R28 ;  /* 0x0000801c2c007986 */ /* 0x0085e8000c101d16 */
[----:B------:R2:W-:Y:S04]  /*49f0*/  STG.E.128 desc[UR22][R40.64], R32 ;  /* 0x0000002028007986 */ /* 0x0005e8000c101d16 */
[----:B----4-:R2:W-:Y:S04]  /*4a00*/  STG.E.128 desc[UR22][R40.64+0x80], R24 ;  /* 0x0000801828007986 */ /* 0x0105e8000c101d16 */
[----:B------:R2:W-:Y:S04]  /*4a10*/  STG.E.128 desc[UR22][R46.64], R20 ;  /* 0x000000142e007986 */ /* 0x0005e8000c101d16 */
[----:B-1----:R2:W-:Y:S04]  /*4a20*/  STG.E.128 desc[UR22][R46.64+0x80], R12 ;  /* 0x0000800c2e007986 */ /* 0x0025e8000c101d16 */
[----:B------:R2:W-:Y:S04]  /*4a30*/  STG.E.128 desc[UR22][R6.64], R16 ;  /* 0x0000001006007986 */ /* 0x0005e8000c101d16 */
[----:B------:R2:W-:Y:S02]  /*4a40*/  STG.E.128 desc[UR22][R6.64+0x80], R8 ;  /* 0x0000800806007986 */ /* 0x0005e4000c101d16 */
.L_x_59:
[----:B------:R-:W1:Y:S01]  /*4a50*/  LDCU UR5, c[0x0][0x438] ;  /* 0x00008700ff0577ac */ /* 0x000e620008000800 */
[----:B------:R-:W3:Y:S01]  /*4a60*/  LDCU UR6, c[0x0][0x370] ;  /* 0x00006e00ff0677ac */ /* 0x000ee20008000800 */
[----:B-1----:R-:W-:-:S04]  /*4a70*/  UIADD3 UR5, UPT, UPT, UR5, 0x3f, URZ ;  /* 0x0000003f05057890 */ /* 0x002fc8000fffe0ff */
[----:B------:R-:W-:Y:S02]  /*4a80*/  USHF.R.S32.HI UR4, URZ, 0x1f, UR5 ;  /* 0x0000001fff047899 */ /* 0x000fe40008011405 */
[----:B---3--:R-:W-:Y:S02]  /*4a90*/  UIADD3 UR20, UPT, UPT, UR6, UR20, URZ ;  /* 0x0000001406147290 */ /* 0x008fe4000fffe0ff */
[----:B------:R-:W-:-:S04]  /*4aa0*/  ULEA.HI UR4, UR4, UR5, URZ, 0x6 ;  /* 0x0000000504047291 */ /* 0x000fc8000f8f30ff */
[----:B------:R-:W-:-:S04]  /*4ab0*/  USHF.R.S32.HI UR4, URZ, 0x6, UR4 ;  /* 0x00000006ff047899 */ /* 0x000fc80008011404 */
[----:B------:R-:W-:-:S09]  /*4ac0*/  UISETP.GE.AND UP0, UPT, UR20, UR4, UPT ;  /* 0x000000041400728c */ /* 0x000fd2000bf06270 */
[----:B------:R-:W-:Y:S05]  /*4ad0*/  BRA.U !UP0, `(.L_x_66) ;  /* 0xffffffb908d47547 */ /* 0x000fea000b83ffff */
[----:B------:R-:W-:Y:S05]  /*4ae0*/  EXIT ;  /* 0x000000000000794d */ /* 0x000fea0003800000 */
.L_x_67:
        /* <DEDUP_REMOVED lines=9> */
.L_x_1242:


//--------------------- .text._ZN5flash44flash_bwd_dq_dk_dv_loop_seqk_parallel_kernelI23Flash_bwd_kernel_traitsILi128ELi64ELi64ELi8ELi4ELi2ELi2ELb1ELb0EN7cutlass6half_tE19Flash_kernel_traitsILi128ELi64ELi64ELi8ES3_EELb0ELb1ELb0ELb0ELb0ELb1ELb0EEEvNS_16Flash_bwd_paramsE --------------------------
	.section	.text._ZN5flash44flash_bwd_dq_dk_dv_loop_seqk_parallel_kernelI23Flash_bwd_kernel_traitsILi128ELi64ELi64ELi8ELi4ELi2ELi2ELb1ELb0EN7cutlass6half_tE19Flash_kernel_traitsILi128ELi64ELi64ELi8ES3_EELb0ELb1ELb0ELb0ELb0ELb1ELb0EEEvNS_16Flash_bwd_paramsE,"ax",@progbits
	.align	128
        .global         _ZN5flash44flash_bwd_dq_dk_dv_loop_seqk_parallel_kernelI23Flash_bwd_kernel_traitsILi128ELi64ELi64ELi8ELi4ELi2ELi2ELb1ELb0EN7cutlass6half_tE19Flash_kernel_traitsILi128ELi64ELi64ELi8ES3_EELb0ELb1ELb0ELb0ELb0ELb1ELb0EEEvNS_16Flash_bwd_paramsE
        .type           _ZN5flash44flash_bwd_dq_dk_dv_loop_seqk_parallel_kernelI23Flash_bwd_kernel_traitsILi128ELi64ELi64ELi8ELi4ELi2ELi2ELb1ELb0EN7cutlass6half_tE19Flash_kernel_traitsILi128ELi64ELi64ELi8ES3_EELb0ELb1ELb0ELb0ELb0ELb1ELb0EEEvNS_16Flash_bwd_paramsE,@function
        .size           _ZN5flash44flash_bwd_dq_dk_dv_loop_seqk_parallel_kernelI23Flash_bwd_kernel_traitsILi128ELi64ELi64ELi8ELi4ELi2ELi2ELb1ELb0EN7cutlass6half_tE19Flash_kernel_traitsILi128ELi64ELi64ELi8ES3_EELb0ELb1ELb0ELb0ELb0ELb1ELb0EEEvNS_16Flash_bwd_paramsE,(.L_x_1243 - _ZN5flash44flash_bwd_dq_dk_dv_loop_seqk_parallel_kernelI23Flash_bwd_kernel_traitsILi128ELi64ELi64ELi8ELi4ELi2ELi2ELb1ELb0EN7cutlass6half_tE19Flash_kernel_traitsILi128ELi64ELi64ELi8ES3_EELb0ELb1ELb0ELb0ELb0ELb1ELb0EEEvNS_16Flash_bwd_paramsE)
        .other          _ZN5flash44flash_bwd_dq_dk_dv_loop_seqk_parallel_kernelI23Flash_bwd_kernel_traitsILi128ELi64ELi64ELi8ELi4ELi2ELi2ELb1ELb0EN7cutlass6half_tE19Flash_kernel_traitsILi128ELi64ELi64ELi8ES3_EELb0ELb1ELb0ELb0ELb0ELb1ELb0EEEvNS_16Flash_bwd_paramsE,@"STO_CUDA_ENTRY STV_DEFAULT"
_ZN5flash44flash_bwd_dq_dk_dv_loop_seqk_parallel_kernelI23Flash_bwd_kernel_traitsILi128ELi64ELi64ELi8ELi4ELi2ELi2ELb1ELb0EN7cutlass6half_tE19Flash_kernel_traitsILi128ELi64ELi64ELi8ES3_EELb0ELb1ELb0ELb0ELb0ELb1ELb0EEEvNS_16Flash_bwd_paramsE:
.text._ZN5flash44flash_bwd_dq_dk_dv_loop_seqk_parallel_kernelI23Flash_bwd_kernel_traitsILi128ELi64ELi64ELi8ELi4ELi2ELi2ELb1ELb0EN7cutlass6half_tE19Flash_kernel_traitsILi128ELi64ELi64ELi8ES3_EELb0ELb1ELb0ELb0ELb0ELb1ELb0EEEvNS_16Flash_bwd_paramsE:
        /* <DEDUP_REMOVED lines=14> */
[----:B------:R-:W-:Y:S01]  /*00e0*/  IMAD.MOV.U32 R209, RZ, RZ, 0x20 ;  /* 0x00000020ffd17424 */ /* 0x000fe200078e00ff */
[----:B------:R-:W-:Y:S01]  /*00f0*/  UMOV UR5, 0x400 ;  /* 0x0000040000057882 */ /* 0x000fe20000000000 */
[----:B------:R-:W1:Y:S01]  /*0100*/  LDCU.64 UR14, c[0x0][0x358] ;  /* 0x00006b00ff0e77ac */ /* 0x000e620008000a00 */
[----:B------:R-:W3:Y:S01]  /*0110*/  S2R R211, SR_CTAID.Z ;  /* 0x0000000000d37919 */ /* 0x000ee20000002700 */
[----:B------:R-:W3:Y:S01]  /*0120*/  S2UR UR12, SR_CTAID.X ;  /* 0x00000000000c79c3 */ /* 0x000ee20000002500 */
[----:B------:R-:W1:Y:S01]  /*0130*/  LDCU.64 UR8, c[0x0][0x470] ;  /* 0x00008e00ff0877ac */ /* 0x000e620008000a00 */
[----:B------:R-:W-:Y:S01]  /*0140*/  UMOV UR18, URZ ;  /* 0x000000ff00127c82 */ /* 0x000fe20008000000 */
[----:B------:R-:W-:Y:S01]  /*0150*/  UMOV UR19, URZ ;  /* 0x000000ff00137c82 */ /* 0x000fe20008000000 */
[----:B--2---:R-:W-:-:S04]  /*0160*/  ULEA UR6, UR6, UR5, 0x18 ;  /* 0x0000000506067291 */ /* 0x004fc8000f8ec0ff */
        /* <DEDUP_REMOVED lines=8> */
[----:B------:R-:W-:Y:S02]  /*01f0*/  LOP3.LUT R3, R9, 0xc00, RZ, 0xc0, !PT ;  /* 0x00000c0009037812 */ /* 0x000fe400078ec0ff */
[----:B------:R-:W-:-:S02]  /*0200*/  LOP3.LUT R219, R219, 0x20, R6, 0x78, !PT ;  /* 0x00000020dbdb7812 */ /* 0x000fc400078e7806 */
[----:B------:R-:W-:Y:S02]  /*0210*/  LOP3.LUT R7, R9, 0x200, RZ, 0xc0, !PT ;  /* 0x0000020009077812 */ /* 0x000fe400078ec0ff */
[----:B------:R-:W-:Y:S01]  /*0220*/  LOP3.LUT R2, R3, 0x6, R0, 0xf8, !PT ;  /* 0x0000000603027812 */ /* 0x000fe200078ef800 */
[----:B------:R-:W-:Y:S01]  /*0230*/  IMAD.SHL.U32 R3, R215, 0x40, RZ ;  /* 0x00000040d7037824 */ /* 0x000fe200078e00ff */
[--C-:B------:R-:W-:Y:S02]  /*0240*/  LOP3.LUT R219, R219, 0x1c0, R4.reuse, 0xf8, !PT ;  /* 0x000001c0dbdb7812 */ /* 0x100fe400078ef804 */
[----:B------:R-:W-:Y:S02]  /*0250*/  LOP3.LUT R7, R7, 0x3800, R4, 0xf8, !PT ;  /* 0x0000380007077812 */ /* 0x000fe400078ef804 */
[----:B------:R-:W-:Y:S02]  /*0260*/  SHF.R.U32.HI R217, RZ, 0x3, R215 ;  /* 0x00000003ffd97819 */ /* 0x000fe400000116d7 */
[----:B------:R-:W-:-:S02]  /*0270*/  LOP3.LUT R4, R4, 0x1c0, RZ, 0xc0, !PT ;  /* 0x000001c004047812 */ /* 0x000fc400078ec0ff */
[----:B------:R-:W-:Y:S02]  /*0280*/  LOP3.LUT R219, R2, R219, RZ, 0xfc, !PT ;  /* 0x000000db02db7212 */ /* 0x000fe400078efcff */
[----:B------:R-:W-:Y:S02]  /*0290*/  LOP3.LUT R13, R3, 0x1c0, RZ, 0xc0, !PT ;  /* 0x000001c0030d7812 */ /* 0x000fe400078ec0ff */
[----:B------:R-:W-:Y:S02]  /*02a0*/  LOP3.LUT R2, R5, 0x10, RZ, 0xc0, !PT ;  /* 0x0000001005027812 */ /* 0x000fe400078ec0ff */
[----:B------:R-:W-:Y:S02]  /*02b0*/  LOP3.LUT R11, R9, 0x400, RZ, 0xc0, !PT ;  /* 0x00000400090b7812 */ /* 0x000fe400078ec0ff */
[----:B------:R-:W-:Y:S02]  /*02c0*/  LOP3.LUT R15, R4, 0x18, R217, 0xf8, !PT ;  /* 0x00000018040f7812 */ /* 0x000fe400078ef8d9 */
[----:B------:R-:W-:-:S02]  /*02d0*/  LOP3.LUT R208, R13, 0x38, R216, 0xf8, !PT ;  /* 0x000000380dd07812 */ /* 0x000fc400078ef8d8 */
[----:B------:R-:W-:Y:S02]  /*02e0*/  LOP3.LUT R13, R2, 0x8, R215, 0xf8, !PT ;  /* 0x00000008020d7812 */ /* 0x000fe400078ef8d7 */
[--C-:B------:R-:W-:Y:S02]  /*02f0*/  LOP3.LUT R11, R11, 0x6, R0.reuse, 0xf8, !PT ;  /* 0x000000060b0b7812 */ /* 0x100fe400078ef800 */
[----:B------:R-:W-:Y:S02]  /*0300*/  LOP3.LUT R218, R15, 0x38, R0, 0x78, !PT ;  /* 0x000000380fda7812 */ /* 0x000fe400078e7800 */
[----:B------:R-:W-:Y:S02]  /*0310*/  LOP3.LUT R0, R0, 0x20, RZ, 0xc0, !PT ;  /* 0x0000002000007812 */ /* 0x000fe400078ec0ff */
[----:B------:R-:W-:Y:S02]  /*0320*/  LOP3.LUT R213, R5, 0x30, RZ, 0xc0, !PT ;  /* 0x0000003005d57812 */ /* 0x000fe400078ec0ff */
[----:B------:R-:W-:-:S02]  /*0330*/  LOP3.LUT R5, R208, 0x8, R5, 0x78, !PT ;  /* 0x00000008d0057812 */ /* 0x000fc400078e7805 */
[----:B------:R-:W-:Y:S02]  /*0340*/  LOP3.LUT R204, R13, R208, RZ, 0x3c, !PT ;  /* 0x000000d00dcc7212 */ /* 0x000fe400078e3cff */
[----:B------:R-:W-:Y:S02]  /*0350*/  LOP3.LUT R208, R208, 0x8, R215, 0x78, !PT ;  /* 0x00000008d0d07812 */ /* 0x000fe400078e78d7 */
[----:B------:R-:W-:Y:S02]  /*0360*/  LOP3.LUT R202, R3, 0x200, RZ, 0xc0, !PT ;  /* 0x0000020003ca7812 */ /* 0x000fe400078ec0ff */
[----:B------:R-:W-:Y:S02]  /*0370*/  LOP3.LUT R0, R0, 0x18, R217, 0xf8, !PT ;  /* 0x0000001800007812 */ /* 0x000fe400078ef8d9 */
[----:B------:R-:W-:Y:S02]  /*0380*/  LOP3.LUT R208, R7, R208, RZ, 0xfc, !PT ;  /* 0x000000d007d07212 */ /* 0x000fe400078efcff */
[----:B------:R-:W-:-:S02]  /*0390*/  LOP3.LUT R212, R202, 0xc00, R9, 0xf8, !PT ;  /* 0x00000c00cad47812 */ /* 0x000fc400078ef809 */
[----:B------:R-:W-:Y:S01]  /*03a0*/  LOP3.LUT R218, R11, R218, RZ, 0xfc, !PT ;  /* 0x000000da0bda7212 */ /* 0x000fe200078efcff */
[----:B---3--:R-:W-:Y:S01]  /*03b0*/  IMAD.U32 R11, RZ, RZ, UR4 ;  /* 0x00000004ff0b7e24 */ /* 0x008fe2000f8e00ff */
[----:B------:R-:W-:Y:S01]  /*03c0*/  LOP3.LUT R7, R0, 0x1c0, R3, 0xf8, !PT ;  /* 0x000001c000077812 */ /* 0x000fe200078ef803 */
[----:B------:R-:W-:Y:S01]  /*03d0*/  UIADD3 UR4, UPT, UPT, UR6, 0x10000, URZ ;  /* 0x0001000006047890 */ /* 0x000fe2000fffe0ff */
[----:B------:R-:W-:Y:S02]  /*03e0*/  LOP3.LUT R202, R202, 0x400, R9, 0xf8, !PT ;  /* 0x00000400caca7812 */ /* 0x000fe400078ef809 */
[----:B------:R-:W-:Y:S02]  /*03f0*/  R2P PR, R215, 0xe ;  /* 0x0000000ed7007804 */ /* 0x000fe40000000000 */
[----:B------:R-:W-:Y:S02]  /*0400*/  LOP3.LUT R210, R7, 0x38, R216, 0x78, !PT ;  /* 0x0000003807d27812 */ /* 0x000fe400078e78d8 */
[----:B------:R-:W-:-:S02]  /*0410*/  LOP3.LUT R212, R212, R5, RZ, 0xfc, !PT ;  /* 0x00000005d4d47212 */ /* 0x000fc400078efcff */
[----:B------:R-:W-:Y:S02]  /*0420*/  LOP3.LUT R202, R202, R5, RZ, 0xfc, !PT ;  /* 0x00000005caca7212 */ /* 0x000fe400078efcff */
[----:B------:R-:W-:Y:S02]  /*0430*/  LOP3.LUT R0, R216, 0x1f8, RZ, 0xc0, !PT ;  /* 0x000001f8d8007812 */ /* 0x000fe400078ec0ff */
[----:B------:R-:W-:Y:S02]  /*0440*/  LOP3.LUT R204, R204, 0x200, R9, 0xf8, !PT ;  /* 0x00000200cccc7812 */ /* 0x000fe400078ef809 */
[----:B------:R-:W-:Y:S02]  /*0450*/  LOP3.LUT R210, R210, 0x200, R3, 0xf8, !PT ;  /* 0x00000200d2d27812 */ /* 0x000fe400078ef803 */
[----:B------:R-:W-:Y:S02]  /*0460*/  SEL R207, R207, 0xffffffc0, !P2 ;  /* 0xffffffc0cfcf7807 */ /* 0x000fe40005000000 */
[----:B------:R-:W-:-:S02]  /*0470*/  LEA R212, R212, UR6, 0x1 ;  /* 0x00000006d4d47c11 */ /* 0x000fc4000f8e08ff */
[----:B------:R-:W-:Y:S02]  /*0480*/  LEA R208, R208, UR4, 0x1 ;  /* 0x00000004d0d07c11 */ /* 0x000fe4000f8e08ff */
[----:B------:R-:W-:Y:S01]  /*0490*/  LEA R202, R202, UR4, 0x1 ;  /* 0x00000004caca7c11 */ /* 0x000fe2000f8e08ff */
[----:B------:R-:W-:Y:S01]  /*04a0*/  IMAD.IADD R2, R212, 0x1, R207 ;  /* 0x00000001d4027824 */ /* 0x000fe200078e02cf */
[----:B------:R-:W-:Y:S01]  /*04b0*/  LOP3.LUT R3, R0, 0x38, R215, 0x78, !PT ;  /* 0x0000003800037812 */ /* 0x000fe200078e78d7 */
[----:B------:R-:W-:Y:S01]  /*04c0*/  IMAD.IADD R206, R208, 0x1, R207 ;  /* 0x00000001d0ce7824 */ /* 0x000fe200078e02cf */
[----:B------:R-:W-:Y:S01]  /*04d0*/  LEA R219, R219, UR5, 0x1 ;  /* 0x00000005dbdb7c11 */ /* 0x000fe2000f8e08ff */
[----:B------:R-:W-:Y:S01]  /*04e0*/  IMAD.IADD R200, R207, 0x1, R202 ;  /* 0x00000001cfc87824 */ /* 0x000fe200078e02ca */
[----:B------:R-:W-:Y:S02]  /*04f0*/  SEL R209, R209, 0xffffffe0, !P1 ;  /* 0xffffffe0d1d17807 */ /* 0x000fe40004800000 */
[----:B------:R-:W-:Y:S01]  /*0500*/  LEA R204, R204, UR5, 0x1 ;  /* 0x00000005cccc7c11 */ /* 0x000fe2000f8e08ff */
[----:B------:R-:W-:Y:S01]  /*0510*/  VIADD R247, R219, 0x20 ;  /* 0x00000020dbf77836 */ /* 0x000fe20000000000 */
[----:B------:R-:W-:Y:S01]  /*0520*/  LOP3.LUT R220, R3, 0x1e00, R216, 0xf8, !PT ;  /* 0x00001e0003dc7812 */ /* 0x000fe200078ef8d8 */
[----:B------:R-:W-:Y:S01]  /*0530*/  IMAD.IADD R3, R212, 0x1, R209 ;  /* 0x00000001d4037824 */ /* 0x000fe200078e02d1 */
[----:B------:R-:W-:Y:S01]  /*0540*/  LOP3.LUT R213, R213, 0x7, R6, 0xf8, !PT ;  /* 0x00000007d5d57812 */ /* 0x000fe200078ef806 */
[----:B------:R-:W-:Y:S01]  /*0550*/  IMAD.IADD R203, R207, 0x1, R204 ;  /* 0x00000001cfcb7824 */ /* 0x000fe200078e02cc */
[----:B------:R-:W-:Y:S01]  /*0560*/  SHF.R.U32.HI R215, RZ, 0x5, R215 ;  /* 0x00000005ffd77819 */ /* 0x000fe200000116d7 */
[----:B------:R-:W-:Y:S01]  /*0570*/  IMAD.IADD R201, R209, 0x1, R202 ;  /* 0x00000001d1c97824 */ /* 0x000fe200078e02ca */
[----:B------:R-:W-:Y:S01]  /*0580*/  LEA R220, R220, UR6, 0x1 ;  /* 0x00000006dcdc7c11 */ /* 0x000fe2000f8e08ff */
[----:B------:R-:W-:Y:S01]  /*0590*/  @P3 VIADD R247, R219, 0xffffffe0 ;  /* 0xffffffe0dbf73836 */ /* 0x000fe20000000000 */
[----:B------:R-:W-:Y:S01]  /*05a0*/  LEA R218, R218, UR6, 0x1 ;  /* 0x00000006dada7c11 */ /* 0x000fe2000f8e08ff */
[C---:B------:R-:W-:Y:S01]  /*05b0*/  IMAD.IADD R205, R209.reuse, 0x1, R206 ;  /* 0x00000001d1cd7824 */ /* 0x040fe200078e02ce */
[----:B------:R-:W-:Y:S01]  /*05c0*/  LEA R210, R210, UR6, 0x1 ;  /* 0x00000006d2d27c11 */ /* 0x000fe2000f8e08ff */
[----:B------:R-:W-:-:S02]  /*05d0*/  IMAD.IADD R0, R209, 0x1, R2 ;  /* 0x00000001d1007824 */ /* 0x000fc400078e0202 */
[----:B----4-:R-:W-:-:S07]  /*05e0*/  IMAD.IADD R199, R209, 0x1, R200 ;  /* 0x00000001d1c77824 */ /* 0x010fce00078e02c8 */
.L_x_105:
[----:B-1----:R-:W1:Y:S01]  /*05f0*/  LDC.64 R8, c[0x0][0x478] ;  /* 0x00011e00ff087b82 */ /* 0x002e620000000a00 */
[----:B------:R-:W-:Y:S01]  /*0600*/  ISETP.NE.U32.AND P5, PT, RZ, UR8, PT ;  /* 0x00000008ff007c0c */ /* 0x000fe2000bfa5070 */
[----:B------:R-:W-:Y:S01]  /*0610*/  IMAD.SHL.U32 R15, R214, 0x4, RZ ;  /* 0x00000004d60f7824 */ /* 0x000fe200078e00ff */
[----:B------:R-:W-:Y:S01]  /*0620*/  SHF.R.U32.HI R10, RZ, 0x1e, R214 ;  /* 0x0000001eff0a7819 */ /* 0x000fe200000116d6 */
[----:B------:R-:W-:Y:S01]  /*0630*/  IMAD.MOV.U32 R244, RZ, RZ, RZ ;  /* 0x000000fffff47224 */ /* 0x000fe200078e00ff */
[----:B------:R-:W-:-:S03]  /*0640*/  ISETP.NE.AND.EX P5, PT, RZ, UR9, PT, P5 ;  /* 0x00000009ff007c0c */ /* 0x000fc6000bfa5350 */
[----:B--2---:R-:W2:Y:S08]  /*0650*/  LDC.64 R4, c[0x0][0x460] ;  /* 0x00011800ff047b82 */ /* 0x004eb00000000a00 */
[----:B------:R-:W3:Y:S02]  /*0660*/  LDC.64 R16, c[0x0][0x460] ;  /* 0x00011800ff107b82 */ /* 0x000ee40000000a00 */
[----:B------:R-:W-:Y:S01]  /*0670*/  @P5 IADD3 R20, P1, PT, R15, UR8, RZ ;  /* 0x000000080f145c10 */ /* 0x000fe2000ff3e0ff */
[----:B------:R-:W-:-:S03]  /*0680*/  IMAD.MOV.U32 R12, RZ, RZ, -0x1 ;  /* 0xffffffffff0c7424 */ /* 0x000fc600078e00ff */
[----:B------:R-:W-:Y:S02]  /*0690*/  @P5 IADD3.X R21, PT, PT, R10, UR9, RZ, P1, !PT ;  /* 0x000000090a155c10 */ /* 0x000fe40008ffe4ff */
[----:B-1----:R-:W-:Y:S01]  /*06a0*/  ISETP.NE.U32.AND P4, PT, R8, RZ, PT ;  /* 0x000000ff0800720c */ /* 0x002fe20003f85070 */
[----:B------:R-:W1:Y:S02]  /*06b0*/  LDC.U8 R14, c[0x0][0x532] ;  /* 0x00014c80ff0e7b82 */ /* 0x000e640000000000 */
[----:B------:R-:W4:Y:S01]  /*06c0*/  @P5 LDG.E R244, desc[UR14][R20.64] ;  /* 0x0000000e14f45981 */ /* 0x000f22000c1e1900 */
[----:B------:R-:W-:Y:S02]  /*06d0*/  ISETP.NE.AND.EX P4, PT, R9, RZ, PT, P4 ;  /* 0x000000ff0900720c */ /* 0x000fe40003f85340 */
[----:B--2---:R-:W-:-:S03]  /*06e0*/  ISETP.NE.U32.AND P3, PT, R4, RZ, PT ;  /* 0x000000ff0400720c */ /* 0x004fc60003f65070 */
[----:B------:R-:W2:Y:S01]  /*06f0*/  LDC.64 R6, c[0x0][0x468] ;  /* 0x00011a00ff067b82 */ /* 0x000ea20000000a00 */
[----:B------:R-:W-:Y:S02]  /*0700*/  ISETP.NE.U32.AND P2, PT, R4, RZ, PT ;  /* 0x000000ff0400720c */ /* 0x000fe40003f45070 */
[C---:B------:R-:W-:Y:S02]  /*0710*/  ISETP.NE.AND.EX P3, PT, R5.reuse, RZ, PT, P3 ;  /* 0x000000ff0500720c */ /* 0x040fe40003f65330 */
[----:B------:R-:W-:-:S03]  /*0720*/  ISETP.NE.AND.EX P2, PT, R5, RZ, PT, P2 ;  /* 0x000000ff0500720c */ /* 0x000fc60003f45320 */
[----:B------:R-:W-:Y:S01]  /*0730*/  @P4 IADD3 R18, P0, PT, R15, R8, RZ ;  /* 0x000000080f124210 */ /* 0x000fe20007f1e0ff */
[----:B---3--:R-:W-:Y:S01]  /*0740*/  IMAD.WIDE.U32 R16, R214, 0x4, R16 ;  /* 0x00000004d6107825 */ /* 0x008fe200078e0010 */
[----:B------:R-:W3:Y:S03]  /*0750*/  @!P4 LDC.64 R4, c[0x0][0x488] ;  /* 0x00012200ff04cb82 */ /* 0x000ee60000000a00 */
[----:B------:R-:W-:-:S03]  /*0760*/  @P4 IMAD.X R19, R10, 0x1, R9, P0 ;  /* 0x000000010a134824 */ /* 0x000fc600000e0609 */
[----:B-----5:R2:W5:Y:S01]  /*0770*/  @P3 LDG.E R12, desc[UR14][R16.64] ;  /* 0x0000000e100c3981 */ /* 0x020562000c1e1900 */
[----:B-1----:R-:W-:Y:S01]  /*0780*/  ISETP.NE.AND P5, PT, R14, RZ, PT ;  /* 0x000000ff0e00720c */ /* 0x002fe20003fa5270 */
[----:B------:R-:W-:Y:S01]  /*0790*/  IMAD.MOV.U32 R245, RZ, RZ, -0x1 ;  /* 0xfffffffffff57424 */ /* 0x000fe200078e00ff */
[----:B------:R-:W1:Y:S01]  /*07a0*/  @!P4 LDC R8, c[0x0][0x43c] ;  /* 0x00010f00ff08cb82 */ /* 0x000e620000000800 */
[----:B------:R-:W4:Y:S04]  /*07b0*/  @P4 LDG.E R13, desc[UR14][R18.64] ;  /* 0x0000000e120d4981 */ /* 0x000f28000c1e1900 */
[----:B------:R1:W5:Y:S01]  /*07c0*/  @P2 LDG.E R9, desc[UR14][R16.64+0x4] ;  /* 0x0000040e10092981 */ /* 0x000362000c1e1900 */
[----:B--2---:R-:W-:-:S04]  /*07d0*/  ISETP.EQ.U32.AND P1, PT, R6, RZ, PT ;  /* 0x000000ff0600720c */ /* 0x004fc80003f22070 */
[----:B------:R-:W-:Y:S02]  /*07e0*/  ISETP.EQ.OR.EX P1, PT, R7, RZ, !P5, P1 ;  /* 0x000000ff0700720c */ /* 0x000fe40006f22710 */
[----:B------:R-:W-:-:S05]  /*07f0*/  IADD3 R14, P0, PT, R15, R6, RZ ;  /* 0x000000060f0e7210 */ /* 0x000fca0007f1e0ff */
[----:B------:R-:W-:Y:S01]  /*0800*/  IMAD.X R15, R10, 0x1, R7, P0 ;  /* 0x000000010a0f7824 */ /* 0x000fe200000e0607 */
[----:B------:R-:W2:Y:S05]  /*0810*/  @!P2 LDC R237, c[0x0][0x434] ;  /* 0x00010d00ffedab82 */ /* 0x000eaa0000000800 */
[----:B------:R2:W5:Y:S01]  /*0820*/  @!P1 LDG.E R245, desc[UR14][R14.64] ;  /* 0x0000000e0ef59981 */ /* 0x000562000c1e1900 */
[----:B------:R-:W-:-:S04]  /*0830*/  ISETP.NE.U32.AND P1, PT, R6, RZ, PT ;  /* 0x000000ff0600720c */ /* 0x000fc80003f25070 */
[----:B------:R-:W-:Y:S02]  /*0840*/  ISETP.NE.AND.EX P1, PT, R7, RZ, PT, P1 ;  /* 0x000000ff0700720c */ /* 0x000fe40003f25310 */
[----:B---3--:R-:W-:Y:S01]  /*0850*/  @!P4 ISETP.NE.U32.AND P0, PT, R4, RZ, PT ;  /* 0x000000ff0400c20c */ /* 0x008fe20003f05070 */
[----:B------:R-:W-:-:S03]  /*0860*/  USHF.L.U32 UR17, UR13, 0x6, URZ ;  /* 0x000000060d117899 */ /* 0x000fc600080006ff */
[----:B------:R-:W-:-:S04]  /*0870*/  @!P4 ISETP.NE.AND.EX P0, PT, R5, RZ, PT, P0 ;  /* 0x000000ff0500c20c */ /* 0x000fc80003f05300 */
[----:B-1----:R-:W-:Y:S01]  /*0880*/  @!P4 SEL R8, R8, RZ, P0 ;  /* 0x000000ff0808c207 */ /* 0x002fe20000000000 */
[----:B----4-:R-:W-:Y:S02]  /*0890*/  @P4 IMAD.IADD R242, R13, 0x1, -R244 ;  /* 0x000000010df24824 */ /* 0x010fe400078e0af4 */
[----:B--2---:R-:W-:Y:S06]  /*08a0*/  @!P1 BRA `(.L_x_68) ;  /* 0x00000000000c9947 */ /* 0x004fec0003800000 */
[----:B------:R-:W2:Y:S02]  /*08b0*/  @P5 LDG.E R4, desc[UR14][R14.64+0x4] ;  /* 0x0000040e0e045981 */ /* 0x000ea4000c1e1900 */
[----:B--2--5:R-:W-:-:S06]  /*08c0*/  @P5 IADD3 R11, PT, PT, R4, -R245, RZ ;  /* 0x800000f5040b5210 */ /* 0x024fcc0007ffe0ff */
[----:B------:R1:W5:Y:S02]  /*08d0*/  @!P5 LDG.E R11, desc[UR14][R14.64] ;  /* 0x0000000e0e0bd981 */ /* 0x000364000c1e1900 */
.L_x_68:
        /* <DEDUP_REMOVED lines=23> */
[----:B------:R-:W3:Y:S01]  /*0a50*/  LDCU.64 UR6, c[0x0][0x3a0] ;  /* 0x00007400ff0677ac */ /* 0x000ee20008000a00 */
[----:B--2---:R-:W-:Y:S02]  /*0a60*/  MOV R6, UR4 ;  /* 0x0000000400067c02 */ /* 0x004fe40008000f00 */
[----:B------:R-:W-:-:S03]  /*0a70*/  MOV R7, UR5 ;  /* 0x0000000500077c02 */ /* 0x000fc60008000f00 */
[-C--:B------:R-:W-:Y:S02]  /*0a80*/  IMAD R4, R5, R6.reuse, RZ ;  /* 0x0000000605047224 */ /* 0x080fe400078e02ff */
[----:B------:R-:W-:-:S04]  /*0a90*/  IMAD.WIDE.U32 R8, R244, R6, RZ ;  /* 0x00000006f4087225 */ /* 0x000fc800078e00ff */
[----:B------:R-:W-:-:S05]  /*0aa0*/  IMAD R4, R244, R7, R4 ;  /* 0x00000007f4047224 */ /* 0x000fca00078e0204 */
[----:B------:R-:W-:-:S03]  /*0ab0*/  IADD3 R9, PT, PT, R9, R4, RZ ;  /* 0x0000000409097210 */ /* 0x000fc60007ffe0ff */
[----:B---3--:R-:W-:-:S04]  /*0ac0*/  IMAD.WIDE.U32 R18, R214, UR6, R8 ;  /* 0x00000006d6127c25 */ /* 0x008fc8000f8e0008 */
[----:B------:R-:W-:Y:S01]  /*0ad0*/  IMAD R17, R214, UR7, R19 ;  /* 0x00000007d6117c24 */ /* 0x000fe2000f8e0213 */
[----:B------:R-:W-:Y:S06]  /*0ae0*/  BRA `(.L_x_71) ;  /* 0x0000000000147947 */ /* 0x000fec0003800000 */
.L_x_70:
[----:B------:R-:W2:Y:S01]  /*0af0*/  LDC.64 R6, c[0x0][0x3b8] ;  /* 0x0000ee00ff067b82 */ /* 0x000ea20000000a00 */
[----:B------:R-:W-:-:S05]  /*0b00*/  IADD3 R18, PT, PT, R244, R245, RZ ;  /* 0x000000f5f4127210 */ /* 0x000fca0007ffe0ff */
[C---:B--2---:R-:W-:Y:S02]  /*0b10*/  IMAD R17, R18.reuse, R7, RZ ;  /* 0x0000000712117224 */ /* 0x044fe400078e02ff */
[----:B------:R-:W-:-:S05]  /*0b20*/  IMAD.WIDE.U32 R18, R18, R6, RZ ;  /* 0x0000000612127225 */ /* 0x000fca00078e00ff */
[----:B------:R-:W-:Y:S02]  /*0b30*/  IADD3 R17, PT, PT, R19, R17, RZ ;  /* 0x0000001113117210 */ /* 0x000fe40007ffe0ff */
.L_x_71:
[----:B------:R-:W2:Y:S01]  /*0b40*/  LDC R4, c[0x0][0x3e8] ;  /* 0x0000fa00ff047b82 */ /* 0x000ea20000000800 */
[----:B------:R-:W-:Y:S01]  /*0b50*/  USHF.R.S32.HI UR16, URZ, 0x1f, UR17 ;  /* 0x0000001fff107899 */ /* 0x000fe20008011411 */
[----:B--2---:R-:W-:-:S04]  /*0b60*/  IABS R9, R4 ;  /* 0x0000000400097213 */ /* 0x004fc80000000000 */
[----:B------:R-:W2:Y:S08]  /*0b70*/  I2F.RP R13, R9 ;  /* 0x00000009000d7306 */ /* 0x000eb00000209400 */
[----:B--2---:R-:W2:Y:S02]  /*0b80*/  MUFU.RCP R10, R13 ;  /* 0x0000000d000a7308 */ /* 0x004ea40000001000 */
[----:B--2---:R-:W-:-:S06]  /*0b90*/  VIADD R10, R10, 0xffffffe ;  /* 0x0ffffffe0a0a7836 */ /* 0x004fcc0000000000 */
[----:B------:R-:W2:Y:S02]  /*0ba0*/  F2I.FTZ.U32.TRUNC.NTZ R11, R10 ;  /* 0x0000000a000b7305 */ /* 0x000ea4000021f000 */
[----:B--2---:R-:W-:Y:S01]  /*0bb0*/  IMAD.MOV R5, RZ, RZ, -R11 ;  /* 0x000000ffff057224 */ /* 0x004fe200078e0a0b */
        /* <DEDUP_REMOVED lines=17> */
[----:B-1----:R-:W-:Y:S01]  /*0cd0*/  SHF.R.S32.HI R15, RZ, 0x1f, R16 ;  /* 0x0000001fff0f7819 */ /* 0x002fe20000011410 */
[----:B------:R-:W-:Y:S06]  /*0ce0*/  @P0 BRA `(.L_x_72) ;  /* 0x0000000000300947 */ /* 0x000fec0003800000 */
[----:B------:R-:W1:Y:S01]  /*0cf0*/  LDCU.64 UR4, c[0x0][0x3c0] ;  /* 0x00007800ff0477ac */ /* 0x000e620008000a00 */
[----:B------:R-:W-:Y:S01]  /*0d00*/  SHF.R.S32.HI R5, RZ, 0x1f, R244 ;  /* 0x0000001fff057819 */ /* 0x000fe200000114f4 */
[----:B------:R-:W2:Y:S01]  /*0d10*/  LDCU.64 UR6, c[0x0][0x3a8] ;  /* 0x00007500ff0677ac */ /* 0x000ea20008000a00 */
[----:B-1----:R-:W-:Y:S02]  /*0d20*/  MOV R10, UR4 ;  /* 0x00000004000a7c02 */ /* 0x002fe40008000f00 */
[----:B------:R-:W-:-:S03]  /*0d30*/  MOV R11, UR5 ;  /* 0x00000005000b7c02 */ /* 0x000fc60008000f00 */
[-C--:B------:R-:W-:Y:S02]  /*0d40*/  IMAD R4, R5, R10.reuse, RZ ;  /* 0x0000000a05047224 */ /* 0x080fe400078e02ff */
[----:B------:R-:W-:-:S04]  /*0d50*/  IMAD.WIDE.U32 R8, R244, R10, RZ ;  /* 0x0000000af4087225 */ /* 0x000fc800078e00ff */
[----:B------:R-:W-:-:S05]  /*0d60*/  IMAD R4, R244, R11, R4 ;  /* 0x0000000bf4047224 */ /* 0x000fca00078e0204 */
[----:B------:R-:W-:-:S03]  /*0d70*/  IADD3 R9, PT, PT, R9, R4, RZ ;  /* 0x0000000409097210 */ /* 0x000fc60007ffe0ff */
[----:B--2---:R-:W-:-:S04]  /*0d80*/  IMAD.WIDE.U32 R22, R214, UR6, R8 ;  /* 0x00000006d6167c25 */ /* 0x004fc8000f8e0008 */
[----:B------:R-:W-:Y:S01]  /*0d90*/  IMAD R19, R214, UR7, R23 ;  /* 0x00000007d6137c24 */ /* 0x000fe2000f8e0217 */
[----:B------:R-:W-:Y:S06]  /*0da0*/  BRA `(.L_x_73) ;  /* 0x0000000000147947 */ /* 0x000fec0003800000 */
.L_x_72:
[----:B------:R-:W1:Y:S01]  /*0db0*/  LDC.64 R10, c[0x0][0x3c0] ;  /* 0x0000f000ff0a7b82 */ /* 0x000e620000000a00 */
[----:B------:R-:W-:-:S05]  /*0dc0*/  IADD3 R22, PT, PT, R244, R245, RZ ;  /* 0x000000f5f4167210 */ /* 0x000fca0007ffe0ff */
[C---:B-1----:R-:W-:Y:S02]  /*0dd0*/  IMAD R19, R22.reuse, R11, RZ ;  /* 0x0000000b16137224 */ /* 0x042fe400078e02ff */
[----:B------:R-:W-:-:S05]  /*0de0*/  IMAD.WIDE.U32 R22, R22, R10, RZ ;  /* 0x0000000a16167225 */ /* 0x000fca00078e00ff */
[----:B------:R-:W-:Y:S02]  /*0df0*/  IADD3 R19, PT, PT, R23, R19, RZ ;  /* 0x0000001317137210 */ /* 0x000fe40007ffe0ff */
.L_x_73:
[----:B------:R-:W1:Y:S01]  /*0e00*/  @!P4 LDC.64 R8, c[0x0][0x588] ;  /* 0x00016200ff08cb82 */ /* 0x000e620000000a00 */
[----:B------:R-:W2:Y:S07]  /*0e10*/  LDCU UR6, c[0x0][0x3e0] ;  /* 0x00007c00ff0677ac */ /* 0x000eae0008000800 */
[----:B------:R-:W3:Y:S08]  /*0e20*/  @P4 LDC.64 R4, c[0x0][0x590] ;  /* 0x00016400ff044b82 */ /* 0x000ef00000000a00 */
[----:B------:R-:W2:Y:S01]  /*0e30*/  LDC R234, c[0x0][0x44c] ;  /* 0x00011300ffea7b82 */ /* 0x000ea20000000800 */
[----:B-1----:R-:W-:-:S04]  /*0e40*/  @!P4 IMAD.WIDE.U32 R40, R214, R8, RZ ;  /* 0x00000008d628c225 */ /* 0x002fc800078e00ff */
[----:B------:R-:W-:Y:S02]  /*0e50*/  @!P4 IMAD R28, R214, R9, R41 ;  /* 0x00000009d61cc224 */ /* 0x000fe400078e0229 */
[----:B---3--:R-:W-:-:S04]  /*0e60*/  @P4 IMAD.WIDE.U32 R24, R12, R4, RZ ;  /* 0x000000040c184225 */ /* 0x008fc800078e00ff */
[----:B------:R-:W-:Y:S01]  /*0e70*/  @P4 IMAD R28, R12, R5, R25 ;  /* 0x000000050c1c4224 */ /* 0x000fe200078e0219 */
[----:B------:R-:W-:Y:S01]  /*0e80*/  @P4 MOV R40, R24 ;  /* 0x0000001800284202 */ /* 0x000fe20000000f00 */
[----:B--2---:R-:W-:Y:S01]  /*0e90*/  IMAD.WIDE R8, R234, UR6, RZ ;  /* 0x00000006ea087c25 */ /* 0x004fe2000f8e02ff */
        /* <DEDUP_REMOVED lines=8> */
[----:B------:R-:W-:-:S04]  /*0f20*/  IMAD.WIDE.U32 R36, R24, R234, RZ ;  /* 0x000000ea18247225 */ /* 0x000fc800078e00ff */
[----:B------:R-:W-:Y:S01]  /*0f30*/  IMAD R5, R4, UR6, RZ ;  /* 0x0000000604057c24 */ /* 0x000fe2000f8e02ff */
[----:B------:R-:W-:-:S03]  /*0f40*/  SHF.R.S32.HI R4, RZ, 0x1f, R234 ;  /* 0x0000001fff047819 */ /* 0x000fc600000114ea */
[----:B------:R-:W-:-:S05]  /*0f50*/  IMAD R5, R30, UR4, R5 ;  /* 0x000000041e057c24 */ /* 0x000fca000f8e0205 */
[----:B------:R-:W-:-:S05]  /*0f60*/  IADD3 R25, PT, PT, R25, R5, RZ ;  /* 0x0000000519197210 */ /* 0x000fca0007ffe0ff */
[----:B------:R-:W-:-:S04]  /*0f70*/  IMAD R25, R25, R234, RZ ;  /* 0x000000ea19197224 */ /* 0x000fc800078e02ff */
[----:B------:R-:W-:-:S05]  /*0f80*/  IMAD R25, R4, R24, R25 ;  /* 0x0000001804197224 */ /* 0x000fca00078e0219 */
[----:B------:R-:W-:Y:S01]  /*0f90*/  IADD3 R25, PT, PT, R37, R25, RZ ;  /* 0x0000001925197210 */ /* 0x000fe20007ffe0ff */
[----:B------:R-:W-:Y:S06]  /*0fa0*/  BRA `(.L_x_75) ;  /* 0x00000000000c7947 */ /* 0x000fec0003800000 */
.L_x_74:
[-C--:B------:R-:W-:Y:S02]  /*0fb0*/  IMAD R25, R9, R12.reuse, RZ ;  /* 0x0000000c09197224 */ /* 0x080fe400078e02ff */
[----:B------:R-:W-:-:S05]  /*0fc0*/  IMAD.WIDE.U32 R36, R8, R12, RZ ;  /* 0x0000000c08247225 */ /* 0x000fca00078e00ff */
[----:B------:R-:W-:Y:S02]  /*0fd0*/  IADD3 R25, PT, PT, R37, R25, RZ ;  /* 0x0000001925197210 */ /* 0x000fe40007ffe0ff */
.L_x_75:
[----:B------:R-:W1:Y:S01]  /*0fe0*/  LDCU.U8 UR4, c[0x0][0x548] ;  /* 0x0000a900ff0477ac */ /* 0x000e620008000000 */
[----:B------:R-:W-:Y:S01]  /*0ff0*/  SHF.L.U32 R13, R214, 0x7, RZ ;  /* 0x00000007d60d7819 */ /* 0x000fe200000006ff */
[----:B------:R-:W-:Y:S01]  /*1000*/  IMAD R24, R211, R234, RZ ;  /* 0x000000ead3187224 */ /* 0x000fe200078e02ff */
[----:B------:R-:W2:Y:S02]  /*1010*/  LDCU.U8 UR5, c[0x0][0x5f0] ;  /* 0x0000be00ff0577ac */ /* 0x000ea40008000000 */
[----:B------:R-:W-:-:S04]  /*1020*/  SEL R4, R13, RZ, P3 ;  /* 0x000000ff0d047207 */ /* 0x000fc80001800000 */
[----:B------:R-:W-:-:S04]  /*1030*/  IADD3 R5, P1, PT, R27, R4, RZ ;  /* 0x000000041b057210 */ /* 0x000fc80007f3e0ff */
[----:B------:R-:W-:Y:S01]  /*1040*/  IADD3.X R23, PT, PT, RZ, R29, RZ, P1, !PT ;  /* 0x0000001dff177210 */ /* 0x000fe20000ffe4ff */
[----:B------:R-:W-:Y:S01]  /*1050*/  IMAD.WIDE.U32 R34, R5, R8, RZ ;  /* 0x0000000805227225 */ /* 0x000fe200078e00ff */
[----:B-1----:R-:W-:-:S03]  /*1060*/  UISETP.NE.AND UP0, UPT, UR4, URZ, UPT ;  /* 0x000000ff0400728c */ /* 0x002fc6000bf05270 */
[----:B------:R-:W-:-:S04]  /*1070*/  IMAD R4, R23, R8, RZ ;  /* 0x0000000817047224 */ /* 0x000fc800078e02ff */
[----:B------:R-:W-:-:S05]  /*1080*/  IMAD R5, R9, R5, R4 ;  /* 0x0000000509057224 */ /* 0x000fca00078e0204 */
        /* <DEDUP_REMOVED lines=9> */
.L_x_76:
[----:B------:R-:W1:Y:S01]  /*1120*/  LDC R23, c[0x0][0x434] ;  /* 0x00010d00ff177b82 */ /* 0x000e620000000800 */
[----:B------:R-:W-:-:S04]  /*1130*/  IMAD R4, R214, UR6, R211 ;  /* 0x00000006d6047c24 */ /* 0x000fc8000f8e02d3 */
[----:B-1----:R-:W-:-:S03]  /*1140*/  IMAD R23, R4, R23, RZ ;  /* 0x0000001704177224 */ /* 0x002fc600078e02ff */
.L_x_77:
        /* <DEDUP_REMOVED lines=11> */
.L_x_78:
[----:B------:R-:W1:Y:S01]  /*1200*/  LDC R31, c[0x0][0x444] ;  /* 0x00011100ff1f7b82 */ /* 0x000e620000000800 */
[----:B------:R-:W-:-:S04]  /*1210*/  IMAD R4, R214, UR6, R211 ;  /* 0x00000006d6047c24 */ /* 0x000fc8000f8e02d3 */
[----:B-1----:R-:W-:-:S07]  /*1220*/  IMAD R31, R4, R31, RZ ;  /* 0x0000001f041f7224 */ /* 0x002fce00078e02ff */
.L_x_79:
[----:B------:R-:W1:Y:S01]  /*1230*/  S2R R14, SR_TID.X ;  /* 0x00000000000e7919 */ /* 0x000e620000002100 */
[----:B------:R-:W2:Y:S01]  /*1240*/  LDC.64 R12, c[0x0][0x5f8] ;  /* 0x00017e00ff0c7b82 */ /* 0x000ea20000000a00 */
[--C-:B------:R-:W-:Y:S01]  /*1250*/  IADD3 R36, P2, P1, R34, R36, R24.reuse ;  /* 0x0000002422247210 */ /* 0x100fe2000795e018 */
[----:B------:R-:W-:Y:S01]  /*1260*/  IMAD R234, R234, UR6, RZ ;  /* 0x00000006eaea7c24 */ /* 0x000fe2000f8e02ff */
[----:B------:R-:W-:Y:S01]  /*1270*/  ISETP.NE.AND P4, PT, RZ, UR5, PT ;  /* 0x00000005ff007c0c */ /* 0x000fe2000bf85270 */
[----:B------:R-:W3:Y:S01]  /*1280*/  LDCU.64 UR6, c[0x0][0x3c8] ;  /* 0x00007900ff0677ac */ /* 0x000ee20008000a00 */
[----:B------:R-:W-:Y:S01]  /*1290*/  SHF.R.S32.HI R24, RZ, 0x1f, R24 ;  /* 0x0000001fff187819 */ /* 0x000fe20000011418 */
[----:B------:R-:W-:Y:S01]  /*12a0*/  IMAD.SHL.U32 R37, R234, 0x40, RZ ;  /* 0x00000040ea257824 */ /* 0x000fe200078e00ff */
[----:B------:R-:W-:Y:S01]  /*12b0*/  LEA R23, R20, R23, 0x6 ;  /* 0x0000001714177211 */ /* 0x000fe200078e30ff */
[----:B------:R-:W4:Y:S01]  /*12c0*/  LDC.64 R8, c[0x0][0x3b0] ;  /* 0x0000ec00ff087b82 */ /* 0x000f220000000a00 */
[----:B------:R-:W-:Y:S01]  /*12d0*/  IADD3.X R32, PT, PT, R32, R25, R24, P2, P1 ;  /* 0x0000001920207210 */ /* 0x000fe200017e2418 */
[----:B------:R-:W-:Y:S01]  /*12e0*/  IMAD.MOV.U32 R25, RZ, RZ, RZ ;  /* 0x000000ffff197224 */ /* 0x000fe200078e00ff */
[----:B------:R-:W-:Y:S01]  /*12f0*/  LOP3.LUT R24, R216, 0x38, RZ, 0xc0, !PT ;  /* 0x00000038d8187812 */ /* 0x000fe200078ec0ff */
[----:B------:R-:W-:Y:S01]  /*1300*/  VIADD R223, R237, UR17 ;  /* 0x00000011eddf7c36 */ /* 0x000fe20008000000 */
[----:B------:R-:W5:Y:S01]  /*1310*/  LDCU.64 UR10, c[0x0][0x380] ;  /* 0x00007000ff0a77ac */ /* 0x000f620008000a00 */
[----:B------:R-:W-:Y:S01]  /*1320*/  IMAD R31, R20, 0x40, R31 ;  /* 0x00000040141f7824 */ /* 0x000fe200078e021f */
[----:B------:R-:W-:Y:S01]  /*1330*/  IADD3 R40, P3, PT, R24, R40, RZ ;  /* 0x0000002818287210 */ /* 0x000fe20007f7e0ff */
[----:B------:R-:W3:Y:S01]  /*1340*/  LDC.64 R4, c[0x0][0x590] ;  /* 0x00016400ff047b82 */ /* 0x000ee20000000a00 */
[----:B------:R-:W5:Y:S01]  /*1350*/  LDCU.64 UR4, c[0x0][0x570] ;  /* 0x0000ae00ff0477ac */ /* 0x000f620008000a00 */
[----:B------:R-:W-:Y:S02]  /*1360*/  BSSY.RECONVERGENT B1, `(.L_x_69) ;  /* 0x0000466000017945 */ /* 0x000fe40003800200 */
[----:B------:R-:W-:-:S02]  /*1370*/  IMAD.X R41, RZ, RZ, R28, P3 ;  /* 0x000000ffff297224 */ /* 0x000fc400018e061c */
[----:B--2---:R-:W-:Y:S02]  /*1380*/  IMAD.WIDE.U32 R34, R12, UR12, RZ ;  /* 0x0000000c0c227c25 */ /* 0x004fe4000f8e00ff */
[----:B------:R-:W2:Y:S02]  /*1390*/  LDC R30, c[0x0][0x508] ;  /* 0x00014200ff1e7b82 */ /* 0x000ea40000000800 */
[----:B------:R-:W-:Y:S01]  /*13a0*/  IMAD R35, R13, UR12, R35 ;  /* 0x0000000c0d237c24 */ /* 0x000fe2000f8e0223 */
[----:B------:R-:W-:Y:S02]  /*13b0*/  SEL R12, R34, RZ, P4 ;  /* 0x000000ff220c7207 */ /* 0x000fe40002000000 */
[----:B-1----:R-:W-:Y:S01]  /*13c0*/  LOP3.LUT R33, R14, 0x1f, RZ, 0xc0, !PT ;  /* 0x0000001f0e217812 */ /* 0x002fe200078ec0ff */
[----:B----4-:R-:W-:Y:S01]  /*13d0*/  IMAD R34, R29, R8, RZ ;  /* 0x000000081d227224 */ /* 0x010fe200078e02ff */
[----:B------:R-:W-:Y:S01]  /*13e0*/  SEL R35, R35, RZ, P4 ;  /* 0x000000ff23237207 */ /* 0x000fe20002000000 */
[----:B------:R-:W1:Y:S02]  /*13f0*/  LDC.64 R250, c[0x0][0x420] ;  /* 0x00010800fffa7b82 */ /* 0x000e640000000a00 */
[----:B------:R-:W-:-:S02]  /*1400*/  IMAD R33, R215, R234, R33 ;  /* 0x000000ead7217224 */ /* 0x000fc400078e0221 */
[----:B------:R-:W-:Y:S02]  /*1410*/  IMAD R34, R27, R9, R34 ;  /* 0x000000091b227224 */ /* 0x000fe400078e0222 */
[----:B---3--:R-:W-:Y:S01]  /*1420*/  IMAD R38, R29, R4, RZ ;  /* 0x000000041d267224 */ /* 0x008fe200078e02ff */
[----:B------:R-:W-:Y:S01]  /*1430*/  IADD3 R36, P2, P1, R33, R36, R12 ;  /* 0x0000002421247210 */ /* 0x000fe2000795e00c */
[C---:B------:R-:W-:Y:S01]  /*1440*/  IMAD.WIDE.U32 R28, R27.reuse, R8, R24 ;  /* 0x000000081b1c7225 */ /* 0x040fe200078e0018 */
[----:B------:R-:W3:Y:S01]  /*1450*/  LDC.64 R12, c[0x0][0x598] ;  /* 0x00016600ff0c7b82 */ /* 0x000ee20000000a00 */
[----:B------:R-:W-:Y:S02]  /*1460*/  SHF.R.S32.HI R33, RZ, 0x1f, R33 ;  /* 0x0000001fff217819 */ /* 0x000fe40000011421 */
[C---:B------:R-:W-:Y:S01]  /*1470*/  IMAD R38, R27.reuse, R5, R38 ;  /* 0x000000051b267224 */ /* 0x040fe200078e0226 */
[----:B------:R-:W-:Y:S01]  /*1480*/  IADD3 R26, P3, PT, R26, R28, RZ ;  /* 0x0000001c1a1a7210 */ /* 0x000fe20007f7e0ff */
[----:B------:R-:W-:Y:S01]  /*1490*/  IMAD.WIDE.U32 R40, R27, R4, R40 ;  /* 0x000000041b287225 */ /* 0x000fe200078e0028 */
[----:B------:R-:W-:-:S02]  /*14a0*/  IADD3.X R32, PT, PT, R33, R32, R35, P2, P1 ;  /* 0x0000002021207210 */ /* 0x000fc400017e2423 */
[----:B------:R-:W-:Y:S01]  /*14b0*/  IADD3 R36, P1, PT, R37, R36, RZ ;  /* 0x0000002425247210 */ /* 0x000fe20007f3e0ff */
[----:B------:R-:W-:Y:S01]  /*14c0*/  IMAD.IADD R41, R41, 0x1, R38 ;  /* 0x0000000129297824 */ /* 0x000fe200078e0226 */
[----:B------:R-:W-:Y:S02]  /*14d0*/  IADD3.X R27, PT, PT, R21, R29, R34, P3, !PT ;  /* 0x0000001d151b7210 */ /* 0x000fe40001ffe422 */
[----:B------:R-:W-:Y:S01]  /*14e0*/  LEA.HI.X.SX32 R37, R37, R32, 0x1, P1 ;  /* 0x0000002025257211 */ /* 0x000fe200008f0eff */
[----:B------:R-:W4:Y:S01]  /*14f0*/  LDC.64 R28, c[0x0][0x5e8] ;  /* 0x00017a00ff1c7b82 */ /* 0x000f220000000a00 */
[----:B--2---:R-:W-:Y:S01]  /*1500*/  IADD3 R30, PT, PT, R223, -R30, -R242 ;  /* 0x8000001edf1e7210 */ /* 0x004fe20007ffe8f2 */
[C---:B------:R-:W-:Y:S01]  /*1510*/  IMAD.WIDE.U32 R26, R211.reuse, UR6, R26 ;  /* 0x00000006d31a7c25 */ /* 0x040fe2000f8e001a */
[----:B-----5:R-:W-:Y:S02]  /*1520*/  LEA R248, P1, R36, UR4, 0x2 ;  /* 0x0000000424f87c11 */ /* 0x020fe4000f8210ff */
[----:B------:R-:W-:Y:S01]  /*1530*/  SHF.L.U64.HI R225, R4, 0x5, R5 ;  /* 0x0000000504e17819 */ /* 0x000fe20000010205 */
[----:B------:R-:W-:Y:S01]  /*1540*/  IMAD R27, R211, UR7, R27 ;  /* 0x00000007d31b7c24 */ /* 0x000fe2000f8e021b */
[----:B------:R-:W2:Y:S01]  /*1550*/  LDCU.64 UR6, c[0x0][0x550] ;  /* 0x0000aa00ff0677ac */ /* 0x000ea20008000a00 */
[----:B------:R-:W-:Y:S01]  /*1560*/  LEA.HI.X R249, R36, UR5, R37, 0x2, P1 ;  /* 0x0000000524f97c11 */ /* 0x000fe200088f1425 */
[----:B-1----:R-:W-:Y:S01]  /*1570*/  IMAD.WIDE R250, R23, 0x4, R250 ;  /* 0x0000000417fa7825 */ /* 0x002fe200078e02fa */
[----:B------:R-:W-:-:S03]  /*1580*/  IADD3 R21, PT, PT, R217, 0x20, RZ ;  /* 0x00000020d9157810 */ /* 0x000fc60007ffe0ff */
[----:B---3--:R-:W-:-:S04]  /*1590*/  IMAD.WIDE.U32 R32, R211, R12, R40 ;  /* 0x0000000cd3207225 */ /* 0x008fc800078e0028 */
[----:B------:R-:W-:Y:S01]  /*15a0*/  IMAD R33, R211, R13, R33 ;  /* 0x0000000dd3217224 */ /* 0x000fe200078e0221 */
[----:B------:R-:W-:Y:S01]  /*15b0*/  SHF.R.S32.HI R13, RZ, 0x1f, R30 ;  /* 0x0000001fff0d7819 */ /* 0x000fe2000001141e */
[----:B------:R-:W-:-:S03]  /*15c0*/  IMAD.WIDE.U32 R26, R217, R8, R26 ;  /* 0x00000008d91a7225 */ /* 0x000fc600078e001a */
[----:B------:R-:W-:Y:S01]  /*15d0*/  LEA.HI R224, R13, R30, RZ, 0x6 ;  /* 0x0000001e0de07211 */ /* 0x000fe200078f30ff */
[C---:B------:R-:W-:Y:S01]  /*15e0*/  IMAD R231, R217.reuse, R9, R27 ;  /* 0x00000009d9e77224 */ /* 0x040fe200078e021b */
[C---:B------:R-:W-:Y:S01]  /*15f0*/  LEA R230, P2, R26.reuse, UR10, 0x1 ;  /* 0x0000000a1ae67c11 */ /* 0x040fe2000f8408ff */
[C---:B------:R-:W-:Y:S01]  /*1600*/  IMAD.WIDE.U32 R12, R217.reuse, R4, R32 ;  /* 0x00000004d90c7225 */ /* 0x040fe200078e0020 */
[----:B------:R-:W-:Y:S02]  /*1610*/  SHF.R.S32.HI R224, RZ, 0x6, R224 ;  /* 0x00000006ffe07819 */ /* 0x000fe400000114e0 */
[----:B------:R-:W-:Y:S01]  /*1620*/  LEA.HI.X R231, R26, UR11, R231, 0x1, P2 ;  /* 0x0000000b1ae77c11 */ /* 0x000fe200090f0ce7 */
[----:B------:R-:W-:Y:S01]  /*1630*/  IMAD R233, R217, R5, R13 ;  /* 0x00000005d9e97224 */ /* 0x000fe200078e020d */
[----:B------:R-:W-:Y:S01]  /*1640*/  VIMNMX R224, PT, PT, RZ, R224, !PT ;  /* 0x000000e0ffe07248 */ /* 0x000fe20007fe0100 */
[----:B----4-:R-:W-:Y:S01]  /*1650*/  IMAD.WIDE R226, R31, 0x4, R28 ;  /* 0x000000041fe27825 */ /* 0x010fe200078e021c */
[----:B--2---:R-:W-:-:S02]  /*1660*/  LEA R232, P1, R12, UR6, 0x1 ;  /* 0x000000060ce87c11 */ /* 0x004fc4000f8208ff */
[----:B------:R-:W-:Y:S01]  /*1670*/  ISETP.GT.AND P2, PT, R243, R224, PT ;  /* 0x000000e0f300720c */ /* 0x000fe20003f44270 */
[----:B------:R-:W-:Y:S01]  /*1680*/  IMAD.MOV.U32 R228, RZ, RZ, R226 ;  /* 0x000000ffffe47224 */ /* 0x000fe200078e00e2 */
[----:B------:R-:W-:Y:S01]  /*1690*/  LEA.HI.X R233, R12, UR7, R233, 0x1, P1 ;  /* 0x000000070ce97c11 */ /* 0x000fe200088f0ce9 */
[----:B------:R-:W-:Y:S01]  /*16a0*/  IMAD.SHL.U32 R23, R8, 0x20, RZ ;  /* 0x0000002008177824 */ /* 0x000fe200078e00ff */
[----:B------:R-:W-:Y:S01]  /*16b0*/  IADD3 R12, P1, PT, R217, 0x20, RZ ;  /* 0x00000020d90c7810 */ /* 0x000fe20007f3e0ff */
[----:B------:R-:W-:Y:S01]  /*16c0*/  IMAD.SHL.U32 R226, R4, 0x20, RZ ;  /* 0x0000002004e27824 */ /* 0x000fe200078e00ff */
[----:B------:R-:W-:-:S03]  /*16d0*/  SHF.L.U64.HI R26, R8, 0x5, R9 ;  /* 0x00000005081a7819 */ /* 0x000fc60000010209 */
[----:B------:R-:W-:-:S04]  /*16e0*/  IMAD.X R13, RZ, RZ, RZ, P1 ;  /* 0x000000ffff0d7224 */ /* 0x000fc800008e06ff */
[----:B------:R-:W-:Y:S05]  /*16f0*/  @P2 BRA `(.L_x_80) ;  /* 0x0000000400982947 */ /* 0x000fea0003800000 */
[----:B------:R-:W-:Y:S05]  /*1700*/  @P0 BRA `(.L_x_81) ;  /* 0x0000000000300947 */ /* 0x000fea0003800000 */
        /* <DEDUP_REMOVED lines=11> */
[----:B------:R-:W-:Y:S05]  /*17c0*/  BRA `(.L_x_82) ;  /* 0x0000000000147947 */ /* 0x000fea0003800000 */
.L_x_81:
[----:B------:R-:W1:Y:S01]  /*17d0*/  LDC.64 R6, c[0x0][0x5c0] ;  /* 0x00017000ff067b82 */ /* 0x000e620000000a00 */
[----:B------:R-:W-:-:S05]  /*17e0*/  IADD3 R4, PT, PT, R244, R245, RZ ;  /* 0x000000f5f4047210 */ /* 0x000fca0007ffe0ff */
[C---:B-1----:R-:W-:Y:S02]  /*17f0*/  IMAD R8, R4.reuse, R7, RZ ;  /* 0x0000000704087224 */ /* 0x042fe400078e02ff */
[----:B------:R-:W-:-:S05]  /*1800*/  IMAD.WIDE.U32 R10, R4, R6, RZ ;  /* 0x00000006040a7225 */ /* 0x000fca00078e00ff */
[----:B------:R-:W-:Y:S02]  /*1810*/  IADD3 R8, PT, PT, R11, R8, RZ ;  /* 0x000000080b087210 */ /* 0x000fe40007ffe0ff */
.L_x_82:
        /* <DEDUP_REMOVED lines=13> */
.L_x_83:
[----:B------:R-:W1:Y:S01]  /*18f0*/  LDC.64 R4, c[0x0][0x5c8] ;  /* 0x00017200ff047b82 */ /* 0x000e620000000a00 */
[----:B------:R-:W-:-:S05]  /*1900*/  IADD3 R244, PT, PT, R244, R245, RZ ;  /* 0x000000f5f4f47210 */ /* 0x000fca0007ffe0ff */
[C---:B-1----:R-:W-:Y:S02]  /*1910*/  IMAD R11, R244.reuse, R5, RZ ;  /* 0x00000005f40b7224 */ /* 0x042fe400078e02ff */
[----:B------:R-:W-:-:S05]  /*1920*/  IMAD.WIDE.U32 R14, R244, R4, RZ ;  /* 0x00000004f40e7225 */ /* 0x000fca00078e00ff */
[----:B------:R-:W-:Y:S02]  /*1930*/  IADD3 R11, PT, PT, R15, R11, RZ ;  /* 0x0000000b0f0b7210 */ /* 0x000fe40007ffe0ff */
.L_x_84:
[----:B------:R-:W1:Y:S01]  /*1940*/  LDCU.64 UR4, c[0x0][0x5d8] ;  /* 0x0000bb00ff0477ac */ /* 0x000e620008000a00 */
[----:B------:R-:W-:Y:S01]  /*1950*/  IMAD R16, R6, UR16, RZ ;  /* 0x0000001006107c24 */ /* 0x000fe2000f8e02ff */
[----:B------:R-:W-:Y:S01]  /*1960*/  IADD3 R242, PT, PT, R242, -UR17, RZ ;  /* 0x80000011f2f27c10 */ /* 0x000fe2000fffe0ff */
[----:B------:R-:W-:Y:S01]  /*1970*/  IMAD.WIDE.U32 R18, R6, UR17, R24 ;  /* 0x0000001106127c25 */ /* 0x000fe2000f8e0018 */
[----:B------:R-:W-:Y:S02]  /*1980*/  BSSY.RECONVERGENT B0, `(.L_x_85) ;  /* 0x0000011000007945 */ /* 0x000fe40003800200 */
[----:B------:R-:W-:Y:S01]  /*1990*/  ISETP.GE.AND P2, PT, R217, R242, PT ;  /* 0x000000f2d900720c */ /* 0x000fe20003f46270 */
[----:B------:R-:W-:Y:S01]  /*19a0*/  IMAD R9, R7, UR17, R16 ;  /* 0x0000001107097c24 */ /* 0x000fe2000f8e0210 */
[----:B------:R-:W-:Y:S02]  /*19b0*/  IADD3 R16, P0, PT, R10, R18, RZ ;  /* 0x000000120a107210 */ /* 0x000fe40007f1e0ff */
[----:B------:R-:W-:-:S02]  /*19c0*/  ISETP.GE.AND P1, PT, R21, R242, PT ;  /* 0x000000f21500720c */ /* 0x000fc40003f26270 */
[----:B------:R-:W-:-:S03]  /*19d0*/  IADD3.X R17, PT, PT, R8, R19, R9, P0, !PT ;  /* 0x0000001308117210 */ /* 0x000fc600007fe409 */
[----:B-1----:R-:W-:-:S04]  /*19e0*/  IMAD.WIDE.U32 R16, R211, UR4, R16 ;  /* 0x00000004d3107c25 */ /* 0x002fc8000f8e0010 */
[----:B------:R-:W-:Y:S01]  /*19f0*/  IMAD R9, R211, UR5, R17 ;  /* 0x00000005d3097c24 */ /* 0x000fe2000f8e0211 */
[----:B------:R-:W-:Y:S06]  /*1a00*/  @P2 BRA `(.L_x_86) ;  /* 0x0000000000202947 */ /* 0x000fec0003800000 */
[----:B------:R-:W1:Y:S01]  /*1a10*/  LDCU.64 UR4, c[0x0][0x560] ;  /* 0x0000ac00ff0477ac */ /* 0x000e620008000a00 */
[----:B------:R-:W-:-:S05]  /*1a20*/  MOV R8, R16 ;  /* 0x0000001000087202 */ /* 0x000fca0000000f00 */
[----:B------:R-:W-:-:S04]  /*1a30*/  IMAD.WIDE.U32 R18, R217, R6, R8 ;  /* 0x00000006d9127225 */ /* 0x000fc800078e0008 */
[----:B------:R-:W-:Y:S01]  /*1a40*/  IMAD R8, R217, R7, R19 ;  /* 0x00000007d9087224 */ /* 0x000fe200078e0213 */
[----:B-1----:R-:W-:-:S04]  /*1a50*/  LEA R20, P0, R18, UR4, 0x1 ;  /* 0x0000000412147c11 */ /* 0x002fc8000f8008ff */
[----:B------:R-:W-:-:S05]  /*1a60*/  LEA.HI.X R21, R18, UR5, R8, 0x1, P0 ;  /* 0x0000000512157c11 */ /* 0x000fca00080f0c08 */
[----:B------:R1:W-:Y:S04]  /*1a70*/  STG.E.128 desc[UR14][R20.64], RZ ;  /* 0x000000ff14007986 */ /* 0x0003e8000c101d0e */
[----:B------:R1:W-:Y:S02]  /*1a80*/  STG.E.128 desc[UR14][R20.64+0x80], RZ ;  /* 0x000080ff14007986 */ /* 0x0003e4000c101d0e */
.L_x_86:
[----:B------:R-:W-:Y:S05]  /*1a90*/  BSYNC.RECONVERGENT B0 ;  /* 0x0000000000007941 */ /* 0x000fea0003800200 */
.L_x_85:
[----:B------:R-:W-:Y:S04]  /*1aa0*/  BSSY.RECONVERGENT B0, `(.L_x_87) ;  /* 0x000000c000007945 */ /* 0x000fe80003800200 */
[----:B------:R-:W-:Y:S05]  /*1ab0*/  @P1 BRA `(.L_x_88) ;  /* 0x0000000000281947 */ /* 0x000fea0003800000 */
[----:B------:R-:W2:Y:S01]  /*1ac0*/  LDCU.64 UR4, c[0x0][0x560] ;  /* 0x0000ac00ff0477ac */ /* 0x000ea20008000a00 */
[----:B------:R-:W-:Y:S01]  /*1ad0*/  MOV R17, R9 ;  /* 0x0000000900117202 */ /* 0x000fe20000000f00 */
[-C--:B------:R-:W-:Y:S02]  /*1ae0*/  IMAD R8, R13, R6.reuse, RZ ;  /* 0x000000060d087224 */ /* 0x080fe400078e02ff */
[----:B------:R-:W-:-:S04]  /*1af0*/  IMAD.WIDE.U32 R16, R12, R6, R16 ;  /* 0x000000060c107225 */ /* 0x000fc800078e0010 */
[----:B------:R-:W-:-:S05]  /*1b00*/  IMAD R8, R12, R7, R8 ;  /* 0x000000070c087224 */ /* 0x000fca00078e0208 */
[----:B------:R-:W-:Y:S02]  /*1b10*/  IADD3 R7, PT, PT, R17, R8, RZ ;  /* 0x0000000811077210 */ /* 0x000fe40007ffe0ff */
[----:B--2---:R-:W-:-:S04]  /*1b20*/  LEA R6, P0, R16, UR4, 0x1 ;  /* 0x0000000410067c11 */ /* 0x004fc8000f8008ff */
[----:B------:R-:W-:-:S05]  /*1b30*/  LEA.HI.X R7, R16, UR5, R7, 0x1, P0 ;  /* 0x0000000510077c11 */ /* 0x000fca00080f0c07 */
[----:B------:R2:W-:Y:S04]  /*1b40*/  STG.E.128 desc[UR14][R6.64], RZ ;  /* 0x000000ff06007986 */ /* 0x0005e8000c101d0e */
[----:B------:R2:W-:Y:S02]  /*1b50*/  STG.E.128 desc[UR14][R6.64+0x80], RZ ;  /* 0x000080ff06007986 */ /* 0x0005e4000c101d0e */
.L_x_88:
[----:B------:R-:W-:Y:S05]  /*1b60*/  BSYNC.RECONVERGENT B0 ;  /* 0x0000000000007941 */ /* 0x000fea0003800200 */
.L_x_87:
[----:B------:R-:W3:Y:S01]  /*1b70*/  LDCU.64 UR4, c[0x0][0x5e0] ;  /* 0x0000bc00ff0477ac */ /* 0x000ee20008000a00 */
[C---:B------:R-:W-:Y:S01]  /*1b80*/  IMAD.WIDE.U32 R24, R4.reuse, UR17, R24 ;  /* 0x0000001104187c25 */ /* 0x040fe2000f8e0018 */
[----:B------:R-:W-:Y:S03]  /*1b90*/  BSSY.RECONVERGENT B0, `(.L_x_89) ;  /* 0x0000010000007945 */ /* 0x000fe60003800200 */
[----:B--2---:R-:W-:Y:S01]  /*1ba0*/  IMAD R6, R4, UR16, RZ ;  /* 0x0000001004067c24 */ /* 0x004fe2000f8e02ff */
[----:B------:R-:W-:-:S03]  /*1bb0*/  IADD3 R8, P0, PT, R14, R24, RZ ;  /* 0x000000180e087210 */ /* 0x000fc60007f1e0ff */
[----:B------:R-:W-:-:S05]  /*1bc0*/  IMAD R6, R5, UR17, R6 ;  /* 0x0000001105067c24 */ /* 0x000fca000f8e0206 */
[----:B------:R-:W-:-:S03]  /*1bd0*/  IADD3.X R9, PT, PT, R11, R25, R6, P0, !PT ;  /* 0x000000190b097210 */ /* 0x000fc600007fe406 */
[----:B---3--:R-:W-:-:S04]  /*1be0*/  IMAD.WIDE.U32 R8, R211, UR4, R8 ;  /* 0x00000004d3087c25 */ /* 0x008fc8000f8e0008 */
[----:B------:R-:W-:Y:S01]  /*1bf0*/  IMAD R7, R211, UR5, R9 ;  /* 0x00000005d3077c24 */ /* 0x000fe2000f8e0209 */
[----:B------:R-:W-:Y:S06]  /*1c00*/  @P2 BRA `(.L_x_90) ;  /* 0x0000000000202947 */ /* 0x000fec0003800000 */
[----:B------:R-:W2:Y:S01]  /*1c10*/  LDCU.64 UR4, c[0x0][0x568] ;  /* 0x0000ad00ff0477ac */ /* 0x000ea20008000a00 */
[----:B------:R-:W-:-:S05]  /*1c20*/  MOV R6, R8 ;  /* 0x0000000800067202 */ /* 0x000fca0000000f00 */
[----:B------:R-:W-:-:S04]  /*1c30*/  IMAD.WIDE.U32 R10, R217, R4, R6 ;  /* 0x00000004d90a7225 */ /* 0x000fc800078e0006 */
[----:B------:R-:W-:Y:S01]  /*1c40*/  IMAD R6, R217, R5, R11 ;  /* 0x00000005d9067224 */ /* 0x000fe200078e020b */
[----:B--2---:R-:W-:-:S04]  /*1c50*/  LEA R14, P0, R10, UR4, 0x1 ;  /* 0x000000040a0e7c11 */ /* 0x004fc8000f8008ff */
[----:B------:R-:W-:-:S05]  /*1c60*/  LEA.HI.X R15, R10, UR5, R6, 0x1, P0 ;  /* 0x000000050a0f7c11 */ /* 0x000fca00080f0c06 */
[----:B------:R2:W-:Y:S04]  /*1c70*/  STG.E.128 desc[UR14][R14.64], RZ ;  /* 0x000000ff0e007986 */ /* 0x0005e8000c101d0e */
[----:B------:R2:W-:Y:S02]  /*1c80*/  STG.E.128 desc[UR14][R14.64+0x80], RZ ;  /* 0x000080ff0e007986 */ /* 0x0005e4000c101d0e */
.L_x_90:
[----:B------:R-:W-:Y:S05]  /*1c90*/  BSYNC.RECONVERGENT B0 ;  /* 0x0000000000007941 */ /* 0x000fea0003800200 */
.L_x_89:
[----:B------:R-:W-:Y:S05]  /*1ca0*/  @P1 BRA `(.L_x_91) ;  /* 0x0000003c00441947 */ /* 0x000fea0003800000 */
[----:B------:R-:W3:Y:S01]  /*1cb0*/  LDCU.64 UR4, c[0x0][0x568] ;  /* 0x0000ad00ff0477ac */ /* 0x000ee20008000a00 */
[----:B------:R-:W-:Y:S01]  /*1cc0*/  MOV R6, R8 ;  /* 0x0000000800067202 */ /* 0x000fe20000000f00 */
[----:B------:R-:W-:-:S04]  /*1cd0*/  IMAD R13, R13, R4, RZ ;  /* 0x000000040d0d7224 */ /* 0x000fc800078e02ff */
[----:B------:R-:W-:-:S04]  /*1ce0*/  IMAD.WIDE.U32 R6, R12, R4, R6 ;  /* 0x000000040c067225 */ /* 0x000fc800078e0006 */
[----:B------:R-:W-:-:S05]  /*1cf0*/  IMAD R13, R12, R5, R13 ;  /* 0x000000050c0d7224 */ /* 0x000fca00078e020d */
[----:B------:R-:W-:Y:S02]  /*1d00*/  IADD3 R13, PT, PT, R7, R13, RZ ;  /* 0x0000000d070d7210 */ /* 0x000fe40007ffe0ff */
[----:B---3--:R-:W-:-:S04]  /*1d10*/  LEA R4, P0, R6, UR4, 0x1 ;  /* 0x0000000406047c11 */ /* 0x008fc8000f8008ff */
[----:B------:R-:W-:-:S05]  /*1d20*/  LEA.HI.X R5, R6, UR5, R13, 0x1, P0 ;  /* 0x0000000506057c11 */ /* 0x000fca00080f0c0d */
[----:B------:R3:W-:Y:S04]  /*1d30*/  STG.E.128 desc[UR14][R4.64], RZ ;  /* 0x000000ff04007986 */ /* 0x0007e8000c101d0e */
[----:B------:R3:W-:Y:S01]  /*1d40*/  STG.E.128 desc[UR14][R4.64+0x80], RZ ;  /* 0x000080ff04007986 */ /* 0x0007e2000c101d0e */
[----:B------:R-:W-:Y:S05]  /*1d50*/  BRA `(.L_x_91) ;  /* 0x0000003c00187947 */ /* 0x000fea0003800000 */
.L_x_80:
[----:B------:R-:W-:Y:S01]  /*1d60*/  VIADD R4, R242, -UR17 ;  /* 0x80000011f2047c36 */ /* 0x000fe20008000000 */
[----:B------:R-:W1:Y:S01]  /*1d70*/  LDCU.64 UR4, c[0x0][0x3d8] ;  /* 0x00007b00ff0477ac */ /* 0x000e620008000a00 */
[C---:B------:R-:W-:Y:S01]  /*1d80*/  IMAD R8, R10.reuse, UR16, RZ ;  /* 0x000000100a087c24 */ /* 0x040fe2000f8e02ff */
[----:B------:R-:W2:Y:S01]  /*1d90*/  LDC R221, c[0x0][0x44c] ;  /* 0x00011300ffdd7b82 */ /* 0x000ea20000000800 */
[----:B------:R-:W-:Y:S01]  /*1da0*/  IMAD.WIDE.U32 R28, R10, UR17, R24 ;  /* 0x000000110a1c7c25 */ /* 0x000fe2000f8e0018 */
[-C--:B------:R-:W-:Y:S01]  /*1db0*/  ISETP.GE.AND P5, PT, R21, R4.reuse, PT ;  /* 0x000000041500720c */ /* 0x080fe20003fa6270 */
[----:B------:R-:W3:Y:S01]  /*1dc0*/  LDCU UR7, c[0x0][0x45c] ;  /* 0x00008b80ff0777ac */ /* 0x000ee20008000800 */
[----:B------:R-:W-:Y:S01]  /*1dd0*/  ISETP.GE.AND P6, PT, R217, R4, PT ;  /* 0x00000004d900720c */ /* 0x000fe20003fc6270 */
[----:B------:R-:W-:Y:S01]  /*1de0*/  IMAD R8, R11, UR17, R8 ;  /* 0x000000110b087c24 */ /* 0x000fe2000f8e0208 */
[----:B------:R-:W-:Y:S01]  /*1df0*/  IADD3 R28, P0, PT, R22, R28, RZ ;  /* 0x0000001c161c7210 */ /* 0x000fe20007f1e0ff */
[----:B------:R-:W-:Y:S01]  /*1e00*/  IMAD.WIDE.U32 R30, R6, UR17, R24 ;  /* 0x00000011061e7c25 */ /* 0x000fe2000f8e0018 */
[----:B------:R-:W-:-:S02]  /*1e10*/  LOP3.LUT R25, R20, 0x80000001, RZ, 0xc0, !PT ;  /* 0x8000000114197812 */ /* 0x000fc400078ec0ff */
[----:B------:R-:W-:Y:S01]  /*1e20*/  IADD3.X R29, PT, PT, R19, R29, R8, P0, !PT ;  /* 0x0000001d131d7210 */ /* 0x000fe200007fe408 */
[----:B------:R-:W-:Y:S01]  /*1e30*/  IMAD R22, R6, UR16, RZ ;  /* 0x0000001006167c24 */ /* 0x000fe2000f8e02ff */
[----:B------:R-:W-:Y:S01]  /*1e40*/  IADD3 R18, P1, PT, R18, R30, RZ ;  /* 0x0000001e12127210 */ /* 0x000fe20007f3e0ff */
[----:B------:R-:W-:Y:S01]  /*1e50*/  IMAD R20, R20, -0x40, R237 ;  /* 0xffffffc014147824 */ /* 0x000fe200078e02ed */
[----:B------:R-:W-:Y:S01]  /*1e60*/  @P4 BAR.SYNC.DEFER_BLOCKING 0x0 ;  /* 0x0000000000004b1d */ /* 0x000fe20000010000 */
[----:B------:R-:W-:Y:S01]  /*1e70*/  @!P5 IMAD R24, R13, R10, RZ ;  /* 0x0000000a0d18d224 */ /* 0x000fe200078e02ff */
[----:B------:R-:W-:Y:S01]  /*1e80*/  ISETP.NE.AND P0, PT, R25, 0x1, PT ;  /* 0x000000011900780c */ /* 0x000fe20003f05270 */
[----:B-1----:R-:W-:Y:S01]  /*1e90*/  IMAD R19, R15, UR4, RZ ;  /* 0x000000040f137c24 */ /* 0x002fe2000f8e02ff */
[----:B------:R-:W-:Y:S01]  /*1ea0*/  ISETP.GE.AND P3, PT, R21, R20, PT ;  /* 0x000000141500720c */ /* 0x000fe20003f66270 */
[----:B------:R-:W-:-:S03]  /*1eb0*/  IMAD.WIDE.U32 R28, R16, UR4, R28 ;  /* 0x00000004101c7c25 */ /* 0x000fc6000f8e001c */
[----:B------:R-:W1:Y:S01]  /*1ec0*/  @!P5 LDC.64 R4, c[0x0][0x390] ;  /* 0x0000e400ff04db82 */ /* 0x000e620000000a00 */
[----:B------:R-:W-:Y:S01]  /*1ed0*/  ISETP.GE.AND P4, PT, R217, R20, PT ;  /* 0x00000014d900720c */ /* 0x000fe20003f86270 */
[----:B------:R-:W-:Y:S01]  /*1ee0*/  IMAD R19, R16, UR5, R19 ;  /* 0x0000000510137c24 */ /* 0x000fe2000f8e0213 */
[----:B------:R-:W4:Y:S01]  /*1ef0*/  LDCU.64 UR4, c[0x0][0x3d0] ;  /* 0x00007a00ff0477ac */ /* 0x000f220008000a00 */
[----:B------:R-:W-:Y:S02]  /*1f00*/  IMAD R22, R7, UR17, R22 ;  /* 0x0000001107167c24 */ /* 0x000fe4000f8e0216 */
[----:B------:R-:W-:Y:S02]  /*1f10*/  IMAD.IADD R29, R29, 0x1, R19 ;  /* 0x000000011d1d7824 */ /* 0x000fe400078e0213 */
[----:B------:R-:W3:Y:S01]  /*1f20*/  @!P6 LDC.64 R8, c[0x0][0x390] ;  /* 0x0000e400ff08eb82 */ /* 0x000ee20000000a00 */
[C---:B------:R-:W-:Y:S01]  /*1f30*/  @!P5 IMAD R24, R12.reuse, R11, R24 ;  /* 0x0000000b0c18d224 */ /* 0x040fe200078e0218 */
[----:B------:R-:W-:Y:S01]  /*1f40*/  IADD3.X R19, PT, PT, R17, R31, R22, P1, !PT ;  /* 0x0000001f11137210 */ /* 0x000fe20000ffe416 */
[----:B------:R-:W-:-:S04]  /*1f50*/  @!P5 IMAD.WIDE.U32 R32, R12, R10, R28 ;  /* 0x0000000a0c20d225 */ /* 0x000fc800078e001c */
[----:B------:R-:W-:Y:S02]  /*1f60*/  @!P5 IMAD.IADD R24, R33, 0x1, R24 ;  /* 0x000000012118d824 */ /* 0x000fe400078e0218 */
[----:B------:R-:W-:-:S04]  /*1f70*/  @!P6 IMAD.WIDE.U32 R28, R217, R10, R28 ;  /* 0x0000000ad91ce225 */ /* 0x000fc800078e001c */
[----:B------:R-:W-:Y:S02]  /*1f80*/  @!P6 IMAD R11, R217, R11, R29 ;  /* 0x0000000bd90be224 */ /* 0x000fe400078e021d */
[----:B----4-:R-:W-:Y:S01]  /*1f90*/  IMAD R15, R15, UR4, RZ ;  /* 0x000000040f0f7c24 */ /* 0x010fe2000f8e02ff */
[----:B-1----:R-:W-:Y:S01]  /*1fa0*/  @!P5 LEA R30, P1, R32, R4, 0x1 ;  /* 0x00000004201ed211 */ /* 0x002fe200078208ff */
[----:B------:R-:W-:Y:S02]  /*1fb0*/  @!P5 IMAD R4, R13, R6, RZ ;  /* 0x000000060d04d224 */ /* 0x000fe400078e02ff */
[----:B------:R-:W-:Y:S01]  /*1fc0*/  IMAD R15, R16, UR5, R15 ;  /* 0x00000005100f7c24 */ /* 0x000fe2000f8e020f */
[----:B------:R-:W-:Y:S01]  /*1fd0*/  @!P5 LEA.HI.X R31, R32, R5, R24, 0x1, P1 ;  /* 0x00000005201fd211 */ /* 0x000fe200008f0c18 */
[----:B------:R-:W-:Y:S01]  /*1fe0*/  IMAD.WIDE.U32 R32, R16, UR4, R18 ;  /* 0x0000000410207c25 */ /* 0x000fe2000f8e0012 */
[----:B------:R-:W-:Y:S01]  /*1ff0*/  SEL R5, RZ, 0x4000, P0 ;  /* 0x00004000ff057807 */ /* 0x000fe20000000000 */
[----:B------:R-:W1:Y:S01]  /*2000*/  LDCU UR4, c[0x0][0x590] ;  /* 0x0000b200ff0477ac */ /* 0x000e620008000800 */
[C---:B---3--:R-:W-:Y:S01]  /*2010*/  @!P6 LEA R24, P2, R28.reuse, R8, 0x1 ;  /* 0x000000081c18e211 */ /* 0x048fe200078408ff */
[----:B------:R-:W-:Y:S01]  /*2020*/  IMAD.IADD R33, R33, 0x1, R15 ;  /* 0x0000000121217824 */ /* 0x000fe200078e020f */
[----:B------:R-:W-:Y:S01]  /*2030*/  @!P3 LEA R16, P0, R23, R230, 0x1 ;  /* 0x000000e61710b211 */ /* 0x000fe200078008ff */
[----:B------:R-:W-:Y:S01]  /*2040*/  @!P5 IMAD.MOV.U32 R8, RZ, RZ, R32 ;  /* 0x000000ffff08d224 */ /* 0x000fe200078e0020 */
[----:B------:R-:W-:Y:S01]  /*2050*/  @!P6 LEA.HI.X R25, R28, R9, R11, 0x1, P2 ;  /* 0x000000091c19e211 */ /* 0x000fe200010f0c0b */
[----:B------:R-:W-:Y:S01]  /*2060*/  @!P5 IMAD.MOV.U32 R9, RZ, RZ, R33 ;  /* 0x000000ffff09d224 */ /* 0x000fe200078e0021 */
[----:B------:R-:W3:Y:S01]  /*2070*/  @!P6 LDC.64 R10, c[0x0][0x388] ;  /* 0x0000e200ff0aeb82 */ /* 0x000ee20000000a00 */
[----:B------:R-:W-:Y:S01]  /*2080*/  @!P5 IMAD R4, R12, R7, R4 ;  /* 0x000000070c04d224 */ /* 0x000fe200078e0204 */
[----:B------:R-:W-:Y:S01]  /*2090*/  @!P3 LEA R18, P2, R226, R232, 0x1 ;  /* 0x000000e8e212b211 */ /* 0x000fe200078408ff */
[-C--:B------:R-:W-:Y:S01]  /*20a0*/  @!P5 IMAD.WIDE.U32 R12, R12, R6.reuse, R8 ;  /* 0x000000060c0cd225 */ /* 0x080fe200078e0008 */
[----:B------:R-:W-:Y:S01]  /*20b0*/  @!PT LDS RZ, [RZ] ;  /* 0x00000000fffff984 */ /* 0x000fe20000000800 */
[----:B------:R-:W-:Y:S01]  /*20c0*/  @!PT LDS RZ, [RZ] ;  /* 0x00000000fffff984 */ /* 0x000fe20000000800 */
[----:B------:R-:W-:Y:S01]  /*20d0*/  @!PT LDS RZ, [RZ] ;  /* 0x00000000fffff984 */ /* 0x000fe20000000800 */
[----:B------:R-:W-:Y:S03]  /*20e0*/  @!P6 LDGSTS.E.BYPASS.LTC128B.128 [R220+0x10000], desc[UR14][R24.64] ;  /* 0x1000000018dcefae */ /* 0x000fe6000b981a0e */
[----:B------:R-:W-:Y:S01]  /*20f0*/  IMAD.MOV.U32 R239, RZ, RZ, 0x7f800000 ;  /* 0x7f800000ffef7424 */ /* 0x000fe200078e00ff */
[----:B------:R-:W4:Y:S01]  /*2100*/  @!P5 LDC.64 R8, c[0x0][0x388] ;  /* 0x0000e200ff08db82 */ /* 0x000f220000000a00 */
[----:B------:R-:W-:Y:S01]  /*2110*/  VIADD R17, R213, 0x8 ;  /* 0x00000008d5117836 */ /* 0x000fe20000000000 */
[----:B------:R-:W-:Y:S01]  /*2120*/  @!P6 LDGSTS.E.BYPASS.LTC128B.128 [R220+0x12000], desc[UR14][R24.64+0x80] ;  /* 0x1200008018dcefae */ /* 0x000fe2000b981a0e */
[----:B------:R-:W-:Y:S01]  /*2130*/  @!P6 IMAD.WIDE.U32 R32, R217, R6, R32 ;  /* 0x00000006d920e225 */ /* 0x000fe200078e0020 */
[----:B------:R-:W-:-:S03]  /*2140*/  @!P3 LEA.HI.X R19, R226, R233, R225, 0x1, P2 ;  /* 0x000000e9e213b211 */ /* 0x000fc600010f0ce1 */
[----:B------:R-:W-:Y:S01]  /*2150*/  IMAD.MOV.U32 R238, RZ, RZ, 0x7f800000 ;  /* 0x7f800000ffee7424 */ /* 0x000fe200078e00ff */
[----:B------:R1:W-:Y:S01]  /*2160*/  @P6 STS.128 [R220+0x10000], RZ ;  /* 0x010000ffdc006388 */ /* 0x0003e20000000c00 */
[-C--:B------:R-:W-:Y:S01]  /*2170*/  ISETP.GE.AND P1, PT, R17, R20.reuse, PT ;  /* 0x000000141100720c */ /* 0x080fe20003f26270 */
[----:B------:R-:W-:Y:S01]  /*2180*/  @!P6 IMAD R6, R217, R7, R33 ;  /* 0x00000007d906e224 */ /* 0x000fe200078e0221 */
[----:B------:R-:W-:Y:S01]  /*2190*/  @!P3 LEA.HI.X R17, R23, R231, R26, 0x1, P0 ;  /* 0x000000e71711b211 */ /* 0x000fe200000f0c1a */
[----:B------:R1:W-:Y:S01]  /*21a0*/  @P6 STS.128 [R220+0x12000], RZ ;  /* 0x012000ffdc006388 */ /* 0x0003e20000000c00 */
[----:B------:R-:W-:Y:S01]  /*21b0*/  IMAD.IADD R241, R220, 0x1, R5 ;  /* 0x00000001dcf17824 */ /* 0x000fe200078e0205 */
[----:B------:R-:W-:Y:S01]  /*21c0*/  ISETP.GE.AND P2, PT, R213, R20, PT ;  /* 0x00000014d500720c */ /* 0x000fe20003f46270 */
[----:B------:R-:W-:Y:S01]  /*21d0*/  @!P5 IMAD.IADD R4, R13, 0x1, R4 ;  /* 0x000000010d04d824 */ /* 0x000fe200078e0204 */
[----:B------:R1:W-:Y:S01]  /*21e0*/  @P5 STS.128 [R220+0x11000], RZ ;  /* 0x011000ffdc005388 */ /* 0x0003e20000000c00 */
[----:B---3--:R-:W-:Y:S01]  /*21f0*/  @!P6 LEA R10, P0, R32, R10, 0x1 ;  /* 0x0000000a200ae211 */ /* 0x008fe200078008ff */
[----:B------:R-:W-:Y:S01]  /*2200*/  IMAD.IADD R198, R208, 0x1, R209 ;  /* 0x00000001d0c67824 */ /* 0x000fe200078e02d1 */
[----:B------:R-:W-:Y:S01]  /*2210*/  SHF.R.U32.HI R222, RZ, 0x2, R14 ;  /* 0x00000002ffde7819 */ /* 0x000fe2000001160e */
[----:B------:R3:W-:Y:S01]  /*2220*/  @P5 STS.128 [R220+0x13000], RZ ;  /* 0x013000ffdc005388 */ /* 0x0007e20000000c00 */
[----:B------:R-:W-:Y:S01]  /*2230*/  @!P6 LEA.HI.X R11, R32, R11, R6, 0x1, P0 ;  /* 0x0000000b200be211 */ /* 0x000fe200000f0c06 */
[----:B------:R-:W-:Y:S01]  /*2240*/  IMAD.MOV.U32 R236, RZ, RZ, 0x10 ;  /* 0x00000010ffec7424 */ /* 0x000fe200078e00ff */
[----:B------:R-:W-:Y:S01]  /*2250*/  IADD3 R223, PT, PT, R223, 0x40, -R242 ;  /* 0x00000040dfdf7810 */ /* 0x000fe20007ffe8f2 */
[----:B------:R-:W-:Y:S01]  /*2260*/  @!PT LDS RZ, [RZ] ;  /* 0x00000000fffff984 */ /* 0x000fe20000000800 */
[----:B------:R-:W-:Y:S01]  /*2270*/  @!PT LDS RZ, [RZ] ;  /* 0x00000000fffff984 */ /* 0x000fe20000000800 */
[----:B------:R-:W-:Y:S01]  /*2280*/  @!PT LDS RZ, [RZ] ;  /* 0x00000000fffff984 */ /* 0x000fe20000000800 */
[----:B------:R-:W-:Y:S01]  /*2290*/  @!P5 LDGSTS.E.BYPASS.LTC128B.128 [R220+0x11000], desc[UR14][R30.64] ;  /* 0x110000001edcdfae */ /* 0x000fe2000b981a0e */
[----:B----4-:R-:W-:Y:S01]  /*22a0*/  @!P5 LEA R8, P0, R12, R8, 0x1 ;  /* 0x000000080c08d211 */ /* 0x010fe200078008ff */
[----:B------:R-:W-:Y:S01]  /*22b0*/  IMAD.SHL.U32 R234, R234, 0x8, RZ ;  /* 0x00000008eaea7824 */ /* 0x000fe200078e00ff */
[----:B------:R-:W-:Y:S01]  /*22c0*/  CS2R R94, SRZ ;  /* 0x00000000005e7805 */ /* 0x000fe2000001ff00 */
[----:B------:R4:W-:Y:S01]  /*22d0*/  @!P5 LDGSTS.E.BYPASS.LTC128B.128 [R220+0x13000], desc[UR14][R30.64+0x80] ;  /* 0x130000801edcdfae */ /* 0x0009e2000b981a0e */
[----:B------:R-:W-:Y:S01]  /*22e0*/  @!P5 LEA.HI.X R9, R12, R9, R4, 0x1, P0 ;  /* 0x000000090c09d211 */ /* 0x000fe200000f0c04 */
[----:B------:R-:W-:Y:S01]  /*22f0*/  IMAD.WIDE.U32 R12, R213, 0x4, R250 ;  /* 0x00000004d50c7825 */ /* 0x000fe200078e00fa */
[----:B------:R-:W-:Y:S01]  /*2300*/  CS2R R92, SRZ ;  /* 0x00000000005c7805 */ /* 0x000fe2000001ff00 */
[----:B------:R-:W0:Y:S01]  /*2310*/  LDGDEPBAR ;  /* 0x00000000000079af */ /* 0x000e220000000000 */
[----:B------:R-:W-:-:S02]  /*2320*/  CS2R R98, SRZ ;  /* 0x0000000000627805 */ /* 0x000fc4000001ff00 */
[----:B------:R-:W-:Y:S02]  /*2330*/  CS2R R96, SRZ ;  /* 0x0000000000607805 */ /* 0x000fe4000001ff00 */
[----:B------:R-:W-:Y:S01]  /*2340*/  CS2R R90, SRZ ;  /* 0x00000000005a7805 */ /* 0x000fe2000001ff00 */
[----:B------:R3:W-:Y:S01]  /*2350*/  @!P4 LDGSTS.E.BYPASS.LTC128B.128 [R220+0x8000], desc[UR14][R232.64] ;  /* 0x08000000e8dccfae */ /* 0x0007e2000b981a0e */
[----:B------:R-:W-:Y:S02]  /*2360*/  CS2R R88, SRZ ;  /* 0x0000000000587805 */ /* 0x000fe4000001ff00 */
[----:B------:R-:W-:Y:S02]  /*2370*/  CS2R R86, SRZ ;  /* 0x0000000000567805 */ /* 0x000fe4000001ff00 */
[----:B------:R-:W-:Y:S01]  /*2380*/  CS2R R84, SRZ ;  /* 0x0000000000547805 */ /* 0x000fe2000001ff00 */
[----:B------:R3:W-:Y:S01]  /*2390*/  @!P4 LDGSTS.E.BYPASS.LTC128B.128 [R220+0xa000], desc[UR14][R232.64+0x80] ;  /* 0x0a000080e8dccfae */ /* 0x0007e2000b981a0e */
[----:B------:R-:W-:-:S02]  /*23a0*/  CS2R R78, SRZ ;  /* 0x00000000004e7805 */ /* 0x000fc4000001ff00 */
[----:B------:R-:W-:Y:S02]  /*23b0*/  CS2R R76, SRZ ;  /* 0x00000000004c7805 */ /* 0x000fe4000001ff00 */
[----:B------:R-:W-:Y:S01]  /*23c0*/  CS2R R82, SRZ ;  /* 0x0000000000527805 */ /* 0x000fe2000001ff00 */
[----:B------:R3:W-:Y:S01]  /*23d0*/  @P4 STS.128 [R220+0x8000], RZ ;  /* 0x008000ffdc004388 */ /* 0x0007e20000000c00 */
[----:B------:R-:W-:Y:S02]  /*23e0*/  CS2R R80, SRZ ;  /* 0x0000000000507805 */ /* 0x000fe4000001ff00 */
[----:B------:R-:W-:Y:S02]  /*23f0*/  CS2R R74, SRZ ;  /* 0x00000000004a7805 */ /* 0x000fe4000001ff00 */
[----:B------:R-:W-:Y:S01]  /*2400*/  CS2R R72, SRZ ;  /* 0x0000000000487805 */ /* 0x000fe2000001ff00 */
[----:B------:R3:W-:Y:S01]  /*2410*/  @P4 STS.128 [R220+0xa000], RZ ;  /* 0x00a000ffdc004388 */ /* 0x0007e20000000c00 */
        /* <DEDUP_REMOVED lines=11> */
[----:B------:R-:W-:Y:S01]  /*24d0*/  @!PT LDS RZ, [RZ] ;  /* 0x00000000fffff984 */ /* 0x000fe20000000800 */
[----:B------:R-:W-:Y:S01]  /*24e0*/  @!PT LDS RZ, [RZ] ;  /* 0x00000000fffff984 */ /* 0x000fe20000000800 */
[----:B------:R-:W-:Y:S01]  /*24f0*/  @!PT LDS RZ, [RZ] ;  /* 0x00000000fffff984 */ /* 0x000fe20000000800 */
[----:B------:R3:W-:Y:S01]  /*2500*/  @!P3 LDGSTS.E.BYPASS.LTC128B.128 [R220+0x9000], desc[UR14][R18.64] ;  /* 0x0900000012dcbfae */ /* 0x0007e2000b981a0e */
[----:B------:R-:W-:Y:S02]  /*2510*/  CS2R R36, SRZ ;  /* 0x0000000000247805 */ /* 0x000fe4000001ff00 */
[----:B------:R-:W-:Y:S01]  /*2520*/  CS2R R34, SRZ ;  /* 0x0000000000227805 */ /* 0x000fe2000001ff00 */
[----:B------:R-:W1:Y:S01]  /*2530*/  LDCU UR5, c[0x0][0x3e0] ;  /* 0x00007c00ff0577ac */ /* 0x000e620008000800 */
[----:B------:R3:W-:Y:S04]  /*2540*/  @!P3 LDGSTS.E.BYPASS.LTC128B.128 [R220+0xb000], desc[UR14][R18.64+0x80] ;  /* 0x0b00008012dcbfae */ /* 0x0007e8000b981a0e */
[----:B------:R3:W-:Y:S04]  /*2550*/  @!P4 LDGSTS.E.BYPASS.LTC128B.128 [R241], desc[UR14][R230.64] ;  /* 0x00000000e6f1cfae */ /* 0x0007e8000b981a0e */
[----:B------:R3:W-:Y:S04]  /*2560*/  @!P4 LDGSTS.E.BYPASS.LTC128B.128 [R241+0x2000], desc[UR14][R230.64+0x80] ;  /* 0x02000080e6f1cfae */ /* 0x0007e8000b981a0e */
[----:B------:R3:W-:Y:S04]  /*2570*/  @P4 STS.128 [R241], RZ ;  /* 0x000000fff1004388 */ /* 0x0007e80000000c00 */
[----:B------:R3:W-:Y:S04]  /*2580*/  @P4 STS.128 [R241+0x2000], RZ ;  /* 0x002000fff1004388 */ /* 0x0007e80000000c00 */
[----:B------:R3:W-:Y:S04]  /*2590*/  @P3 STS.128 [R241+0x1000], RZ ;  /* 0x001000fff1003388 */ /* 0x0007e80000000c00 */
[----:B------:R3:W-:Y:S04]  /*25a0*/  @P3 STS.128 [R241+0x3000], RZ ;  /* 0x003000fff1003388 */ /* 0x0007e80000000c00 */
[----:B------:R-:W-:Y:S01]  /*25b0*/  @!PT LDS RZ, [RZ] ;  /* 0x00000000fffff984 */ /* 0x000fe20000000800 */
[----:B------:R-:W-:Y:S01]  /*25c0*/  @!PT LDS RZ, [RZ] ;  /* 0x00000000fffff984 */ /* 0x000fe20000000800 */
[----:B------:R-:W-:Y:S01]  /*25d0*/  @!PT LDS RZ, [RZ] ;  /* 0x00000000fffff984 */ /* 0x000fe20000000800 */
[----:B------:R3:W-:Y:S04]  /*25e0*/  @!P3 LDGSTS.E.BYPASS.LTC128B.128 [R241+0x1000], desc[UR14][R16.64] ;  /* 0x0100000010f1bfae */ /* 0x0007e8000b981a0e */
[----:B------:R3:W-:Y:S04]  /*25f0*/  @!P3 LDGSTS.E.BYPASS.LTC128B.128 [R241+0x3000], desc[UR14][R16.64+0x80] ;  /* 0x0300008010f1bfae */ /* 0x0007e8000b981a0e */
[----:B------:R3:W-:Y:S04]  /*2600*/  @!P6 LDGSTS.E.BYPASS.LTC128B.128 [R220+0xc000], desc[UR14][R10.64] ;  /* 0x0c0000000adcefae */ /* 0x0007e8000b981a0e */
[----:B------:R3:W-:Y:S04]  /*2610*/  @!P6 LDGSTS.E.BYPASS.LTC128B.128 [R220+0xe000], desc[UR14][R10.64+0x80] ;  /* 0x0e0000800adcefae */ /* 0x0007e8000b981a0e */
[----:B------:R3:W-:Y:S04]  /*2620*/  @P6 STS.128 [R220+0xc000], RZ ;  /* 0x00c000ffdc006388 */ /* 0x0007e80000000c00 */
        /* <DEDUP_REMOVED lines=8> */
[----:B------:R-:W0:Y:S04]  /*26b0*/  LDGDEPBAR ;  /* 0x00000000000079af */ /* 0x000e280000000000 */
[----:B------:R3:W5:Y:S04]  /*26c0*/  @!P2 LDG.E R239, desc[UR14][R12.64] ;  /* 0x0000000e0cefa981 */ /* 0x000768000c1e1900 */
[----:B------:R3:W5:Y:S01]  /*26d0*/  @!P1 LDG.E R238, desc[UR14][R12.64+0x20] ;  /* 0x0000200e0cee9981 */ /* 0x000762000c1e1900 */
[----:B------:R-:W-:Y:S01]  /*26e0*/  IMAD.SHL.U32 R7, R14, 0x2, RZ ;  /* 0x000000020e077824 */ /* 0x000fe200078e00ff */
[----:B------:R-:W-:-:S02]  /*26f0*/  IADD3 R6, PT, PT, R240, R213, R242 ;  /* 0x000000d5f0067210 */ /* 0x000fc40007ffe0f2 */
[----:B----4-:R-:W-:Y:S01]  /*2700*/  CS2R R30, SRZ ;  /* 0x00000000001e7805 */ /* 0x010fe2000001ff00 */
[----:B------:R-:W4:Y:S01]  /*2710*/  S2R R4, SR_TID.X ;  /* 0x0000000000047919 */ /* 0x000f220000002100 */
[----:B------:R-:W-:Y:S02]  /*2720*/  CS2R R28, SRZ ;  /* 0x00000000001c7805 */ /* 0x000fe4000001ff00 */
[----:B------:R-:W-:Y:S01]  /*2730*/  LOP3.LUT R7, R7, 0x6, RZ, 0xc0, !PT ;  /* 0x0000000607077812 */ /* 0x000fe200078ec0ff */
[----:B------:R-:W-:Y:S01]  /*2740*/  IMAD.IADD R237, R6, 0x1, -R237 ;  /* 0x0000000106ed7824 */ /* 0x000fe200078e0aed */
[----:B------:R-:W-:Y:S02]  /*2750*/  CS2R R32, SRZ ;  /* 0x0000000000207805 */ /* 0x000fe4000001ff00 */
[----:B------:R-:W-:Y:S02]  /*2760*/  CS2R R26, SRZ ;  /* 0x00000000001a7805 */ /* 0x000fe4000001ff00 */
[----:B------:R-:W-:-:S02]  /*2770*/  LOP3.LUT R222, R7, 0xe0, R222, 0xf8, !PT ;  /* 0x000000e007de7812 */ /* 0x000fc400078ef8de */
[----:B------:R-:W-:Y:S02]  /*2780*/  CS2R R24, SRZ ;  /* 0x0000000000187805 */ /* 0x000fe4000001ff00 */
[----:B------:R-:W-:Y:S02]  /*2790*/  CS2R R22, SRZ ;  /* 0x0000000000167805 */ /* 0x000fe4000001ff00 */
[----:B------:R-:W-:Y:S01]  /*27a0*/  CS2R R20, SRZ ;  /* 0x0000000000147805 */ /* 0x000fe2000001ff00 */
[----:B------:R-:W-:Y:S01]  /*27b0*/  IMAD.IADD R197, R212, 0x1, R5 ;  /* 0x00000001d4c57824 */ /* 0x000fe200078e0205 */
[----:B------:R-:W-:Y:S01]  /*27c0*/  UIADD3 UR6, UPT, UPT, UR17, 0x40, URZ ;  /* 0x0000004011067890 */ /* 0x000fe2000fffe0ff */
[----:B------:R-:W-:-:S04]  /*27d0*/  DEPBAR.LE SB0, 0x1 ;  /* 0x000080400000791a */ /* 0x000fc80000000000 */
[----:B------:R-:W-:Y:S01]  /*27e0*/  BAR.SYNC.DEFER_BLOCKING 0x0 ;  /* 0x0000000000007b1d */ /* 0x000fe20000010000 */
[----:B------:R-:W-:Y:S01]  /*27f0*/  VIADD R222, R222, UR17 ;  /* 0x00000011dede7c36 */ /* 0x000fe20008000000 */
[----:B-1----:R-:W-:Y:S01]  /*2800*/  USHF.L.U32 UR4, UR4, 0x6, URZ ;  /* 0x0000000604047899 */ /* 0x002fe200080006ff */
[----:B------:R-:W-:Y:S01]  /*2810*/  IMAD.IADD R196, R210, 0x1, R5 ;  /* 0x00000001d2c47824 */ /* 0x000fe200078e0205 */
[----:B----4-:R-:W-:-:S04]  /*2820*/  LOP3.LUT P0, RZ, R4, 0x4, RZ, 0xc0, !PT ;  /* 0x0000000404ff7812 */ /* 0x010fc8000780c0ff */
[----:B------:R-:W-:Y:S01]  /*2830*/  SEL R236, R236, 0xfffffff0, !P0 ;  /* 0xfffffff0ecec7807 */ /* 0x000fe20004000000 */
[----:B------:R3:W1:Y:S04]  /*2840*/  LDSM.16.M88.4 R116, [R208] ;  /* 0x00000000d074783b */ /* 0x0006680000000200 */
[----:B------:R-:W-:Y:S01]  /*2850*/  IMAD.IADD R235, R219, 0x1, R236 ;  /* 0x00000001dbeb7824 */ /* 0x000fe200078e02ec */
[----:B------:R3:W4:Y:S04]  /*2860*/  LDSM.16.M88.4 R120, [R208+0x800] ;  /* 0x00080000d078783b */ /* 0x0007280000000200 */
[----:B------:R3:W1:Y:S04]  /*2870*/  LDSM.16.M88.4 R124, [R198] ;  /* 0x00000000c67c783b */ /* 0x0006680000000200 */
[----:B------:R3:W1:Y:S04]  /*2880*/  LDSM.16.M88.4 R128, [R198+0x800] ;  /* 0x00080000c680783b */ /* 0x0006680000000200 */
[----:B------:R3:W1:Y:S04]  /*2890*/  LDSM.16.M88.4 R132, [R206] ;  /* 0x00000000ce84783b */ /* 0x0006680000000200 */
[----:B------:R3:W1:Y:S04]  /*28a0*/  LDSM.16.M88.4 R136, [R206+0x800] ;  /* 0x00080000ce88783b */ /* 0x0006680000000200 */
[----:B------:R3:W1:Y:S04]  /*28b0*/  LDSM.16.M88.4 R140, [R205] ;  /* 0x00000000cd8c783b */ /* 0x0006680000000200 */
[----:B------:R3:W1:Y:S04]  /*28c0*/  LDSM.16.M88.4 R144, [R205+0x800] ;  /* 0x00080000cd90783b */ /* 0x0006680000000200 */
[----:B------:R3:W1:Y:S04]  /*28d0*/  LDSM.16.M88.4 R148, [R208+0x2000] ;  /* 0x00200000d094783b */ /* 0x0006680000000200 */
[----:B------:R3:W1:Y:S04]  /*28e0*/  LDSM.16.M88.4 R152, [R208+0x2800] ;  /* 0x00280000d098783b */ /* 0x0006680000000200 */
[----:B------:R3:W1:Y:S04]  /*28f0*/  LDSM.16.M88.4 R156, [R198+0x2000] ;  /* 0x00200000c69c783b */ /* 0x0006680000000200 */
[----:B------:R3:W1:Y:S04]  /*2900*/  LDSM.16.M88.4 R160, [R198+0x2800] ;  /* 0x00280000c6a0783b */ /* 0x0006680000000200 */
[----:B------:R3:W1:Y:S04]  /*2910*/  LDSM.16.M88.4 R164, [R206+0x2000] ;  /* 0x00200000cea4783b */ /* 0x0006680000000200 */
[----:B------:R3:W1:Y:S04]  /*2920*/  LDSM.16.M88.4 R168, [R206+0x2800] ;  /* 0x00280000cea8783b */ /* 0x0006680000000200 */
[----:B------:R3:W1:Y:S04]  /*2930*/  LDSM.16.M88.4 R172, [R205+0x2000] ;  /* 0x00200000cdac783b */ /* 0x0006680000000200 */
[----:B--2-4-:R3:W1:Y:S02]  /*2940*/  LDSM.16.M88.4 R176, [R205+0x2800] ;  /* 0x00280000cdb0783b */ /* 0x0146640000000200 */
.L_x_94:
[----:B------:R-:W0:Y:S01]  /*2950*/  LDGDEPBAR ;  /* 0x00000000000079af */ /* 0x000e220000000000 */
[--C-:B------:R-:W-:Y:S01]  /*2960*/  IMAD.IADD R181, R209, 0x1, R197.reuse ;  /* 0x00000001d1b57824 */ /* 0x100fe200078e02c5 */
[----:B------:R-:W-:Y:S01]  /*2970*/  LEA R186, P0, R213, R228, 0x2 ;  /* 0x000000e4d5ba7211 */ /* 0x000fe200078010ff */
[----:B------:R-:W-:Y:S02]  /*2980*/  IMAD.IADD R182, R207, 0x1, R197 ;  /* 0x00000001cfb67824 */ /* 0x000fe400078e02c5 */
[----:B-----5:R-:W-:Y:S01]  /*2990*/  FMUL.FTZ R184, R238, 1.4426950216293334961 ;  /* 0x3fb8aa3beeb87820 */ /* 0x020fe20000410000 */
[----:B------:R-:W-:Y:S01]  /*29a0*/  IMAD.MOV.U32 R229, RZ, RZ, R227 ;  /* 0x000000ffffe57224 */ /* 0x000fe200078e00e3 */
[----:B------:R-:W-:Y:S01]  /*29b0*/  FSETP.NEU.FTZ.AND P1, PT, R239, -INF , PT ;  /* 0xff800000ef00780b */ /* 0x000fe20003f3d000 */
[----:B------:R-:W-:Y:S01]  /*29c0*/  VIADD R240, R240, 0xffffffc0 ;  /* 0xffffffc0f0f07836 */ /* 0x000fe20000000000 */
[----:B------:R-:W-:Y:S02]  /*29d0*/  IADD3 R180, PT, PT, R209, R182, RZ ;  /* 0x000000b6d1b47210 */ /* 0x000fe40007ffe0ff */
[----:B------:R-:W-:Y:S01]  /*29e0*/  LEA.HI.X R187, R213, R229, RZ, 0x2, P0 ;  /* 0x000000e5d5bb7211 */ /* 0x000fe200000f14ff */
[----:B------:R-:W-:Y:S01]  /*29f0*/  FMUL.FTZ R229, R239, 1.4426950216293334961 ;  /* 0x3fb8aa3befe57820 */ /* 0x000fe20000410000 */
[----:B------:R-:W-:Y:S02]  /*2a00*/  ISETP.GE.AND P6, PT, R240, R223, PT ;  /* 0x000000dff000720c */ /* 0x000fe40003fc6270 */
[----:B------:R-:W-:Y:S02]  /*2a10*/  FSETP.NEU.FTZ.AND P0, PT, R238, -INF , PT ;  /* 0xff800000ee00780b */ /* 0x000fe40003f1d000 */
[----:B------:R-:W-:Y:S02]  /*2a20*/  ISETP.GT.AND P6, PT, R242, UR6, P6 ;  /* 0x00000006f2007c0c */ /* 0x000fe4000b7c4270 */
[----:B------:R-:W-:Y:S02]  /*2a30*/  FSEL R229, R229, RZ, P1 ;  /* 0x000000ffe5e57208 */ /* 0x000fe40000800000 */
[----:B------:R-:W-:Y:S01]  /*2a40*/  IADD3 R243, PT, PT, R243, -0x1, RZ ;  /* 0xfffffffff3f37810 */ /* 0x000fe20007ffe0ff */
[----:B------:R-:W-:Y:S04]  /*2a50*/  DEPBAR.LE SB0, 0x0 ;  /* 0x000080000000791a */ /* 0x000fe80000000000 */
[----:B------:R-:W-:Y:S04]  /*2a60*/  BAR.SYNC.DEFER_BLOCKING 0x0 ;  /* 0x0000000000007b1d */ /* 0x000fe80000010000 */
[C---:B------:R-:W-:Y:S01]  /*2a70*/  @!P6 IADD3 R183, PT, PT, R222.reuse, 0x1, RZ ;  /* 0x00000001deb7e810 */ /* 0x040fe20007ffe0ff */
[C---:B------:R-:W-:Y:S01]  /*2a80*/  @!P6 VIADD R190, R222.reuse, 0x11 ;  /* 0x00000011debee836 */ /* 0x040fe20000000000 */
[C-C-:B------:R-:W-:Y:S01]  /*2a90*/  @!P6 VIADDMNMX R195, R237.reuse, 0xffffffc1, R242.reuse, PT ;  /* 0xffffffc1edc3e846 */ /* 0x140fe200038001f2 */
[C---:B------:R-:W-:Y:S01]  /*2aa0*/  @!P6 VIADD R185, R222.reuse, 0x8 ;  /* 0x00000008deb9e836 */ /* 0x040fe20000000000 */
[----:B------:R-:W-:Y:S02]  /*2ab0*/  @!P6 VIADDMNMX R246, R237, 0xffffffc9, R242, PT ;  /* 0xffffffc9edf6e846 */ /* 0x000fe400038001f2 */
[CC--:B------:R-:W-:Y:S02]  /*2ac0*/  @!P6 ISETP.GE.AND P5, PT, R183.reuse, R195.reuse, PT ;  /* 0x000000c3b700e20c */ /* 0x0c0fe40003fa6270 */
[-C--:B------:R-:W-:Y:S02]  /*2ad0*/  @!P6 ISETP.GE.AND P3, PT, R183, R246.reuse, PT ;  /* 0x000000f6b700e20c */ /* 0x080fe40003f66270 */
[CC--:B------:R-:W-:Y:S02]  /*2ae0*/  @!P6 ISETP.GE.AND P1, PT, R222.reuse, R195.reuse, PT ;  /* 0x000000c3de00e20c */ /* 0x0c0fe40003f26270 */
[CC--:B------:R-:W-:Y:S02]  /*2af0*/  @!P6 ISETP.GE.AND P4, PT, R185.reuse, R195.reuse, PT ;  /* 0x000000c3b900e20c */ /* 0x0c0fe40003f86270 */
[-C--:B------:R-:W-:Y:S02]  /*2b00*/  @!P6 ISETP.GE.AND P2, PT, R185, R246.reuse, PT ;  /* 0x000000f6b900e20c */ /* 0x080fe40003f46270 */
[C---:B------:R-:W-:Y:S02]  /*2b10*/  @!P6 IADD3 R185, PT, PT, R222.reuse, 0x10, RZ ;  /* 0x00000010deb9e810 */ /* 0x040fe40007ffe0ff */
[----:B------:R-:W-:Y:S01]  /*2b20*/  @!P6 IADD3 R252, PT, PT, R222, 0x19, RZ ;  /* 0x00000019defce810 */ /* 0x000fe20007ffe0ff */
[----:B------:R-:W-:Y:S08]  /*2b30*/  LDSM.16.M88.4 R52, [R197] ;  /* 0x00000000c534783b */ /* 0x000ff00000000200 */
[----:B------:R-:W2:Y:S08]  /*2b40*/  LDSM.16.M88.4 R56, [R208+-0x4000] ;  /* 0xffc00000d038783b */ /* 0x000eb00000000200 */
[----:B------:R-:W4:Y:S08]  /*2b50*/  LDSM.16.M88.4 R60, [R208+-0x3800] ;  /* 0xffc80000d03c783b */ /* 0x000f300000000200 */
[----:B------:R-:W-:Y:S08]  /*2b60*/  LDSM.16.M88.4 R64, [R181] ;  /* 0x00000000b540783b */ /* 0x000ff00000000200 */
[----:B------:R-:W1:Y:S08]  /*2b70*/  LDSM.16.M88.4 R100, [R198+-0x4000] ;  /* 0xffc00000c664783b */ /* 0x000e700000000200 */
[----:B------:R-:W4:Y:S04]  /*2b80*/  LDG.E R183, desc[UR14][R186.64] ;  /* 0x0000000ebab77981 */ /* 0x000f28000c1e1900 */
[----:B------:R-:W1:Y:S01]  /*2b90*/  LDSM.16.M88.4 R104, [R198+-0x3800] ;  /* 0xffc80000c668783b */ /* 0x000e620000000200 */
[C---:B--2---:R-:W-:Y:S07]  /*2ba0*/  HMMA.16816.F32 R4, R52.reuse, R56, RZ ;  /* 0x000000383404723c */ /* 0x044fee00000018ff */
[----:B------:R-:W-:Y:S01]  /*2bb0*/  LDSM.16.M88.4 R108, [R182] ;  /* 0x00000000b66c783b */ /* 0x000fe20000000200 */
[C---:B---3--:R-:W-:Y:S07]  /*2bc0*/  HMMA.16816.F32 R8, R52.reuse, R58, RZ ;  /* 0x0000003a3408723c */ /* 0x048fee00000018ff */
[----:B------:R-:W2:Y:S01]  /*2bd0*/  LDSM.16.M88.4 R112, [R206+-0x4000] ;  /* 0xffc00000ce70783b */ /* 0x000ea20000000200 */
[C---:B----4-:R-:W-:Y:S07]  /*2be0*/  HMMA.16816.F32 R12, R52.reuse, R60, RZ ;  /* 0x0000003c340c723c */ /* 0x050fee00000018ff */
[----:B------:R-:W-:Y:S01]  /*2bf0*/  LDSM.16.M88.4 R56, [R180] ;  /* 0x00000000b438783b */ /* 0x000fe20000000200 */
[----:B------:R-:W-:Y:S07]  /*2c00*/  HMMA.16816.F32 R16, R52, R62, RZ ;  /* 0x0000003e3410723c */ /* 0x000fee00000018ff */
[----:B------:R-:W3:Y:S01]  /*2c10*/  LDSM.16.M88.4 R52, [R206+-0x3800] ;  /* 0xffc80000ce34783b */ /* 0x000ee20000000200 */
[C---:B-1----:R-:W-:Y:S07]  /*2c20*/  HMMA.16816.F32 R4, R64.reuse, R100, R4 ;  /* 0x000000644004723c */ /* 0x042fee0000001804 */
[----:B------:R-:W1:Y:S01]  /*2c30*/  LDSM.16.M88.4 R60, [R205+-0x4000] ;  /* 0xffc00000cd3c783b */ /* 0x000e620000000200 */
[C---:B------:R-:W-:Y:S07]  /*2c40*/  HMMA.16816.F32 R8, R64.reuse, R102, R8 ;  /* 0x000000664008723c */ /* 0x040fee0000001808 */
[----:B------:R-:W-:Y:S01]  /*2c50*/  LDSM.16.M88.4 R100, [R197+0x2000] ;  /* 0x00200000c564783b */ /* 0x000fe20000000200 */
[C---:B------:R-:W-:Y:S08]  /*2c60*/  HMMA.16816.F32 R12, R64.reuse, R104, R12 ;  /* 0x00000068400c723c */ /* 0x040ff0000000180c */
[----:B------:R-:W-:Y:S01]  /*2c70*/  HMMA.16816.F32 R16, R64, R106, R16 ;  /* 0x0000006a4010723c */ /* 0x000fe20000001810 */
[----:B------:R-:W4:Y:S07]  /*2c80*/  LDSM.16.M88.4 R64, [R205+-0x3800] ;  /* 0xffc80000cd40783b */ /* 0x000f2e0000000200 */
[C---:B--2---:R-:W-:Y:S01]  /*2c90*/  HMMA.16816.F32 R4, R108.reuse, R112, R4 ;  /* 0x000000706c04723c */ /* 0x044fe20000001804 */
[----:B------:R-:W2:Y:S07]  /*2ca0*/  LDSM.16.M88.4 R104, [R208+-0x2000] ;  /* 0xffe00000d068783b */ /* 0x000eae0000000200 */
[C---:B------:R-:W-:Y:S01]  /*2cb0*/  HMMA.16816.F32 R8, R108.reuse, R114, R8 ;  /* 0x000000726c08723c */ /* 0x040fe20000001808 */
[----:B------:R-:W-:Y:S07]  /*2cc0*/  LDSM.16.M88.4 R112, [R198+-0x2000] ;  /* 0xffe00000c670783b */ /* 0x000fee0000000200 */
[C---:B---3--:R-:W-:Y:S08]  /*2cd0*/  HMMA.16816.F32 R12, R108.reuse, R52, R12 ;  /* 0x000000346c0c723c */ /* 0x048ff0000000180c */
[----:B------:R-:W-:Y:S01]  /*2ce0*/  HMMA.16816.F32 R16, R108, R54, R16 ;  /* 0x000000366c10723c */ /* 0x000fe20000001810 */
[----:B------:R-:W3:Y:S07]  /*2cf0*/  LDSM.16.M88.4 R52, [R208+-0x1800] ;  /* 0xffe80000d034783b */ /* 0x000eee0000000200 */
[C---:B-1----:R-:W-:Y:S01]  /*2d00*/  HMMA.16816.F32 R4, R56.reuse, R60, R4 ;  /* 0x0000003c3804723c */ /* 0x042fe20000001804 */
[----:B------:R-:W1:Y:S07]  /*2d10*/  LDSM.16.M88.4 R108, [R181+0x2000] ;  /* 0x00200000b56c783b */ /* 0x000e6e0000000200 */
[C---:B------:R-:W-:Y:S01]  /*2d20*/  HMMA.16816.F32 R8, R56.reuse, R62, R8 ;  /* 0x0000003e3808723c */ /* 0x040fe20000001808 */
[----:B------:R-:W-:Y:S07]  /*2d30*/  LDSM.16.M88.4 R60, [R182+0x2000] ;  /* 0x00200000b63c783b */ /* 0x000fee0000000200 */
[C---:B----4-:R-:W-:Y:S08]  /*2d40*/  HMMA.16816.F32 R12, R56.reuse, R64, R12 ;  /* 0x00000040380c723c */ /* 0x050ff0000000180c */
        /* <DEDUP_REMOVED lines=10> */
[----:B------:R1:W3:Y:S07]  /*2df0*/  LDSM.16.M88.4 R100, [R180+0x2000] ;  /* 0x00200000b464783b */ /* 0x0002ee0000000200 */
[C---:B------:R-:W-:Y:S08]  /*2e00*/  HMMA.16816.F32 R8, R108.reuse, R114, R8 ;  /* 0x000000726c08723c */ /* 0x040ff00000001808 */
[C---:B----4-:R-:W-:Y:S08]  /*2e10*/  HMMA.16816.F32 R12, R108.reuse, R56, R12 ;  /* 0x000000386c0c723c */ /* 0x050ff0000000180c */
[----:B------:R-:W-:Y:S01]  /*2e20*/  HMMA.16816.F32 R16, R108, R58, R16 ;  /* 0x0000003a6c10723c */ /* 0x000fe20000001810 */
[----:B------:R-:W4:Y:S02]  /*2e30*/  LDSM.16.M88.4 R56, [R205+-0x1800] ;  /* 0xffe80000cd38783b */ /* 0x000f240000000200 */
[----:B-1----:R-:W-:Y:S01]  /*2e40*/  FSEL R180, R184, RZ, P0 ;  /* 0x000000ffb8b47208 */ /* 0x002fe20000000000 */
[C---:B------:R-:W-:Y:S01]  /*2e50*/  @!P6 VIADD R184, R222.reuse, 0x9 ;  /* 0x00000009deb8e836 */ /* 0x040fe20000000000 */
[-C--:B------:R-:W-:Y:S03]  /*2e60*/  @!P6 ISETP.GE.AND P0, PT, R222, R246.reuse, PT ;  /* 0x000000f6de00e20c */ /* 0x080fe60003f06270 */
[C---:B--2---:R-:W-:Y:S08]  /*2e70*/  HMMA.16816.F32 R4, R60.reuse, R64, R4 ;  /* 0x000000403c04723c */ /* 0x044ff00000001804 */
[C---:B------:R-:W-:Y:S08]  /*2e80*/  HMMA.16816.F32 R8, R60.reuse, R66, R8 ;  /* 0x000000423c08723c */ /* 0x040ff00000001808 */
[C---:B---3--:R-:W-:Y:S08]  /*2e90*/  HMMA.16816.F32 R12, R60.reuse, R52, R12 ;  /* 0x000000343c0c723c */ /* 0x048ff0000000180c */
[----:B------:R-:W-:Y:S08]  /*2ea0*/  HMMA.16816.F32 R16, R60, R54, R16 ;  /* 0x000000363c10723c */ /* 0x000ff00000001810 */
[C---:B------:R-:W-:Y:S08]  /*2eb0*/  HMMA.16816.F32 R4, R100.reuse, R104, R4 ;  /* 0x000000686404723c */ /* 0x040ff00000001804 */
[C---:B------:R-:W-:Y:S08]  /*2ec0*/  HMMA.16816.F32 R8, R100.reuse, R106, R8 ;  /* 0x0000006a6408723c */ /* 0x040ff00000001808 */
[C---:B----4-:R-:W-:Y:S03]  /*2ed0*/  HMMA.16816.F32 R12, R100.reuse, R56, R12 ;  /* 0x00000038640c723c */ /* 0x050fe6000000180c */
[----:B------:R-:W-:Y:S02]  /*2ee0*/  @!P6 FSEL R4, R4, -INF , !P1 ;  /* 0xff8000000404e808 */ /* 0x000fe40004800000 */
[----:B------:R-:W-:Y:S02]  /*2ef0*/  @!P6 FSEL R5, R5, -INF , !P5 ;  /* 0xff8000000505e808 */ /* 0x000fe40006800000 */
[CC--:B------:R-:W-:Y:S01]  /*2f00*/  @!P6 ISETP.GE.AND P1, PT, R184.reuse, R195.reuse, PT ;  /* 0x000000c3b800e20c */ /* 0x0c0fe20003f26270 */
[----:B------:R-:W-:Y:S03]  /*2f10*/  HMMA.16816.F32 R16, R100, R58, R16 ;  /* 0x0000003a6410723c */ /* 0x000fe60000001810 */
[-C--:B------:R-:W-:Y:S01]  /*2f20*/  @!P6 ISETP.GE.AND P5, PT, R184, R246.reuse, PT ;  /* 0x000000f6b800e20c */ /* 0x080fe20003fa6270 */
[--C-:B------:R-:W-:Y:S01]  /*2f30*/  FFMA.FTZ R189, R5, UR7, -R229.reuse ;  /* 0x0000000705bd7c23 */ /* 0x100fe200080108e5 */
[----:B------:R1:W2:Y:S01]  /*2f40*/  LDG.E R184, desc[UR14][R186.64+0x20] ;  /* 0x0000200ebab87981 */ /* 0x0002a2000c1e1900 */
[----:B------:R-:W-:Y:S01]  /*2f50*/  @!P6 FSEL R8, R8, -INF , !P4 ;  /* 0xff8000000808e808 */ /* 0x000fe20006000000 */
[--C-:B------:R-:W-:Y:S01]  /*2f60*/  FFMA.FTZ R188, R4, UR7, -R229.reuse ;  /* 0x0000000704bc7c23 */ /* 0x100fe200080108e5 */
[----:B------:R-:W-:Y:S02]  /*2f70*/  @!P6 FSEL R6, R6, -INF , !P0 ;  /* 0xff8000000606e808 */ /* 0x000fe40004000000 */
[----:B------:R-:W-:Y:S01]  /*2f80*/  @!P6 FSEL R7, R7, -INF , !P3 ;  /* 0xff8000000707e808 */ /* 0x000fe20005800000 */
[--C-:B------:R-:W-:Y:S01]  /*2f90*/  FFMA.FTZ R194, R8, UR7, -R229.reuse ;  /* 0x0000000708c27c23 */ /* 0x100fe200080108e5 */
[CC--:B------:R-:W-:Y:S01]  /*2fa0*/  @!P6 ISETP.GE.AND P0, PT, R185.reuse, R195.reuse, PT ;  /* 0x000000c3b900e20c */ /* 0x0c0fe20003f06270 */
[--C-:B------:R-:W-:Y:S01]  /*2fb0*/  FFMA.FTZ R191, R6, UR7, -R180.reuse ;  /* 0x0000000706bf7c23 */ /* 0x100fe200080108b4 */
[-C--:B------:R-:W-:Y:S01]  /*2fc0*/  @!P6 ISETP.GE.AND P3, PT, R185, R246.reuse, PT ;  /* 0x000000f6b900e20c */ /* 0x080fe20003f66270 */
[--C-:B------:R-:W-:Y:S01]  /*2fd0*/  FFMA.FTZ R193, R7, UR7, -R180.reuse ;  /* 0x0000000707c17c23 */ /* 0x100fe200080108b4 */
[----:B------:R-:W-:Y:S01]  /*2fe0*/  MUFU.EX2 R185, R188 ;  /* 0x000000bc00b97308 */ /* 0x000fe20000000800 */
[----:B------:R-:W-:Y:S02]  /*2ff0*/  @!P6 FSEL R9, R9, -INF , !P1 ;  /* 0xff8000000909e808 */ /* 0x000fe40004800000 */
[----:B------:R-:W-:Y:S07]  /*3000*/  @!P6 FSEL R12, R12, -INF , !P0 ;  /* 0xff8000000c0ce808 */ /* 0x000fee0004000000 */
[----:B------:R3:W-:Y:S01]  /*3010*/  MUFU.EX2 R188, R193 ;  /* 0x000000c100bc7308 */ /* 0x0007e20000000800 */
[----:B------:R-:W-:Y:S01]  /*3020*/  @!P6 ISETP.GE.AND P1, PT, R190, R246, PT ;  /* 0x000000f6be00e20c */ /* 0x000fe20003f26270 */
[--C-:B------:R-:W-:Y:S01]  /*3030*/  FFMA.FTZ R192, R9, UR7, -R229.reuse ;  /* 0x0000000709c07c23 */ /* 0x100fe200080108e5 */
[----:B------:R-:W-:Y:S02]  /*3040*/  @!P6 FSEL R10, R10, -INF , !P2 ;  /* 0xff8000000a0ae808 */ /* 0x000fe40005000000 */
[----:B------:R-:W-:Y:S02]  /*3050*/  @!P6 FSEL R11, R11, -INF , !P5 ;  /* 0xff8000000b0be808 */ /* 0x000fe40006800000 */
[-C--:B------:R-:W-:Y:S01]  /*3060*/  @!P6 ISETP.GE.AND P4, PT, R190, R195.reuse, PT ;  /* 0x000000c3be00e20c */ /* 0x080fe20003f86270 */
[--C-:B------:R-:W-:Y:S01]  /*3070*/  FFMA.FTZ R190, R10, UR7, -R180.reuse ;  /* 0x000000070abe7c23 */ /* 0x100fe200080108b4 */
[----:B------:R-:W-:Y:S01]  /*3080*/  @!P6 ISETP.GE.AND P2, PT, R252, R195, PT ;  /* 0x000000c3fc00e20c */ /* 0x000fe20003f46270 */
[----:B-1----:R-:W1:Y:S01]  /*3090*/  MUFU.EX2 R186, R189 ;  /* 0x000000bd00ba7308 */ /* 0x002e620000000800 */
[----:B------:R-:W-:Y:S02]  /*30a0*/  @!P6 FSEL R15, R15, -INF , !P1 ;  /* 0xff8000000f0fe808 */ /* 0x000fe40004800000 */
[----:B------:R-:W-:Y:S07]  /*30b0*/  @!P6 FSEL R14, R14, -INF , !P3 ;  /* 0xff8000000e0ee808 */ /* 0x000fee0005800000 */
[----:B------:R4:W-:Y:S01]  /*30c0*/  MUFU.EX2 R189, R194 ;  /* 0x000000c200bd7308 */ /* 0x0009e20000000800 */
[----:B------:R-:W-:Y:S01]  /*30d0*/  @!P6 FSEL R13, R13, -INF , !P4 ;  /* 0xff8000000d0de808 */ /* 0x000fe20006000000 */
[--C-:B---3--:R-:W-:Y:S01]  /*30e0*/  FFMA.FTZ R193, R12, UR7, -R229.reuse ;  /* 0x000000070cc17c23 */ /* 0x108fe200080108e5 */
[----:B------:R-:W-:Y:S07]  /*30f0*/  @!P6 FSEL R17, R17, -INF , !P2 ;  /* 0xff8000001111e808 */ /* 0x000fee0005000000 */
[----:B------:R3:W3:Y:S01]  /*3100*/  MUFU.EX2 R187, R191 ;  /* 0x000000bf00bb7308 */ /* 0x0006e20000000800 */
[--C-:B------:R-:W-:Y:S01]  /*3110*/  FFMA.FTZ R113, R15, UR7, -R180.reuse ;  /* 0x000000070f717c23 */ /* 0x100fe200080108b4 */
[--C-:B------:R-:W-:Y:S01]  /*3120*/  FFMA.FTZ R106, R13, UR7, -R229.reuse ;  /* 0x000000070d6a7c23 */ /* 0x100fe200080108e5 */
[----:B------:R-:W-:Y:S01]  /*3130*/  ISETP.GT.AND P2, PT, R243, R224, PT ;  /* 0x000000e0f300720c */ /* 0x000fe20003f44270 */
[--C-:B------:R-:W-:Y:S06]  /*3140*/  FFMA.FTZ R114, R17, UR7, -R229.reuse ;  /* 0x0000000711727c23 */ /* 0x100fec00080108e5 */
[----:B------:R-:W3:Y:S01]  /*3150*/  MUFU.EX2 R192, R192 ;  /* 0x000000c000c07308 */ /* 0x000ee20000000800 */
[----:B-1----:R-:W-:Y:S09]  /*3160*/  F2FP.F16.F32.PACK_AB R103, R186, R185 ;  /* 0x000000b9ba67723e */ /* 0x002ff200000000ff */
[----:B------:R-:W-:Y:S01]  /*3170*/  MUFU.EX2 R190, R190 ;  /* 0x000000be00be7308 */ /* 0x000fe20000000800 */
[----:B----4-:R-:W-:Y:S01]  /*3180*/  @!P6 VIADD R194, R222, 0x18 ;  /* 0x00000018dec2e836 */ /* 0x010fe20000000000 */
[----:B------:R-:W-:Y:S08]  /*3190*/  STS [R219], R103 ;  /* 0x00000067db007388 */ /* 0x000ff00000000800 */
[----:B------:R-:W-:Y:S01]  /*31a0*/  MUFU.EX2 R193, R193 ;  /* 0x000000c100c17308 */ /* 0x000fe20000000800 */
[--C-:B---3--:R-:W-:Y:S01]  /*31b0*/  FFMA.FTZ R191, R11, UR7, -R180.reuse ;  /* 0x000000070bbf7c23 */ /* 0x108fe200080108b4 */
[----:B------:R-:W-:Y:S01]  /*31c0*/  @!P6 ISETP.GE.AND P0, PT, R194, R195, PT ;  /* 0x000000c3c200e20c */ /* 0x000fe20003f06270 */
[--C-:B------:R-:W-:Y:S01]  /*31d0*/  FFMA.FTZ R195, R14, UR7, -R180.reuse ;  /* 0x000000070ec37c23 */ /* 0x100fe200080108b4 */
[-C--:B------:R-:W-:Y:S02]  /*31e0*/  @!P6 ISETP.GE.AND P1, PT, R194, R246.reuse, PT ;  /* 0x000000f6c200e20c */ /* 0x080fe40003f26270 */
[----:B------:R-:W-:Y:S04]  /*31f0*/  @!P6 FSEL R16, R16, -INF , !P0 ;  /* 0xff8000001010e808 */ /* 0x000fe80004000000 */
[----:B------:R-:W1:Y:S01]  /*3200*/  MUFU.EX2 R191, R191 ;  /* 0x000000bf00bf7308 */ /* 0x000e620000000800 */
[----:B------:R-:W-:Y:S02]  /*3210*/  @!P6 ISETP.GE.AND P0, PT, R252, R246, PT ;  /* 0x000000f6fc00e20c */ /* 0x000fe40003f06270 */
[----:B------:R-:W-:Y:S01]  /*3220*/  @!P6 FSEL R18, R18, -INF , !P1 ;  /* 0xff8000001212e808 */ /* 0x000fe20004800000 */
[----:B------:R-:W-:Y:S01]  /*3230*/  FFMA.FTZ R252, R16, UR7, -R229 ;  /* 0x0000000710fc7c23 */ /* 0x000fe200080108e5 */
[----:B------:R-:W-:Y:S05]  /*3240*/  @!P6 FSEL R19, R19, -INF , !P0 ;  /* 0xff8000001313e808 */ /* 0x000fea0004000000 */
[----:B------:R-:W3:Y:S01]  /*3250*/  MUFU.EX2 R194, R106 ;  /* 0x0000006a00c27308 */ /* 0x000ee20000000800 */
[----:B------:R-:W-:Y:S01]  /*3260*/  F2FP.F16.F32.PACK_AB R101, R188, R187 ;  /* 0x000000bbbc65723e */ /* 0x000fe200000000ff */
[--C-:B------:R-:W-:Y:S01]  /*3270*/  FFMA.FTZ R107, R18, UR7, -R180.reuse ;  /* 0x00000007126b7c23 */ /* 0x100fe200080108b4 */
[----:B------:R-:W-:Y:S07]  /*3280*/  F2FP.F16.F32.PACK_AB R182, R192, R189 ;  /* 0x000000bdc0b6723e */ /* 0x000fee00000000ff */
[----:B------:R-:W-:Y:S01]  /*3290*/  MUFU.EX2 R229, R252 ;  /* 0x000000fc00e57308 */ /* 0x000fe20000000800 */
[----:B------:R-:W-:Y:S01]  /*32a0*/  FFMA.FTZ R180, R19, UR7, -R180 ;  /* 0x0000000713b47c23 */ /* 0x000fe200080108b4 */
[----:B------:R-:W-:Y:S08]  /*32b0*/  STS [R219+0x400], R101 ;  /* 0x00040065db007388 */ /* 0x000ff00000000800 */
[----:B------:R-:W-:Y:S01]  /*32c0*/  MUFU.EX2 R195, R195 ;  /* 0x000000c300c37308 */ /* 0x000fe20000000800 */
[----:B-1----:R-:W-:Y:S01]  /*32d0*/  F2FP.F16.F32.PACK_AB R102, R191, R190 ;  /* 0x000000bebf66723e */ /* 0x002fe200000000ff */
[----:B------:R-:W-:Y:S08]  /*32e0*/  STS [R235], R182 ;  /* 0x000000b6eb007388 */ /* 0x000ff00000000800 */
[----:B------:R-:W1:Y:S01]  /*32f0*/  MUFU.EX2 R246, R113 ;  /* 0x0000007100f67308 */ /* 0x000e620000000800 */
[----:B---3--:R-:W-:Y:S01]  /*3300*/  F2FP.F16.F32.PACK_AB R181, R194, R193 ;  /* 0x000000c1c2b5723e */ /* 0x008fe200000000ff */
[----:B------:R-:W-:Y:S08]  /*3310*/  STS [R235+0x400], R102 ;  /* 0x00040066eb007388 */ /* 0x000ff00000000800 */
[----:B------:R1:W3:Y:S01]  /*3320*/  MUFU.EX2 R252, R114 ;  /* 0x0000007200fc7308 */ /* 0x0002e20000000800 */
[----:B------:R-:W-:Y:S09]  /*3330*/  STS [R247], R181 ;  /* 0x000000b5f7007388 */ /* 0x000ff20000000800 */
[----:B------:R-:W-:Y:S10]  /*3340*/  MUFU.EX2 R107, R107 ;  /* 0x0000006b006b7308 */ /* 0x000ff40000000800 */
[----:B------:R4:W4:Y:S01]  /*3350*/  MUFU.EX2 R106, R180 ;  /* 0x000000b4006a7308 */ /* 0x0009220000000800 */
[----:B-1----:R-:W-:Y:S02]  /*3360*/  F2FP.F16.F32.PACK_AB R114, R246, R195 ;  /* 0x000000c3f672723e */ /* 0x002fe400000000ff */
[----:B---3--:R-:W-:Y:S03]  /*3370*/  F2FP.F16.F32.PACK_AB R115, R252, R229 ;  /* 0x000000e5fc73723e */ /* 0x008fe600000000ff */
[----:B------:R-:W-:Y:S01]  /*3380*/  STS [R247+0x400], R114 ;  /* 0x00040072f7007388 */ /* 0x000fe20000000800 */
[----:B----4-:R-:W-:Y:S01]  /*3390*/  IMAD.IADD R180, R247, 0x1, R236 ;  /* 0x00000001f7b47824 */ /* 0x010fe200078e02ec */
[----:B------:R-:W-:Y:S04]  /*33a0*/  F2FP.F16.F32.PACK_AB R113, R106, R107 ;  /* 0x0000006b6a71723e */ /* 0x000fe800000000ff */
[----:B------:R-:W-:Y:S04]  /*33b0*/  STS [R180], R115 ;  /* 0x00000073b4007388 */ /* 0x000fe80000000800 */
[----:B------:R-:W-:Y:S04]  /*33c0*/  STS [R180+0x400], R113 ;  /* 0x00040071b4007388 */ /* 0x000fe80000000800 */
[----:B------:R-:W1:Y:S08]  /*33d0*/  LDSM.16.M88.4 R52, [R212+0x8000] ;  /* 0x00800000d434783b */ /* 0x000e700000000200 */
[----:B------:R-:W3:Y:S08]  /*33e0*/  LDSM.16.M88.4 R56, [R3+0x8000] ;  /* 0x008000000338783b */ /* 0x000ef00000000200 */
[----:B------:R-:W4:Y:S01]  /*33f0*/  LDSM.16.M88.4 R60, [R2+0x8000] ;  /* 0x00800000023c783b */ /* 0x000f220000000200 */
[C---:B-1----:R-:W-:Y:S08]  /*3400*/  HMMA.16816.F32 R4, R52.reuse, R116, RZ ;  /* 0x000000743404723c */ /* 0x042ff000000018ff */
[C---:B------:R-:W-:Y:S08]  /*3410*/  HMMA.16816.F32 R8, R52.reuse, R118, RZ ;  /* 0x000000763408723c */ /* 0x040ff000000018ff */
[C---:B------:R-:W-:Y:S08]  /*3420*/  HMMA.16816.F32 R12, R52.reuse, R120, RZ ;  /* 0x00000078340c723c */ /* 0x040ff000000018ff */
[----:B------:R-:W-:Y:S01]  /*3430*/  HMMA.16816.F32 R16, R52, R122, RZ ;  /* 0x0000007a3410723c */ /* 0x000fe200000018ff */
[----:B------:R-:W1:Y:S07]  /*3440*/  LDSM.16.M88.4 R52, [R0+0x8000] ;  /* 0x008000000034783b */ /* 0x000e6e0000000200 */
[C---:B---3--:R-:W-:Y:S08]  /*3450*/  HMMA.16816.F32 R4, R56.reuse, R124, R4 ;  /* 0x0000007c3804723c */ /* 0x048ff00000001804 */
[C---:B------:R-:W-:Y:S08]  /*3460*/  HMMA.16816.F32 R8, R56.reuse, R126, R8 ;  /* 0x0000007e3808723c */ /* 0x040ff00000001808 */
[C---:B------:R-:W-:Y:S08]  /*3470*/  HMMA.16816.F32 R12, R56.reuse, R128, R12 ;  /* 0x00000080380c723c */ /* 0x040ff0000000180c */
[----:B------:R-:W-:Y:S01]  /*3480*/  HMMA.16816.F32 R16, R56, R130, R16 ;  /* 0x000000823810723c */ /* 0x000fe20000001810 */
[----:B------:R-:W3:Y:S07]  /*3490*/  LDSM.16.M88.4 R56, [R212+0xa000] ;  /* 0x00a00000d438783b */ /* 0x000eee0000000200 */
[C---:B----4-:R-:W-:Y:S08]  /*34a0*/  HMMA.16816.F32 R4, R60.reuse, R132, R4 ;  /* 0x000000843c04723c */ /* 0x050ff00000001804 */
[C---:B------:R-:W-:Y:S08]  /*34b0*/  HMMA.16816.F32 R8, R60.reuse, R134, R8 ;  /* 0x000000863c08723c */ /* 0x040ff00000001808 */
[C---:B------:R-:W-:Y:S08]  /*34c0*/  HMMA.16816.F32 R12, R60.reuse, R136, R12 ;  /* 0x000000883c0c723c */ /* 0x040ff0000000180c */
[----:B------:R-:W-:Y:S01]  /*34d0*/  HMMA.16816.F32 R16, R60, R138, R16 ;  /* 0x0000008a3c10723c */ /* 0x000fe20000001810 */
[----:B------:R-:W4:Y:S07]  /*34e0*/  LDSM.16.M88.4 R60, [R3+0xa000] ;  /* 0x00a00000033c783b */ /* 0x000f2e0000000200 */
[C---:B-1----:R-:W-:Y:S08]  /*34f0*/  HMMA.16816.F32 R4, R52.reuse, R140, R4 ;  /* 0x0000008c3404723c */ /* 0x042ff00000001804 */
[C---:B------:R-:W-:Y:S08]  /*3500*/  HMMA.16816.F32 R8, R52.reuse, R142, R8 ;  /* 0x0000008e3408723c */ /* 0x040ff00000001808 */
[C---:B------:R-:W-:Y:S08]  /*3510*/  HMMA.16816.F32 R12, R52.reuse, R144, R12 ;  /* 0x00000090340c723c */ /* 0x040ff0000000180c */
[----:B------:R-:W-:Y:S01]  /*3520*/  HMMA.16816.F32 R16, R52, R146, R16 ;  /* 0x000000923410723c */ /* 0x000fe20000001810 */
        /* <DEDUP_REMOVED lines=9> */
[----:B------:R-:W-:Y:S08]  /*35c0*/  HMMA.16816.F32 R16, R60, R162, R16 ;  /* 0x000000a23c10723c */ /* 0x000ff00000001810 */
[C---:B-1----:R-:W-:Y:S08]  /*35d0*/  HMMA.16816.F32 R4, R52.reuse, R164, R4 ;  /* 0x000000a43404723c */ /* 0x042ff00000001804 */
[C---:B------:R-:W-:Y:S08]  /*35e0*/  HMMA.16816.F32 R8, R52.reuse, R166, R8 ;  /* 0x000000a63408723c */ /* 0x040ff00000001808 */
[C---:B------:R-:W-:Y:S08]  /*35f0*/  HMMA.16816.F32 R12, R52.reuse, R168, R12 ;  /* 0x000000a8340c723c */ /* 0x040ff0000000180c */
[----:B------:R-:W-:Y:S08]  /*3600*/  HMMA.16816.F32 R16, R52, R170, R16 ;  /* 0x000000aa3410723c */ /* 0x000ff00000001810 */
[C---:B---3--:R-:W-:Y:S08]  /*3610*/  HMMA.16816.F32 R4, R56.reuse, R172, R4 ;  /* 0x000000ac3804723c */ /* 0x048ff00000001804 */
        /* <DEDUP_REMOVED lines=17> */
[C---:B--2---:R-:W-:Y:S01]  /*3730*/  FADD.FTZ R189, -R184.reuse, R6 ;  /* 0x00000006b8bd7221 */ /* 0x044fe20000010100 */
        /* <DEDUP_REMOVED lines=9> */
[----:B------:R-:W-:Y:S01]  /*37d0*/  FADD.FTZ R185, -R184, R11 ;  /* 0x0000000bb8b97221 */ /* 0x000fe20000010100 */
[----:B------:R-:W-:Y:S01]  /*37e0*/  F2FP.F16.F32.PACK_AB R229, R252, R229 ;  /* 0x000000e5fce5723e */ /* 0x000fe200000000ff */
[----:B------:R-:W-:Y:S01]  /*37f0*/  FADD.FTZ R252, -R184, R14 ;  /* 0x0000000eb8fc7221 */ /* 0x000fe20000010100 */
[----:B------:R-:W-:Y:S01]  /*3800*/  FMUL.FTZ R183, R190, R183 ;  /* 0x000000b7beb77220 */ /* 0x000fe20000410000 */
[----:B------:R-:W-:Y:S01]  /*3810*/  FMUL.FTZ R190, R191, R185 ;  /* 0x000000b9bfbe7220 */ /* 0x000fe20000410000 */
[----:B------:R-:W-:Y:S01]  /*3820*/  F2FP.F16.F32.PACK_AB R188, R188, R189 ;  /* 0x000000bdbcbc723e */ /* 0x000fe200000000ff */
[C---:B------:R-:W-:Y:S01]  /*3830*/  FADD.FTZ R185, -R184.reuse, R15 ;  /* 0x0000000fb8b97221 */ /* 0x040fe20000010100 */
[C---:B------:R-:W-:Y:S01]  /*3840*/  FADD.FTZ R187, -R184.reuse, R18 ;  /* 0x00000012b8bb7221 */ /* 0x040fe20000010100 */
[----:B------:R-:W-:Y:S01]  /*3850*/  FADD.FTZ R189, -R184, R19 ;  /* 0x00000013b8bd7221 */ /* 0x000fe20000010100 */
[----:B------:R-:W-:Y:S01]  /*3860*/  FMUL.FTZ R252, R195, R252 ;  /* 0x000000fcc3fc7220 */ /* 0x000fe20000410000 */
[----:B------:R-:W-:Y:S01]  /*3870*/  FMUL.FTZ R185, R246, R185 ;  /* 0x000000b9f6b97220 */ /* 0x000fe20000410000 */
[----:B------:R-:W-:Y:S01]  /*3880*/  FMUL.FTZ R187, R107, R187 ;  /* 0x000000bb6bbb7220 */ /* 0x000fe20000410000 */
[----:B------:R-:W-:Y:S01]  /*3890*/  FMUL.FTZ R184, R106, R189 ;  /* 0x000000bd6ab87220 */ /* 0x000fe20000410000 */
[----:B------:R-:W-:Y:S06]  /*38a0*/  @!P2 BRA `(.L_x_92) ;  /* 0x000000000060a947 */ /* 0x000fec0003800000 */
[----:B------:R-:W1:Y:S01]  /*38b0*/  LDC R5, c[0x0][0x3b0] ;  /* 0x0000ec00ff057b82 */ /* 0x000e620000000800 */
[----:B------:R-:W-:Y:S02]  /*38c0*/  IADD3 R7, P0, PT, RZ, -UR18, RZ ;  /* 0x80000012ff077c10 */ /* 0x000fe4000ff1e0ff */
[----:B------:R-:W-:Y:S04]  /*38d0*/  LOP3.LUT R6, R243, 0x1, RZ, 0xc0, !PT ;  /* 0x00000001f3067812 */ /* 0x000fe800078ec0ff */
[----:B------:R-:W-:Y:S01]  /*38e0*/  ISETP.NE.U32.AND P1, PT, R6, 0x1, PT ;  /* 0x000000010600780c */ /* 0x000fe20003f25070 */
[----:B------:R-:W2:Y:S01]  /*38f0*/  LDC R4, c[0x0][0x3b4] ;  /* 0x0000ed00ff047b82 */ /* 0x000ea20000000800 */
[----:B------:R-:W-:Y:S05]  /*3900*/  IMAD.MOV.U32 R6, RZ, RZ, -0x4000 ;  /* 0xffffc000ff067424 */ /* 0x000fea00078e00ff */
[----:B------:R-:W-:Y:S05]  /*3910*/  SEL R6, R6, 0x4000, !P1 ;  /* 0x0000400006067807 */ /* 0x000fea0004800000 */
[--C-:B------:R-:W-:Y:S02]  /*3920*/  IMAD.IADD R241, R241, 0x1, R6.reuse ;  /* 0x00000001f1f17824 */ /* 0x100fe400078e0206 */
[----:B------:R-:W-:Y:S02]  /*3930*/  IMAD.IADD R197, R197, 0x1, R6 ;  /* 0x00000001c5c57824 */ /* 0x000fe400078e0206 */
        /* <DEDUP_REMOVED lines=9> */
[----:B------:R1:W-:Y:S01]  /*39d0*/  LDGSTS.E.BYPASS.LTC128B.128 [R241], desc[UR14][R230.64] ;  /* 0x00000000e6f17fae */ /* 0x0003e2000b981a0e */
[----:B--2---:R-:W-:Y:S03]  /*39e0*/  LEA.HI.X R9, R5, R231, R4, 0x6, P0 ;  /* 0x000000e705097211 */ /* 0x004fe600000f3404 */
[----:B------:R1:W-:Y:S04]  /*39f0*/  LDGSTS.E.BYPASS.LTC128B.128 [R241+0x2000], desc[UR14][R230.64+0x80] ;  /* 0x02000080e6f17fae */ /* 0x0003e8000b981a0e */
[----:B------:R1:W-:Y:S04]  /*3a00*/  LDGSTS.E.BYPASS.LTC128B.128 [R241+0x1000], desc[UR14][R8.64] ;  /* 0x0100000008f17fae */ /* 0x0003e8000b981a0e */
[----:B------:R1:W-:Y:S04]  /*3a10*/  LDGSTS.E.BYPASS.LTC128B.128 [R241+0x3000], desc[UR14][R8.64+0x80] ;  /* 0x0300008008f17fae */ /* 0x0003e8000b981a0e */
[----:B------:R-:W0:Y:S02]  /*3a20*/  LDGDEPBAR ;  /* 0x00000000000079af */ /* 0x000e240000000000 */
.L_x_92:
        /* <DEDUP_REMOVED lines=66> */
[----:B------:R-:W-:Y:S05]  /*3e50*/  IADD3 R5, P0, PT, RZ, -UR19, RZ ;  /* 0x80000013ff057c10 */ /* 0x000fea000ff1e0ff */
[----:B------:R-:W-:Y:S05]  /*3e60*/  IMAD.X R4, RZ, RZ, ~UR4, P0 ;  /* 0x80000004ff047e24 */ /* 0x000fea00080e06ff */
        /* <DEDUP_REMOVED lines=8> */
[----:B------:R-:W-:Y:S03]  /*3ef0*/  LEA.HI.X R7, R226, R233, R225, 0x1, P0 ;  /* 0x000000e9e2077211 */ /* 0x000fe600000f0ce1 */
[----:B------:R1:W-:Y:S04]  /*3f00*/  LDGSTS.E.BYPASS.LTC128B.128 [R220+0xa000], desc[UR14][R232.64+0x80] ;  /* 0x0a000080e8dc7fae */ /* 0x0003e8000b981a0e */
[----:B------:R1:W-:Y:S04]  /*3f10*/  LDGSTS.E.BYPASS.LTC128B.128 [R220+0x9000], desc[UR14][R6.64] ;  /* 0x0900000006dc7fae */ /* 0x0003e8000b981a0e */
[----:B------:R1:W-:Y:S04]  /*3f20*/  LDGSTS.E.BYPASS.LTC128B.128 [R220+0xb000], desc[UR14][R6.64+0x80] ;  /* 0x0b00008006dc7fae */ /* 0x0003e8000b981a0e */
[----:B------:R-:W0:Y:S02]  /*3f30*/  LDGDEPBAR ;  /* 0x00000000000079af */ /* 0x000e240000000000 */
.L_x_93:
        /* <DEDUP_REMOVED lines=30> */
[C---:B------:R-:W-:Y:S04]  /*4120*/  HMMA.16816.F32 R56, R112.reuse, R180, R56 ;  /* 0x000000b47038723c */ /* 0x040fe80000001838 */
[C---:B------:R-:W-:Y:S04]  /*4130*/  LEA R180, P0, R234.reuse, R248, 0x2 ;  /* 0x000000f8eab47211 */ /* 0x040fe800078010ff */
[-C--:B------:R-:W-:Y:S01]  /*4140*/  HMMA.16816.F32 R60, R112, R182.reuse, R60 ;  /* 0x000000b6703c723c */ /* 0x080fe2000000183c */
[----:B------:R-:W-:Y:S02]  /*4150*/  LDSM.16.M88.4 R112, [R199+0x1000] ;  /* 0x00100000c770783b */ /* 0x000fe40000000200 */
[----:B------:R-:W-:Y:S05]  /*4160*/  LEA.HI.X.SX32 R181, R234, R249, 0x2, P0 ;  /* 0x000000f9eab57211 */ /* 0x000fea00000f16ff */
[----:B------:R-:W-:Y:S01]  /*4170*/  HMMA.16816.F32 R64, R104, R182, R64 ;  /* 0x000000b66840723c */ /* 0x000fe20000001840 */
[----:B------:R-:W2:Y:S03]  /*4180*/  LDSM.16.M88.4 R104, [R199] ;  /* 0x00000000c768783b */ /* 0x000ea60000000200 */
[C---:B------:R-:W-:Y:S04]  /*4190*/  LEA R182, P0, R229.reuse, R180, 0x5 ;  /* 0x000000b4e5b67211 */ /* 0x040fe800078028ff */
[-C--:B------:R-:W-:Y:S05]  /*41a0*/  HMMA.16816.F32 R4, R184, R188.reuse, R4 ;  /* 0x000000bcb804723c */ /* 0x080fea0000001804 */
[C---:B------:R-:W-:Y:S03]  /*41b0*/  LEA.HI.X.SX32 R183, R229.reuse, R181, 0x5, P0 ;  /* 0x000000b5e5b77211 */ /* 0x040fe600000f2eff */
[C---:B------:R-:W-:Y:S04]  /*41c0*/  HMMA.16816.F32 R8, R192.reuse, R188, R8 ;  /* 0x000000bcc008723c */ /* 0x040fe80000001808 */
[C---:B------:R-:W-:Y:S04]  /*41d0*/  LEA R188, P0, R229.reuse, R182, 0x5 ;  /* 0x000000b6e5bc7211 */ /* 0x040fe800078028ff */
        /* <DEDUP_REMOVED lines=30> */
[----:B------:R-:W-:Y:S03]  /*43c0*/  LEA R114, P0, R229, R100, 0x5 ;  /* 0x00000064e5727211 */ /* 0x000fe600078028ff */
        /* <DEDUP_REMOVED lines=232> */
[----:B------:R-:W1:Y:S01]  /*5250*/  LDCU.64 UR6, c[0x0][0x5a8] ;  /* 0x0000b500ff0677ac */ /* 0x000e620008000a00 */
[----:B--2---:R-:W-:Y:S02]  /*5260*/  MOV R6, UR4 ;  /* 0x0000000400067c02 */ /* 0x004fe40008000f00 */
[----:B------:R-:W-:-:S03]  /*5270*/  MOV R7, UR5 ;  /* 0x0000000500077c02 */ /* 0x000fc60008000f00 */
[-C--:B------:R-:W-:Y:S02]  /*5280*/  IMAD R4, R5, R6.reuse, RZ ;  /* 0x0000000605047224 */ /* 0x080fe400078e02ff */
[----:B------:R-:W-:-:S04]  /*5290*/  IMAD.WIDE.U32 R8, R244, R6, RZ ;  /* 0x00000006f4087225 */ /* 0x000fc800078e00ff */
[----:B------:R-:W-:-:S05]  /*52a0*/  IMAD R4, R244, R7, R4 ;  /* 0x00000007f4047224 */ /* 0x000fca00078e0204 */
[----:B------:R-:W-:-:S03]  /*52b0*/  IADD3 R9, PT, PT, R9, R4, RZ ;  /* 0x0000000409097210 */ /* 0x000fc60007ffe0ff */
[----:B-1----:R-:W-:-:S04]  /*52c0*/  IMAD.WIDE.U32 R34, R214, UR6, R8 ;  /* 0x00000006d6227c25 */ /* 0x002fc8000f8e0008 */
[----:B------:R-:W-:Y:S01]  /*52d0*/  IMAD R32, R214, UR7, R35 ;  /* 0x00000007d6207c24 */ /* 0x000fe2000f8e0223 */
[----:B------:R-:W-:Y:S05]  /*52e0*/  BRA `(.L_x_96) ;  /* 0x0000000000147947 */ /* 0x000fea0003800000 */
.L_x_95:
[----:B------:R-:W2:Y:S01]  /*52f0*/  LDC.64 R6, c[0x0][0x5c0] ;  /* 0x00017000ff067b82 */ /* 0x000ea20000000a00 */
[----:B-1----:R-:W-:-:S05]  /*5300*/  IADD3 R34, PT, PT, R244, R245, RZ ;  /* 0x000000f5f4227210 */ /* 0x002fca0007ffe0ff */
[C---:B--2---:R-:W-:Y:S02]  /*5310*/  IMAD R32, R34.reuse, R7, RZ ;  /* 0x0000000722207224 */ /* 0x044fe400078e02ff */
[----:B------:R-:W-:-:S05]  /*5320*/  IMAD.WIDE.U32 R34, R34, R6, RZ ;  /* 0x0000000622227225 */ /* 0x000fca00078e00ff */
[----:B------:R-:W-:Y:S02]  /*5330*/  IADD3 R32, PT, PT, R35, R32, RZ ;  /* 0x0000002023207210 */ /* 0x000fe40007ffe0ff */
.L_x_96:
        /* <DEDUP_REMOVED lines=13> */
.L_x_97:
[----:B------:R-:W1:Y:S01]  /*5410*/  LDC.64 R4, c[0x0][0x5c8] ;  /* 0x00017200ff047b82 */ /* 0x000e620000000a00 */
[----:B------:R-:W-:-:S05]  /*5420*/  IADD3 R42, PT, PT, R244, R245, RZ ;  /* 0x000000f5f42a7210 */ /* 0x000fca0007ffe0ff */
[C---:B-1----:R-:W-:Y:S02]  /*5430*/  IMAD R40, R42.reuse, R5, RZ ;  /* 0x000000052a287224 */ /* 0x042fe400078e02ff */
[----:B------:R-:W-:-:S05]  /*5440*/  IMAD.WIDE.U32 R42, R42, R4, RZ ;  /* 0x000000042a2a7225 */ /* 0x000fca00078e00ff */
[----:B------:R-:W-:-:S07]  /*5450*/  IADD3 R40, PT, PT, R43, R40, RZ ;  /* 0x000000282b287210 */ /* 0x000fce0007ffe0ff */
.L_x_98:
[----:B------:R-:W-:Y:S01]  /*5460*/  BAR.SYNC.DEFER_BLOCKING 0x0 ;  /* 0x0000000000007b1d */ /* 0x000fe20000010000 */
[----:B------:R-:W-:Y:S01]  /*5470*/  USHF.L.U32 UR6, UR13, 0x6, URZ ;  /* 0x000000060d067899 */ /* 0x000fe200080006ff */
[----:B------:R-:W-:Y:S01]  /*5480*/  LOP3.LUT R44, R216, 0x38, RZ, 0xc0, !PT ;  /* 0x00000038d82c7812 */ /* 0x000fe200078ec0ff */
[----:B------:R-:W-:Y:S02]  /*5490*/  USHF.L.U32 UR10, UR13, 0x6, URZ ;  /* 0x000000060d0a7899 */ /* 0x000fe400080006ff */
[----:B------:R-:W-:Y:S01]  /*54a0*/  USHF.R.S32.HI UR7, URZ, 0x1f, UR6 ;  /* 0x0000001fff077899 */ /* 0x000fe20008011406 */
[----:B------:R-:W-:Y:S01]  /*54b0*/  BSSY.RECONVERGENT B0, `(.L_x_99) ;  /* 0x0000022000007945 */ /* 0x000fe20003800200 */
[C---:B------:R-:W-:Y:S01]  /*54c0*/  IMAD.WIDE.U32 R38, R6.reuse, UR6, RZ ;  /* 0x0000000606267c25 */ /* 0x040fe2000f8e00ff */
[----:B------:R-:W1:Y:S03]  /*54d0*/  LDCU.64 UR4, c[0x0][0x5d8] ;  /* 0x0000bb00ff0477ac */ /* 0x000e660008000a00 */
[----:B------:R-:W-:Y:S01]  /*54e0*/  IMAD R36, R6, UR7, RZ ;  /* 0x0000000706247c24 */ /* 0x000fe2000f8e02ff */
[----:B------:R-:W-:Y:S01]  /*54f0*/  LOP3.LUT R35, R38, 0x38, R216, 0xf8, !PT ;  /* 0x0000003826237812 */ /* 0x000fe200078ef8d8 */
[----:B------:R-:W-:-:S02]  /*5500*/  VIADD R242, R242, -UR10 ;  /* 0x8000000af2f27c36 */ /* 0x000fc40008000000 */
[----:B------:R-:W-:Y:S01]  /*5510*/  IMAD R33, R7, UR6, R36 ;  /* 0x0000000607217c24 */ /* 0x000fe2000f8e0224 */
[----:B------:R-:W-:Y:S02]  /*5520*/  IADD3 R48, P0, PT, R34, R35, RZ ;  /* 0x0000002322307210 */ /* 0x000fe40007f1e0ff */
[C---:B------:R-:W-:Y:S02]  /*5530*/  ISETP.GE.AND P1, PT, R217.reuse, R242, PT ;  /* 0x000000f2d900720c */ /* 0x040fe40003f26270 */
[----:B------:R-:W-:Y:S02]  /*5540*/  IADD3.X R49, PT, PT, R32, R39, R33, P0, !PT ;  /* 0x0000002720317210 */ /* 0x000fe400007fe421 */
[C---:B------:R-:W-:Y:S01]  /*5550*/  IADD3 R43, P0, PT, R217.reuse, 0x20, RZ ;  /* 0x00000020d92b7810 */ /* 0x040fe20007f1e0ff */
[----:B------:R2:W3:Y:S01]  /*5560*/  LDS.128 R28, [R220+0xd000] ;  /* 0x00d00000dc1c7984 */ /* 0x0004e20000000c00 */
[----:B------:R-:W-:Y:S01]  /*5570*/  IADD3 R34, PT, PT, R217, 0x20, RZ ;  /* 0x00000020d9227810 */ /* 0x000fe20007ffe0ff */
[----:B-1----:R-:W-:-:S02]  /*5580*/  IMAD.WIDE.U32 R48, R211, UR4, R48 ;  /* 0x00000004d3307c25 */ /* 0x002fc4000f8e0030 */
[----:B------:R2:W1:Y:S01]  /*5590*/  LDS.128 R24, [R220+0xf000] ;  /* 0x00f00000dc187984 */ /* 0x0004620000000c00 */
[----:B------:R-:W-:Y:S01]  /*55a0*/  ISETP.GE.AND P2, PT, R34, R242, PT ;  /* 0x000000f22200720c */ /* 0x000fe20003f46270 */
[----:B------:R-:W-:Y:S02]  /*55b0*/  IMAD R45, R211, UR5, R49 ;  /* 0x00000005d32d7c24 */ /* 0x000fe4000f8e0231 */
[----:B------:R2:W4:Y:S01]  /*55c0*/  LDS.128 R20, [R220+0x10000] ;  /* 0x01000000dc147984 */ /* 0x0005220000000c00 */
[----:B------:R-:W-:-:S03]  /*55d0*/  IMAD.X R41, RZ, RZ, RZ, P0 ;  /* 0x000000ffff297224 */ /* 0x000fc600000e06ff */
[----:B------:R2:W1:Y:S04]  /*55e0*/  LDS.128 R16, [R220+0x11000] ;  /* 0x01100000dc107984 */ /* 0x0004680000000c00 */
[----:B------:R2:W1:Y:S04]  /*55f0*/  LDS.128 R12, [R220+0x12000] ;  /* 0x01200000dc0c7984 */ /* 0x0004680000000c00 */
[----:B------:R2:W1:Y:S01]  /*5600*/  LDS.128 R8, [R220+0x13000] ;  /* 0x01300000dc087984 */ /* 0x0004620000000c00 */
[----:B------:R-:W-:Y:S05]  /*5610*/  @P1 BRA `(.L_x_100) ;  /* 0x00000000002c1947 */ /* 0x000fea0003800000 */
[----:B------:R-:W3:Y:S01]  /*5620*/  LDS.128 R32, [R220+0xc000] ;  /* 0x00c00000dc207984 */ /* 0x000ee20000000c00 */
[----:B------:R-:W2:Y:S01]  /*5630*/  LDCU.64 UR4, c[0x0][0x560] ;  /* 0x0000ac00ff0477ac */ /* 0x000ea20008000a00 */
[----:B------:R-:W-:Y:S02]  /*5640*/  MOV R46, R48 ;  /* 0x00000030002e7202 */ /* 0x000fe40000000f00 */
[----:B------:R-:W4:Y:S01]  /*5650*/  LDS.128 R36, [R220+0xe000] ;  /* 0x00e00000dc247984 */ /* 0x000f220000000c00 */
[----:B------:R-:W-:-:S03]  /*5660*/  MOV R47, R45 ;  /* 0x0000002d002f7202 */ /* 0x000fc60000000f00 */
[----:B------:R-:W-:-:S04]  /*5670*/  IMAD.WIDE.U32 R50, R217, R6, R46 ;  /* 0x00000006d9327225 */ /* 0x000fc800078e002e */
[----:B------:R-:W-:Y:S01]  /*5680*/  IMAD R46, R217, R7, R51 ;  /* 0x00000007d92e7224 */ /* 0x000fe200078e0233 */
[----:B--2---:R-:W-:-:S04]  /*5690*/  LEA R52, P0, R50, UR4, 0x1 ;  /* 0x0000000432347c11 */ /* 0x004fc8000f8008ff */
[----:B------:R-:W-:-:S05]  /*56a0*/  LEA.HI.X R53, R50, UR5, R46, 0x1, P0 ;  /* 0x0000000532357c11 */ /* 0x000fca00080f0c2e */
[----:B---3--:R2:W-:Y:S04]  /*56b0*/  STG.E.128 desc[UR14][R52.64], R32 ;  /* 0x0000002034007986 */ /* 0x0085e8000c101d0e */
[----:B----4-:R2:W-:Y:S02]  /*56c0*/  STG.E.128 desc[UR14][R52.64+0x80], R36 ;  /* 0x0000802434007986 */ /* 0x0105e4000c101d0e */
.L_x_100:
[----:B------:R-:W-:Y:S05]  /*56d0*/  BSYNC.RECONVERGENT B0 ;  /* 0x0000000000007941 */ /* 0x000fea0003800200 */
.L_x_99:
[----:B------:R-:W-:Y:S04]  /*56e0*/  BSSY.RECONVERGENT B0, `(.L_x_101) ;  /* 0x000000d000007945 */ /* 0x000fe80003800200 */
[----:B------:R-:W-:Y:S05]  /*56f0*/  @P2 BRA `(.L_x_102) ;  /* 0x00000000002c2947 */ /* 0x000fea0003800000 */
[----:B------:R-:W3:Y:S01]  /*5700*/  LDCU.64 UR4, c[0x0][0x560] ;  /* 0x0000ac00ff0477ac */ /* 0x000ee20008000a00 */
[----:B--2---:R-:W-:Y:S01]  /*5710*/  MOV R34, R48 ;  /* 0x0000003000227202 */ /* 0x004fe20000000f00 */
[----:B------:R-:W-:Y:S01]  /*5720*/  IMAD R32, R41, R6, RZ ;  /* 0x0000000629207224 */ /* 0x000fe200078e02ff */
[----:B------:R-:W-:-:S03]  /*5730*/  MOV R35, R45 ;  /* 0x0000002d00237202 */ /* 0x000fc60000000f00 */
[C---:B------:R-:W-:Y:S02]  /*5740*/  IMAD R32, R43.reuse, R7, R32 ;  /* 0x000000072b207224 */ /* 0x040fe400078e0220 */
[----:B------:R-:W-:-:S05]  /*5750*/  IMAD.WIDE.U32 R34, R43, R6, R34 ;  /* 0x000000062b227225 */ /* 0x000fca00078e0022 */
[----:B------:R-:W-:Y:S02]  /*5760*/  IADD3 R32, PT, PT, R32, R35, RZ ;  /* 0x0000002320207210 */ /* 0x000fe40007ffe0ff */
[----:B---3--:R-:W-:-:S04]  /*5770*/  LEA R6, P0, R34, UR4, 0x1 ;  /* 0x0000000422067c11 */ /* 0x008fc8000f8008ff */
[----:B------:R-:W-:-:S05]  /*5780*/  LEA.HI.X R7, R34, UR5, R32, 0x1, P0 ;  /* 0x0000000522077c11 */ /* 0x000fca00080f0c20 */
[----:B------:R2:W-:Y:S04]  /*5790*/  STG.E.128 desc[UR14][R6.64], R28 ;  /* 0x0000001c06007986 */ /* 0x0005e8000c101d0e */
[----:B-1----:R2:W-:Y:S02]  /*57a0*/  STG.E.128 desc[UR14][R6.64+0x80], R24 ;  /* 0x0000801806007986 */ /* 0x0025e4000c101d0e */
.L_x_102:
[----:B------:R-:W-:Y:S05]  /*57b0*/  BSYNC.RECONVERGENT B0 ;  /* 0x0000000000007941 */ /* 0x000fea0003800200 */
.L_x_101:
[----:B------:R-:W-:Y:S01]  /*57c0*/  MOV R45, RZ ;  /* 0x000000ff002d7202 */ /* 0x000fe20000000f00 */
[----:B------:R-:W3:Y:S01]  /*57d0*/  LDCU.64 UR4, c[0x0][0x5e0] ;  /* 0x0000bc00ff0477ac */ /* 0x000ee20008000a00 */
[C---:B--2---:R-:W-:Y:S01]  /*57e0*/  IMAD R6, R4.reuse, UR7, RZ ;  /* 0x0000000704067c24 */ /* 0x044fe2000f8e02ff */
[----:B------:R-:W-:Y:S01]  /*57f0*/  BSSY.RECONVERGENT B0, `(.L_x_103) ;  /* 0x0000010000007945 */ /* 0x000fe20003800200 */
[----:B-1----:R-:W-:-:S04]  /*5800*/  IMAD.WIDE.U32 R24, R4, UR6, R44 ;  /* 0x0000000604187c25 */ /* 0x002fc8000f8e002c */
[----:B------:R-:W-:Y:S01]  /*5810*/  IMAD R7, R5, UR6, R6 ;  /* 0x0000000605077c24 */ /* 0x000fe2000f8e0206 */
[----:B------:R-:W-:-:S04]  /*5820*/  IADD3 R24, P0, PT, R42, R24, RZ ;  /* 0x000000182a187210 */ /* 0x000fc80007f1e0ff */
[----:B------:R-:W-:-:S03]  /*5830*/  IADD3.X R25, PT, PT, R40, R25, R7, P0, !PT ;  /* 0x0000001928197210 */ /* 0x000fc600007fe407 */
[----:B---3--:R-:W-:-:S04]  /*5840*/  IMAD.WIDE.U32 R24, R211, UR4, R24 ;  /* 0x00000004d3187c25 */ /* 0x008fc8000f8e0018 */
        /* <DEDUP_REMOVED lines=8> */
[----:B----4-:R1:W-:Y:S04]  /*58d0*/  STG.E.128 desc[UR14][R28.64], R20 ;  /* 0x000000141c007986 */ /* 0x0103e8000c101d0e */
[----:B------:R1:W-:Y:S02]  /*58e0*/  STG.E.128 desc[UR14][R28.64+0x80], R12 ;  /* 0x0000800c1c007986 */ /* 0x0003e4000c101d0e */
.L_x_104:
[----:B------:R-:W-:Y:S05]  /*58f0*/  BSYNC.RECONVERGENT B0 ;  /* 0x0000000000007941 */ /* 0x000fea0003800200 */
.L_x_103:
[----:B------:R-:W-:Y:S05]  /*5900*/  @P2 BRA `(.L_x_91) ;  /* 0x00000000002c2947 */ /* 0x000fea0003800000 */
[----:B------:R-:W2:Y:S01]  /*5910*/  LDCU.64 UR4, c[0x0][0x568] ;  /* 0x0000ad00ff0477ac */ /* 0x000ea20008000a00 */
[----:B-1----:R-:W-:Y:S01]  /*5920*/  MOV R12, R24 ;  /* 0x00000018000c7202 */ /* 0x002fe20000000f00 */
[----:B------:R-:W-:Y:S01]  /*5930*/  IMAD R6, R41, R4, RZ ;  /* 0x0000000429067224 */ /* 0x000fe200078e02ff */
[----:B------:R-:W-:-:S03]  /*5940*/  MOV R13, R7 ;  /* 0x00000007000d7202 */ /* 0x000fc60000000f00 */
[C---:B------:R-:W-:Y:S02]  /*5950*/  IMAD R6, R43.reuse, R5, R6 ;  /* 0x000000052b067224 */ /* 0x040fe400078e0206 */
[----:B------:R-:W-:-:S05]  /*5960*/  IMAD.WIDE.U32 R12, R43, R4, R12 ;  /* 0x000000042b0c7225 */ /* 0x000fca00078e000c */
[----:B------:R-:W-:Y:S02]  /*5970*/  IADD3 R6, PT, PT, R6, R13, RZ ;  /* 0x0000000d06067210 */ /* 0x000fe40007ffe0ff */
[----:B--2---:R-:W-:-:S04]  /*5980*/  LEA R4, P0, R12, UR4, 0x1 ;  /* 0x000000040c047c11 */ /* 0x004fc8000f8008ff */
[----:B------:R-:W-:-:S05]  /*5990*/  LEA.HI.X R5, R12, UR5, R6, 0x1, P0 ;  /* 0x000000050c057c11 */ /* 0x000fca00080f0c06 */
[----:B------:R2:W-:Y:S04]  /*59a0*/  STG.E.128 desc[UR14][R4.64], R16 ;  /* 0x0000001004007986 */ /* 0x0005e8000c101d0e */
[----:B------:R2:W-:Y:S02]  /*59b0*/  STG.E.128 desc[UR14][R4.64+0x80], R8 ;  /* 0x0000800804007986 */ /* 0x0005e4000c101d0e */
.L_x_91:
[----:B------:R-:W-:Y:S05]  /*59c0*/  BSYNC.RECONVERGENT B1 ;  /* 0x0000000000017941 */ /* 0x000fea0003800200 */
.L_x_69:
[----:B------:R-:W4:Y:S01]  /*59d0*/  LDCU UR5, c[0x0][0x438] ;  /* 0x00008700ff0577ac */ /* 0x000f220008000800 */
[----:B--2---:R-:W2:Y:S01]  /*59e0*/  LDC R11, c[0x0][0x438] ;  /* 0x00010e00ff0b7b82 */ /* 0x004ea20000000800 */
[----:B------:R-:W3:Y:S01]  /*59f0*/  LDCU UR6, c[0x0][0x370] ;  /* 0x00006e00ff0677ac */ /* 0x000ee20008000800 */
[----:B----4-:R-:W-:-:S04]  /*5a00*/  UIADD3 UR5, UPT, UPT, UR5, 0x3f, URZ ;  /* 0x0000003f05057890 */ /* 0x010fc8000fffe0ff */
[----:B------:R-:W-:Y:S02]  /*5a10*/  USHF.R.S32.HI UR4, URZ, 0x1f, UR5 ;  /* 0x0000001fff047899 */ /* 0x000fe40008011405 */
[----:B---3--:R-:W-:Y:S02]  /*5a20*/  UIADD3 UR13, UPT, UPT, UR6, UR13, URZ ;  /* 0x0000000d060d7290 */ /* 0x008fe4000fffe0ff */
[----:B------:R-:W-:-:S04]  /*5a30*/  ULEA.HI UR4, UR4, UR5, URZ, 0x6 ;  /* 0x0000000504047291 */ /* 0x000fc8000f8f30ff */
[----:B------:R-:W-:-:S04]  /*5a40*/  USHF.R.S32.HI UR4, URZ, 0x6, UR4 ;  /* 0x00000006ff047899 */ /* 0x000fc80008011404 */
[----:B------:R-:W-:-:S09]  /*5a50*/  UISETP.GE.AND UP0, UPT, UR13, UR4, UPT ;  /* 0x000000040d00728c */ /* 0x000fd2000bf06270 */
[----:B------:R-:W-:Y:S05]  /*5a60*/  BRA.U !UP0, `(.L_x_105) ;  /* 0xffffffa908e07547 */ /* 0x000fea000b83ffff */
[----:B------:R-:W-:Y:S05]  /*5a70*/  EXIT ;  /* 0x000000000000794d */ /* 0x000fea0003800000 */
.L_x_106:
        /* <DEDUP_REMOVED lines=16> */
.L_x_1243:


//--------------------- .text._ZN5flash44flash_bwd_dq_dk_dv_loop_seqk_parallel_kernelI23Flash_bwd_kernel_traitsILi128ELi64ELi64ELi8ELi4ELi2ELi2ELb1ELb0EN7cutlass6half_tE19Flash_kernel_traitsILi128ELi64ELi64ELi8ES3_EELb0ELb1ELb0ELb1ELb0ELb0ELb0EEEvNS_16Flash_bwd_paramsE --------------------------
	.section	.text._ZN5flash44flash_bwd_dq_dk_dv_loop_seqk_parallel_kernelI23Flash_bwd_kernel_traitsILi128ELi64ELi64ELi8ELi4ELi2ELi2ELb1ELb0EN7cutlass6half_tE19Flash_kernel_traitsILi128ELi64ELi64ELi8ES3_EELb0ELb1ELb0ELb1ELb0ELb0ELb0EEEvNS_16Flash_bwd_paramsE,"ax",@progbits
	.align	128
        .global         _ZN5flash44flash_bwd_dq_dk_dv_loop_seqk_parallel_kernelI23Flash_bwd_kernel_traitsILi128ELi64ELi64ELi8ELi4ELi2ELi2ELb1ELb0EN7cutlass6half_tE19Flash_kernel_traitsILi128ELi64ELi64ELi8ES3_EELb0ELb1ELb0ELb1ELb0ELb0ELb0EEEvNS_16Flash_bwd_paramsE
        .type           _ZN5flash44flash_bwd_dq_dk_dv_loop_seqk_parallel_kernelI23Flash_bwd_kernel_traitsILi128ELi64ELi64ELi8ELi4ELi2ELi2ELb1ELb0EN7cutlass6half_tE19Flash_kernel_traitsILi128ELi64ELi64ELi8ES3_EELb0ELb1ELb0ELb1ELb0ELb0ELb0EEEvNS_16Flash_bwd_paramsE,@function
        .size           _ZN5flash44flash_bwd_dq_dk_dv_loop_seqk_parallel_kernelI23Flash_bwd_kernel_traitsILi128ELi64ELi64ELi8ELi4ELi2ELi2ELb1ELb0EN7cutlass6half_tE19Flash_kernel_traitsILi128ELi64ELi64ELi8ES3_EELb0ELb1ELb0ELb1ELb0ELb0ELb0EEEvNS_16Flash_bwd_paramsE,(.L_x_1244 - _ZN5flash44flash_bwd_dq_dk_dv_loop_seqk_parallel_kernelI23Flash_bwd_kernel_traitsILi128ELi64ELi64ELi8ELi4ELi2ELi2ELb1ELb0EN7cutlass6half_tE19Flash_kernel_traitsILi128ELi64ELi64ELi8ES3_EELb0ELb1ELb0ELb1ELb0ELb0ELb0EEEvNS_16Flash_bwd_paramsE)
        .other          _ZN5flash44flash_bwd_dq_dk_dv_loop_seqk_parallel_kernelI23Flash_bwd_kernel_traitsILi128ELi64ELi64ELi8ELi4ELi2ELi2ELb1ELb0EN7cutlass6half_tE19Flash_kernel_traitsILi128ELi64ELi64ELi8ES3_EELb0ELb1ELb0ELb1ELb0ELb0ELb0EEEvNS_16Flash_bwd_paramsE,@"STO_CUDA_ENTRY STV_DEFAULT"
_ZN5flash44flash_bwd_dq_dk_dv_loop_seqk_parallel_kernelI23Flash_bwd_kernel_traitsILi128ELi64ELi64ELi8ELi4ELi2ELi2ELb1ELb0EN7cutlass6half_tE19Flash_kernel_traitsILi128ELi64ELi64ELi8ES3_EELb0ELb1ELb0ELb1ELb0ELb0ELb0EEEvNS_16Flash_bwd_paramsE:
.text._ZN5flash44flash_bwd_dq_dk_dv_loop_seqk_parallel_kernelI23Flash_bwd_kernel_traitsILi128ELi64ELi64ELi8ELi4ELi2ELi2ELb1ELb0EN7cutlass6half_tE19Flash_kernel_traitsILi128ELi64ELi64ELi8ES3_EELb0ELb1ELb0ELb1ELb0ELb0ELb0EEEvNS_16Flash_bwd_paramsE:
        /* <DEDUP_REMOVED lines=13> */
[----:B------:R-:W4:Y:S01]  /*00d0*/  S2R R208, SR_CTAID.Z ;  /* 0x0000000000d07919 */ /* 0x000f220000002700 */
[----:B------:R-:W-:Y:S01]  /*00e0*/  IMAD.MOV.U32 R201, RZ, RZ, 0x20 ;  /* 0x00000020ffc97424 */ /* 0x000fe200078e00ff */
[----:B------:R-:W-:Y:S01]  /*00f0*/  UMOV UR5, 0x400 ;  /* 0x0000040000057882 */ /* 0x000fe20000000000 */
[----:B------:R-:W1:Y:S02]  /*0100*/  LDCU.64 UR24, c[0x0][0x358] ;  /* 0x00006b00ff1877ac */ /* 0x000e640008000a00 */
[----:B------:R-:W3:Y:S01]  /*0110*/  S2UR UR21, SR_CTAID.X ;  /* 0x00000000001579c3 */ /* 0x000ee20000002500 */
[----:B------:R-:W1:Y:S01]  /*0120*/  LDCU.64 UR10, c[0x0][0x460] ;  /* 0x00008c00ff0a77ac */ /* 0x000e620008000a00 */
[----:B------:R-:W1:Y:S06]  /*0130*/  LDCU.64 UR8, c[0x0][0x470] ;  /* 0x00008e00ff0877ac */ /* 0x000e6c0008000a00 */
[----:B------:R-:W3:Y:S01]  /*0140*/  S2UR UR20, SR_CTAID.Y ;  /* 0x00000000001479c3 */ /* 0x000ee20000002600 */
        /* <DEDUP_REMOVED lines=11> */
[----:B------:R-:W-:Y:S01]  /*0200*/  LOP3.LUT R209, R200, 0x30, RZ, 0xc0, !PT ;  /* 0x00000030c8d17812 */ /* 0x000fe200078ec0ff */
[----:B------:R-:W-:Y:S01]  /*0210*/  IMAD.SHL.U32 R213, R204, 0x8, RZ ;  /* 0x00000008ccd57824 */ /* 0x000fe200078e00ff */
[----:B------:R-:W-:-:S02]  /*0220*/  LOP3.LUT R210, R5, 0x20, R0, 0x78, !PT ;  /* 0x0000002005d27812 */ /* 0x000fc400078e7800 */
[----:B------:R-:W-:Y:S02]  /*0230*/  LOP3.LUT R209, R209, 0x7, R0, 0xf8, !PT ;  /* 0x00000007d1d17812 */ /* 0x000fe400078ef800 */
[C---:B------:R-:W-:Y:S02]  /*0240*/  LOP3.LUT R0, R3.reuse, 0x200, RZ, 0xc0, !PT ;  /* 0x0000020003007812 */ /* 0x040fe400078ec0ff */
[----:B------:R-:W-:Y:S02]  /*0250*/  LOP3.LUT R7, R3, 0xc00, RZ, 0xc0, !PT ;  /* 0x00000c0003077812 */ /* 0x000fe400078ec0ff */
[--C-:B------:R-:W-:Y:S02]  /*0260*/  LOP3.LUT R5, R0, 0x3800, R207.reuse, 0xf8, !PT ;  /* 0x0000380000057812 */ /* 0x100fe400078ef8cf */
[----:B------:R-:W-:Y:S02]  /*0270*/  LOP3.LUT R210, R210, 0x1c0, R207, 0xf8, !PT ;  /* 0x000001c0d2d27812 */ /* 0x000fe400078ef8cf */
[----:B------:R-:W-:-:S02]  /*0280*/  SHF.R.U32.HI R214, RZ, 0x3, R204 ;  /* 0x00000003ffd67819 */ /* 0x000fc400000116cc */
[----:B------:R-:W-:Y:S02]  /*0290*/  LOP3.LUT R207, R207, 0x1c0, RZ, 0xc0, !PT ;  /* 0x000001c0cfcf7812 */ /* 0x000fe400078ec0ff */
[----:B------:R-:W-:Y:S02]  /*02a0*/  LOP3.LUT R7, R7, 0x6, R2, 0xf8, !PT ;  /* 0x0000000607077812 */ /* 0x000fe400078ef802 */
[----:B------:R-:W-:Y:S02]  /*02b0*/  LOP3.LUT R9, R3, 0x400, RZ, 0xc0, !PT ;  /* 0x0000040003097812 */ /* 0x000fe400078ec0ff */
[----:B------:R-:W-:Y:S02]  /*02c0*/  LOP3.LUT R207, R207, 0x18, R214, 0xf8, !PT ;  /* 0x00000018cfcf7812 */ /* 0x000fe400078ef8d6 */
[----:B------:R-:W-:Y:S02]  /*02d0*/  LOP3.LUT R0, R199, 0x1c0, RZ, 0xc0, !PT ;  /* 0x000001c0c7007812 */ /* 0x000fe400078ec0ff */
[----:B------:R-:W-:-:S02]  /*02e0*/  LOP3.LUT R210, R7, R210, RZ, 0xfc, !PT ;  /* 0x000000d207d27212 */ /* 0x000fc400078efcff */
[----:B------:R-:W-:Y:S02]  /*02f0*/  LOP3.LUT R7, R2, 0x20, RZ, 0xc0, !PT ;  /* 0x0000002002077812 */ /* 0x000fe400078ec0ff */
[----:B------:R-:W-:Y:S02]  /*0300*/  LOP3.LUT R13, R213, 0x1f8, RZ, 0xc0, !PT ;  /* 0x000001f8d50d7812 */ /* 0x000fe400078ec0ff */
[----:B------:R-:W-:Y:S02]  /*0310*/  LOP3.LUT R11, R200, 0x10, RZ, 0xc0, !PT ;  /* 0x00000010c80b7812 */ /* 0x000fe400078ec0ff */
[--C-:B------:R-:W-:Y:S02]  /*0320*/  LOP3.LUT R4, R9, 0x6, R2.reuse, 0xf8, !PT ;  /* 0x0000000609047812 */ /* 0x100fe400078ef802 */
[----:B------:R-:W-:Y:S02]  /*0330*/  LOP3.LUT R207, R207, 0x38, R2, 0x78, !PT ;  /* 0x00000038cfcf7812 */ /* 0x000fe400078e7802 */
[----:B------:R-:W-:-:S02]  /*0340*/  LOP3.LUT R9, R0, 0x38, R213, 0xf8, !PT ;  /* 0x0000003800097812 */ /* 0x000fc400078ef8d5 */
[----:B------:R-:W-:Y:S02]  /*0350*/  LOP3.LUT R2, R7, 0x18, R214, 0xf8, !PT ;  /* 0x0000001807027812 */ /* 0x000fe400078ef8d6 */
[----:B------:R-:W-:Y:S02]  /*0360*/  R2P PR, R204, 0xe ;  /* 0x0000000ecc007804 */ /* 0x000fe40000000000 */
[--C-:B------:R-:W-:Y:S02]  /*0370*/  LOP3.LUT R0, R13, 0x38, R204.reuse, 0x78, !PT ;  /* 0x000000380d007812 */ /* 0x100fe400078e78cc */
[--C-:B------:R-:W-:Y:S02]  /*0380*/  LOP3.LUT R202, R11, 0x8, R204.reuse, 0xf8, !PT ;  /* 0x000000080bca7812 */ /* 0x100fe400078ef8cc */
[----:B------:R-:W-:Y:S02]  /*0390*/  LOP3.LUT R207, R4, R207, RZ, 0xfc, !PT ;  /* 0x000000cf04cf7212 */ /* 0x000fe400078efcff */
[----:B------:R-:W-:-:S02]  /*03a0*/  LOP3.LUT R204, R9, 0x8, R204, 0x78, !PT ;  /* 0x0000000809cc7812 */ /* 0x000fc400078e78cc */
[----:B------:R-:W-:Y:S02]  /*03b0*/  LOP3.LUT R4, R199, 0x200, RZ, 0xc0, !PT ;  /* 0x00000200c7047812 */ /* 0x000fe400078ec0ff */
[----:B------:R-:W-:Y:S02]  /*03c0*/  LOP3.LUT R2, R2, 0x1c0, R199, 0xf8, !PT ;  /* 0x000001c002027812 */ /* 0x000fe400078ef8c7 */
[----:B------:R-:W-:Y:S02]  /*03d0*/  LOP3.LUT R200, R9, 0x8, R200, 0x78, !PT ;  /* 0x0000000809c87812 */ /* 0x000fe400078e78c8 */
[----:B------:R-:W-:Y:S02]  /*03e0*/  LOP3.LUT R204, R5, R204, RZ, 0xfc, !PT ;  /* 0x000000cc05cc7212 */ /* 0x000fe400078efcff */
[--C-:B------:R-:W-:Y:S02]  /*03f0*/  LOP3.LUT R7, R4, 0xc00, R3.reuse, 0xf8, !PT ;  /* 0x00000c0004077812 */ /* 0x100fe400078ef803 */
[----:B------:R-:W-:Y:S01]  /*0400*/  LOP3.LUT R202, R202, R9, RZ, 0x3c, !PT ;  /* 0x00000009caca7212 */ /* 0x000fe200078e3cff */
[----:B---3--:R-:W-:Y:S01]  /*0410*/  IMAD.U32 R9, RZ, RZ, UR4 ;  /* 0x00000004ff097e24 */ /* 0x008fe2000f8e00ff */
[----:B------:R-:W-:Y:S01]  /*0420*/  LOP3.LUT R5, R4, 0x400, R3, 0xf8, !PT ;  /* 0x0000040004057812 */ /* 0x000fe200078ef803 */
[----:B------:R-:W-:Y:S01]  /*0430*/  UIADD3 UR4, UPT, UPT, UR6, 0x10000, URZ ;  /* 0x0001000006047890 */ /* 0x000fe2000fffe0ff */
[----:B------:R-:W-:-:S02]  /*0440*/  LOP3.LUT R2, R2, 0x38, R213, 0x78, !PT ;  /* 0x0000003802027812 */ /* 0x000fc400078e78d5 */
[----:B------:R-:W-:Y:S02]  /*0450*/  LEA R210, R210, UR5, 0x1 ;  /* 0x00000005d2d27c11 */ /* 0x000fe4000f8e08ff */
[-C--:B------:R-:W-:Y:S02]  /*0460*/  LOP3.LUT R206, R7, R200.reuse, RZ, 0xfc, !PT ;  /* 0x000000c807ce7212 */ /* 0x080fe400078efcff */
[----:B------:R-:W-:Y:S01]  /*0470*/  LOP3.LUT R202, R202, 0x200, R3, 0xf8, !PT ;  /* 0x00000200caca7812 */ /* 0x000fe200078ef803 */
[C---:B------:R-:W-:Y:S01]  /*0480*/  VIADD R215, R210.reuse, 0x20 ;  /* 0x00000020d2d77836 */ /* 0x040fe20000000000 */
[----:B------:R-:W-:Y:S01]  /*0490*/  LOP3.LUT R200, R5, R200, RZ, 0xfc, !PT ;  /* 0x000000c805c87212 */ /* 0x000fe200078efcff */
[----:B------:R-:W-:Y:S01]  /*04a0*/  @P3 VIADD R215, R210, 0xffffffe0 ;  /* 0xffffffe0d2d73836 */ /* 0x000fe20000000000 */
[----:B------:R-:W-:Y:S02]  /*04b0*/  LOP3.LUT R199, R2, 0x200, R199, 0xf8, !PT ;  /* 0x0000020002c77812 */ /* 0x000fe400078ef8c7 */
[----:B------:R-:W-:-:S02]  /*04c0*/  LOP3.LUT R212, R213, 0x38, RZ, 0xc0, !PT ;  /* 0x00000038d5d47812 */ /* 0x000fc400078ec0ff */
[----:B------:R-:W-:Y:S02]  /*04d0*/  LOP3.LUT R211, R0, 0x1e00, R213, 0xf8, !PT ;  /* 0x00001e0000d37812 */ /* 0x000fe400078ef8d5 */
[----:B------:R-:W-:Y:S02]  /*04e0*/  SEL R203, R203, 0xfffffff0, !P1 ;  /* 0xfffffff0cbcb7807 */ /* 0x000fe40004800000 */
[----:B------:R-:W-:Y:S02]  /*04f0*/  SEL R201, R201, 0xffffffe0, !P2 ;  /* 0xffffffe0c9c97807 */ /* 0x000fe40005000000 */
[----:B------:R-:W-:Y:S02]  /*0500*/  LOP3.LUT R205, R212, 0x40, RZ, 0xfc, !PT ;  /* 0x00000040d4cd7812 */ /* 0x000fe400078efcff */
[----:B------:R-:W-:Y:S02]  /*0510*/  LEA R211, R211, UR6, 0x1 ;  /* 0x00000006d3d37c11 */ /* 0x000fe4000f8e08ff */
[----:B------:R-:W-:-:S02]  /*0520*/  LEA R207, R207, UR6, 0x1 ;  /* 0x00000006cfcf7c11 */ /* 0x000fc4000f8e08ff */
[----:B------:R-:W-:Y:S02]  /*0530*/  LEA R202, R202, UR5, 0x1 ;  /* 0x00000005caca7c11 */ /* 0x000fe4000f8e08ff */
[----:B------:R-:W-:Y:S02]  /*0540*/  LEA R206, R206, UR6, 0x1 ;  /* 0x00000006cece7c11 */ /* 0x000fe4000f8e08ff */
[----:B------:R-:W-:Y:S02]  /*0550*/  LEA R204, R204, UR4, 0x1 ;  /* 0x00000004cccc7c11 */ /* 0x000fe4000f8e08ff */
[----:B------:R-:W-:Y:S02]  /*0560*/  LEA R200, R200, UR4, 0x1 ;  /* 0x00000004c8c87c11 */ /* 0x000fe4000f8e08ff */
[----:B----4-:R-:W-:-:S07]  /*0570*/  LEA R199, R199, UR6, 0x1 ;  /* 0x00000006c7c77c11 */ /* 0x010fce000f8e08ff */
.L_x_164:
[----:B-1----:R-:W1:Y:S01]  /*0580*/  S2R R7, SR_CTAID.Y ;  /* 0x0000000000077919 */ /* 0x002e620000002600 */
[----:B------:R-:W2:Y:S01]  /*0590*/  LDCU.64 UR4, c[0x0][0x478] ;  /* 0x00008f00ff0477ac */ /* 0x000ea20008000a00 */
[----:B------:R-:W-:Y:S01]  /*05a0*/  ISETP.NE.U32.AND P0, PT, RZ, UR8, PT ;  /* 0x00000008ff007c0c */ /* 0x000fe2000bf05070 */
[----:B------:R-:W3:Y:S01]  /*05b0*/  LDC.64 R14, c[0x0][0x460] ;  /* 0x00011800ff0e7b82 */ /* 0x000ee20000000a00 */
[----:B------:R-:W-:Y:S01]  /*05c0*/  ISETP.NE.U32.AND P5, PT, RZ, UR10, PT ;  /* 0x0000000aff007c0c */ /* 0x000fe2000bfa5070 */
[----:B------:R-:W-:Y:S01]  /*05d0*/  IMAD.MOV.U32 R242, RZ, RZ, RZ ;  /* 0x000000fffff27224 */ /* 0x000fe200078e00ff */
[----:B------:R-:W-:Y:S02]  /*05e0*/  ISETP.NE.AND.EX P0, PT, RZ, UR9, PT, P0 ;  /* 0x00000009ff007c0c */ /* 0x000fe4000bf05300 */
[----:B------:R-:W-:-:S03]  /*05f0*/  ISETP.NE.AND.EX P5, PT, RZ, UR11, PT, P5 ;  /* 0x0000000bff007c0c */ /* 0x000fc6000bfa5350 */
[----:B------:R-:W4:Y:S01]  /*0600*/  LDC.64 R4, c[0x0][0x468] ;  /* 0x00011a00ff047b82 */ /* 0x000f220000000a00 */
[----:B--2---:R-:W-:-:S07]  /*0610*/  ISETP.NE.U32.AND P2, PT, RZ, UR4, PT ;  /* 0x00000004ff007c0c */ /* 0x004fce000bf45070 */
[----:B------:R-:W2:Y:S01]  /*0620*/  LDC.U8 R3, c[0x0][0x532] ;  /* 0x00014c80ff037b82 */ /* 0x000ea20000000000 */
[----:B------:R-:W-:Y:S01]  /*0630*/  ISETP.NE.AND.EX P2, PT, RZ, UR5, PT, P2 ;  /* 0x00000005ff007c0c */ /* 0x000fe2000bf45320 */
[C---:B-1----:R-:W-:Y:S01]  /*0640*/  IMAD.SHL.U32 R13, R7.reuse, 0x4, RZ ;  /* 0x00000004070d7824 */ /* 0x042fe200078e00ff */
[----:B------:R-:W-:Y:S01]  /*0650*/  SHF.R.U32.HI R2, RZ, 0x1e, R7 ;  /* 0x0000001eff027819 */ /* 0x000fe20000011607 */
[----:B------:R-:W-:Y:S02]  /*0660*/  IMAD.MOV.U32 R11, RZ, RZ, -0x1 ;  /* 0xffffffffff0b7424 */ /* 0x000fe400078e00ff */
[----:B---3--:R-:W-:-:S08]  /*0670*/  IMAD.WIDE.U32 R14, R7, 0x4, R14 ;  /* 0x00000004070e7825 */ /* 0x008fd000078e000e */
[C---:B------:R-:W-:Y:S01]  /*0680*/  @P2 IADD3 R16, P3, PT, R13.reuse, UR4, RZ ;  /* 0x000000040d102c10 */ /* 0x040fe2000ff7e0ff */
[----:B------:R-:W1:Y:S01]  /*0690*/  @!P2 LDC R6, c[0x0][0x43c] ;  /* 0x00010f00ff06ab82 */ /* 0x000e620000000800 */
[----:B------:R-:W-:Y:S02]  /*06a0*/  @P0 IADD3 R18, P1, PT, R13, UR8, RZ ;  /* 0x000000080d120c10 */ /* 0x000fe4000ff3e0ff */
[C---:B------:R-:W-:Y:S01]  /*06b0*/  @P2 IADD3.X R17, PT, PT, R2.reuse, UR5, RZ, P3, !PT ;  /* 0x0000000502112c10 */ /* 0x040fe20009ffe4ff */
[----:B-----5:R3:W5:Y:S01]  /*06c0*/  @P5 LDG.E R11, desc[UR24][R14.64] ;  /* 0x000000180e0b5981 */ /* 0x020762000c1e1900 */
[----:B------:R-:W-:Y:S02]  /*06d0*/  ISETP.NE.U32.AND P3, PT, RZ, UR10, PT ;  /* 0x0000000aff007c0c */ /* 0x000fe4000bf65070 */
[----:B------:R-:W-:Y:S01]  /*06e0*/  @P0 IADD3.X R19, PT, PT, R2, UR9, RZ, P1, !PT ;  /* 0x0000000902130c10 */ /* 0x000fe20008ffe4ff */
[----:B------:R-:W3:Y:S01]  /*06f0*/  @P2 LDG.E R241, desc[UR24][R16.64] ;  /* 0x0000001810f12981 */ /* 0x000ee2000c1e1900 */
[----:B------:R-:W-:-:S03]  /*0700*/  ISETP.NE.AND.EX P3, PT, RZ, UR11, PT, P3 ;  /* 0x0000000bff007c0c */ /* 0x000fc6000bf65330 */
[----:B------:R-:W3:Y:S10]  /*0710*/  @P0 LDG.E R242, desc[UR24][R18.64] ;  /* 0x0000001812f20981 */ /* 0x000ef4000c1e1900 */
[----:B------:R1:W5:Y:S01]  /*0720*/  @P3 LDG.E R0, desc[UR24][R14.64+0x4] ;  /* 0x000004180e003981 */ /* 0x000362000c1e1900 */
[----:B----4-:R-:W-:-:S02]  /*0730*/  IADD3 R12, P0, PT, R13, R4, RZ ;  /* 0x000000040d0c7210 */ /* 0x010fc40007f1e0ff */
[----:B--2---:R-:W-:Y:S02]  /*0740*/  ISETP.NE.AND P4, PT, R3, RZ, PT ;  /* 0x000000ff0300720c */ /* 0x004fe40003f85270 */
[----:B------:R-:W-:Y:S01]  /*0750*/  ISETP.EQ.U32.AND P1, PT, R4, RZ, PT ;  /* 0x000000ff0400720c */ /* 0x000fe20003f22070 */
[----:B------:R-:W-:Y:S02]  /*0760*/  IMAD.X R13, R2, 0x1, R5, P0 ;  /* 0x00000001020d7824 */ /* 0x000fe400000e0605 */
[----:B------:R-:W2:Y:S01]  /*0770*/  @!P2 LDC.64 R2, c[0x0][0x488] ;  /* 0x00012200ff02ab82 */ /* 0x000ea20000000a00 */
[----:B------:R-:W-:Y:S01]  /*0780*/  ISETP.EQ.OR.EX P1, PT, R5, RZ, !P4, P1 ;  /* 0x000000ff0500720c */ /* 0x000fe20006722710 */
[----:B------:R-:W-:-:S06]  /*0790*/  IMAD.MOV.U32 R243, RZ, RZ, -0x1 ;  /* 0xfffffffffff37424 */ /* 0x000fcc00078e00ff */
[----:B------:R-:W4:Y:S06]  /*07a0*/  @!P3 LDC R234, c[0x0][0x434] ;  /* 0x00010d00ffeabb82 */ /* 0x000f2c0000000800 */
[----:B------:R1:W5:Y:S01]  /*07b0*/  @!P1 LDG.E R243, desc[UR24][R12.64] ;  /* 0x000000180cf39981 */ /* 0x000362000c1e1900 */
[----:B------:R-:W-:-:S04]  /*07c0*/  ISETP.NE.U32.AND P1, PT, R4, RZ, PT ;  /* 0x000000ff0400720c */ /* 0x000fc80003f25070 */
[----:B------:R-:W-:Y:S02]  /*07d0*/  ISETP.NE.AND.EX P1, PT, R5, RZ, PT, P1 ;  /* 0x000000ff0500720c */ /* 0x000fe40003f25310 */
[----:B--2---:R-:W-:Y:S01]  /*07e0*/  @!P2 ISETP.NE.U32.AND P0, PT, R2, RZ, PT ;  /* 0x000000ff0200a20c */ /* 0x004fe20003f05070 */
[----:B------:R-:W-:-:S03]  /*07f0*/  USHF.L.U32 UR26, UR22, 0x6, URZ ;  /* 0x00000006161a7899 */ /* 0x000fc600080006ff */
[----:B------:R-:W-:-:S04]  /*0800*/  @!P2 ISETP.NE.AND.EX P0, PT, R3, RZ, PT, P0 ;  /* 0x000000ff0300a20c */ /* 0x000fc80003f05300 */
[----:B-1----:R-:W-:Y:S01]  /*0810*/  @!P2 SEL R6, R6, RZ, P0 ;  /* 0x000000ff0606a207 */ /* 0x002fe20000000000 */
[----:B---3--:R-:W-:Y:S02]  /*0820*/  @P2 IMAD.IADD R241, R241, 0x1, -R242 ;  /* 0x00000001f1f12824 */ /* 0x008fe400078e0af2 */
[----:B----4-:R-:W-:Y:S06]  /*0830*/  @!P1 BRA `(.L_x_107) ;  /* 0x00000000000c9947 */ /* 0x010fec0003800000 */
[----:B------:R-:W2:Y:S02]  /*0840*/  @P4 LDG.E R2, desc[UR24][R12.64+0x4] ;  /* 0x000004180c024981 */ /* 0x000ea4000c1e1900 */
[----:B--2--5:R-:W-:-:S06]  /*0850*/  @P4 IADD3 R9, PT, PT, R2, -R243, RZ ;  /* 0x800000f302094210 */ /* 0x024fcc0007ffe0ff */
[----:B------:R1:W5:Y:S02]  /*0860*/  @!P4 LDG.E R9, desc[UR24][R12.64] ;  /* 0x000000180c09c981 */ /* 0x000364000c1e1900 */
.L_x_107:
        /* <DEDUP_REMOVED lines=10> */
[----:B------:R-:W-:-:S07]  /*0910*/  SHF.R.S32.HI R240, RZ, 0x6, R0 ;  /* 0x00000006fff07819 */ /* 0x000fce0000011400 */
[----:B------:R-:W3:Y:S01]  /*0920*/  @P3 LDC.64 R2, c[0x0][0x3b0] ;  /* 0x0000ec00ff023b82 */ /* 0x000ee20000000a00 */
[----:B--2---:R-:W-:-:S04]  /*0930*/  @!P3 IMAD.WIDE.U32 R18, R7, R4, RZ ;  /* 0x000000040712b225 */ /* 0x004fc800078e00ff */
[----:B------:R-:W-:Y:S01]  /*0940*/  @!P3 IMAD R17, R7, R5, R19 ;  /* 0x000000050711b224 */ /* 0x000fe200078e0213 */
[----:B------:R-:W-:Y:S01]  /*0950*/  LEA R19, R240, 0xffffffc0, 0x6 ;  /* 0xffffffc0f0137811 */ /* 0x000fe200078e30ff */
        /* <DEDUP_REMOVED lines=14> */
[----:B------:R-:W-:Y:S01]  /*0a40*/  MOV R10, R2 ;  /* 0x00000002000a7202 */ /* 0x000fe20000000f00 */
[----:B------:R-:W-:Y:S06]  /*0a50*/  BRA `(.L_x_110) ;  /* 0x0000000000187947 */ /* 0x000fec0003800000 */
.L_x_109:
[----:B------:R-:W2:Y:S01]  /*0a60*/  LDCU.64 UR16, c[0x0][0x3b8] ;  /* 0x00007700ff1077ac */ /* 0x000ea20008000a00 */
[----:B------:R-:W-:-:S05]  /*0a70*/  IADD3 R2, PT, PT, R242, R243, RZ ;  /* 0x000000f3f2027210 */ /* 0x000fca0007ffe0ff */
[C---:B--2---:R-:W-:Y:S02]  /*0a80*/  IMAD R9, R2.reuse, UR17, RZ ;  /* 0x0000001102097c24 */ /* 0x044fe4000f8e02ff */
[----:B------:R-:W-:-:S05]  /*0a90*/  IMAD.WIDE.U32 R2, R2, UR16, RZ ;  /* 0x0000001002027c25 */ /* 0x000fca000f8e00ff */
[----:B------:R-:W-:Y:S02]  /*0aa0*/  IADD3 R9, PT, PT, R3, R9, RZ ;  /* 0x0000000903097210 */ /* 0x000fe40007ffe0ff */
[----:B------:R-:W-:-:S07]  /*0ab0*/  MOV R10, R2 ;  /* 0x00000002000a7202 */ /* 0x000fce0000000f00 */
.L_x_110:
        /* <DEDUP_REMOVED lines=37> */
.L_x_111:
[----:B------:R-:W1:Y:S01]  /*0d10*/  LDCU.64 UR14, c[0x0][0x3c0] ;  /* 0x00007800ff0e77ac */ /* 0x000e620008000a00 */
[----:B------:R-:W-:-:S05]  /*0d20*/  IADD3 R12, PT, PT, R242, R243, RZ ;  /* 0x000000f3f20c7210 */ /* 0x000fca0007ffe0ff */
[C---:B-1----:R-:W-:Y:S02]  /*0d30*/  IMAD R0, R12.reuse, UR15, RZ ;  /* 0x0000000f0c007c24 */ /* 0x042fe4000f8e02ff */
[----:B------:R-:W-:-:S05]  /*0d40*/  IMAD.WIDE.U32 R12, R12, UR14, RZ ;  /* 0x0000000e0c0c7c25 */ /* 0x000fca000f8e00ff */
[----:B------:R-:W-:Y:S02]  /*0d50*/  IADD3 R0, PT, PT, R13, R0, RZ ;  /* 0x000000000d007210 */ /* 0x000fe40007ffe0ff */
.L_x_112:
        /* <DEDUP_REMOVED lines=15> */
[----:B------:R-:W-:-:S05]  /*0e50*/  IMAD R3, R7, UR5, RZ ;  /* 0x0000000507037c24 */ /* 0x000fca000f8e02ff */
[----:B------:R-:W-:-:S05]  /*0e60*/  IADD3 R3, PT, PT, R5, R3, RZ ;  /* 0x0000000305037210 */ /* 0x000fca0007ffe0ff */
[----:B------:R-:W-:Y:S02]  /*0e70*/  IMAD R5, R3, UR13, RZ ;  /* 0x0000000d03057c24 */ /* 0x000fe4000f8e02ff */
[----:B------:R-:W-:-:S04]  /*0e80*/  IMAD.WIDE.U32 R2, R4, UR13, RZ ;  /* 0x0000000d04027c25 */ /* 0x000fc8000f8e00ff */
[----:B------:R-:W-:Y:S01]  /*0e90*/  IMAD R5, R4, UR4, R5 ;  /* 0x0000000404057c24 */ /* 0x000fe2000f8e0205 */
[----:B------:R-:W-:Y:S01]  /*0ea0*/  USHF.R.S32.HI UR4, URZ, 0x1f, UR29 ;  /* 0x0000001fff047899 */ /* 0x000fe2000801141d */
[----:B------:R-:W-:-:S03]  /*0eb0*/  IMAD.WIDE.U32 R22, R2, UR29, RZ ;  /* 0x0000001d02167c25 */ /* 0x000fc6000f8e00ff */
[----:B------:R-:W-:-:S05]  /*0ec0*/  IADD3 R5, PT, PT, R3, R5, RZ ;  /* 0x0000000503057210 */ /* 0x000fca0007ffe0ff */
[----:B------:R-:W-:-:S04]  /*0ed0*/  IMAD R14, R5, UR29, RZ ;  /* 0x0000001d050e7c24 */ /* 0x000fc8000f8e02ff */
[----:B------:R-:W-:-:S05]  /*0ee0*/  IMAD R14, R2, UR4, R14 ;  /* 0x00000004020e7c24 */ /* 0x000fca000f8e020e */
[----:B------:R-:W-:Y:S01]  /*0ef0*/  IADD3 R14, PT, PT, R23, R14, RZ ;  /* 0x0000000e170e7210 */ /* 0x000fe20007ffe0ff */
[----:B------:R-:W-:Y:S06]  /*0f00*/  BRA `(.L_x_114) ;  /* 0x00000000000c7947 */ /* 0x000fec0003800000 */
.L_x_113:
[C---:B------:R-:W-:Y:S02]  /*0f10*/  IMAD R14, R11.reuse, UR7, RZ ;  /* 0x000000070b0e7c24 */ /* 0x040fe4000f8e02ff */
[----:B------:R-:W-:-:S05]  /*0f20*/  IMAD.WIDE.U32 R22, R11, UR6, RZ ;  /* 0x000000060b167c25 */ /* 0x000fca000f8e00ff */
[----:B------:R-:W-:Y:S02]  /*0f30*/  IADD3 R14, PT, PT, R23, R14, RZ ;  /* 0x0000000e170e7210 */ /* 0x000fe40007ffe0ff */
.L_x_114:
        /* <DEDUP_REMOVED lines=20> */
.L_x_115:
[----:B------:R-:W1:Y:S01]  /*1080*/  LDC R16, c[0x0][0x434] ;  /* 0x00010d00ff107b82 */ /* 0x000e620000000800 */
[----:B------:R-:W-:-:S04]  /*1090*/  IMAD R3, R7, UR13, R208 ;  /* 0x0000000d07037c24 */ /* 0x000fc8000f8e02d0 */
[----:B-1----:R-:W-:-:S03]  /*10a0*/  IMAD R16, R3, R16, RZ ;  /* 0x0000001003107224 */ /* 0x002fc600078e02ff */
.L_x_116:
        /* <DEDUP_REMOVED lines=11> */
.L_x_117:
[----:B------:R-:W1:Y:S01]  /*1160*/  LDC R20, c[0x0][0x444] ;  /* 0x00011100ff147b82 */ /* 0x000e620000000800 */
[----:B------:R-:W-:-:S04]  /*1170*/  IMAD R3, R7, UR13, R208 ;  /* 0x0000000d07037c24 */ /* 0x000fc8000f8e02d0 */
[----:B-1----:R-:W-:-:S07]  /*1180*/  IMAD R20, R3, R20, RZ ;  /* 0x0000001403147224 */ /* 0x002fce00078e02ff */
.L_x_118:
[----:B------:R-:W1:Y:S01]  /*1190*/  S2R R11, SR_TID.X ;  /* 0x00000000000b7919 */ /* 0x000e620000002100 */
[----:B------:R-:W2:Y:S01]  /*11a0*/  LDC.64 R2, c[0x0][0x3b0] ;  /* 0x0000ec00ff027b82 */ /* 0x000ea20000000a00 */
[----:B------:R-:W3:Y:S01]  /*11b0*/  LDCU.128 UR4, c[0x0][0x590] ;  /* 0x0000b200ff0477ac */ /* 0x000ee20008000c00 */
[--C-:B------:R-:W-:Y:S01]  /*11c0*/  IADD3 R23, P1, P0, R28, R22, R24.reuse ;  /* 0x000000161c177210 */ /* 0x100fe2000783e018 */
[----:B------:R-:W-:Y:S01]  /*11d0*/  VIADD R226, R234, UR26 ;  /* 0x0000001aeae27c36 */ /* 0x000fe20008000000 */
[----:B------:R-:W-:Y:S01]  /*11e0*/  SHF.R.S32.HI R24, RZ, 0x1f, R24 ;  /* 0x0000001fff187819 */ /* 0x000fe20000011418 */
[----:B------:R-:W-:Y:S01]  /*11f0*/  UIMAD UR29, UR13, UR29, URZ ;  /* 0x0000001d0d1d72a4 */ /* 0x000fe2000f8e02ff */
[----:B------:R-:W-:Y:S01]  /*1200*/  IADD3 R26, P3, PT, R212, R26, RZ ;  /* 0x0000001ad41a7210 */ /* 0x000fe20007f7e0ff */
[----:B------:R-:W4:Y:S01]  /*1210*/  LDCU.64 UR18, c[0x0][0x550] ;  /* 0x0000aa00ff1277ac */ /* 0x000f220008000a00 */
[----:B------:R-:W5:Y:S01]  /*1220*/  LDC.64 R4, c[0x0][0x5f8] ;  /* 0x00017e00ff047b82 */ /* 0x000f620000000a00 */
[----:B------:R-:W-:Y:S01]  /*1230*/  IADD3.X R25, PT, PT, R25, R14, R24, P1, P0 ;  /* 0x0000000e19197210 */ /* 0x000fe20000fe0418 */
[----:B------:R-:W-:Y:S01]  /*1240*/  IMAD.MOV.U32 R14, RZ, RZ, R212 ;  /* 0x000000ffff0e7224 */ /* 0x000fe200078e00d4 */
[----:B------:R-:W-:Y:S01]  /*1250*/  ISETP.NE.AND P4, PT, RZ, UR12, PT ;  /* 0x0000000cff007c0c */ /* 0x000fe2000bf85270 */
[----:B------:R-:W-:Y:S01]  /*1260*/  IMAD.X R27, RZ, RZ, R15, P3 ;  /* 0x000000ffff1b7224 */ /* 0x000fe200018e060f */
[----:B------:R-:W4:Y:S01]  /*1270*/  LDCU.64 UR12, c[0x0][0x3c8] ;  /* 0x00007900ff0c77ac */ /* 0x000f220008000a00 */
[----:B------:R-:W-:Y:S02]  /*1280*/  BSSY.RECONVERGENT B1, `(.L_x_108) ;  /* 0x0000575000017945 */ /* 0x000fe40003800200 */
[----:B------:R-:W4:Y:S01]  /*1290*/  LDC.64 R246, c[0x0][0x420] ;  /* 0x00010800fff67b82 */ /* 0x000f220000000a00 */
[----:B------:R-:W-:Y:S01]  /*12a0*/  USHF.L.U32 UR31, UR29, 0x6, URZ ;  /* 0x000000061d1f7899 */ /* 0x000fe200080006ff */
[----:B---3--:R-:W-:Y:S01]  /*12b0*/  IMAD R28, R21, UR4, RZ ;  /* 0x00000004151c7c24 */ /* 0x008fe2000f8e02ff */
[----:B------:R-:W-:Y:S01]  /*12c0*/  USHF.L.U64.HI UR30, UR4, 0x5, UR5 ;  /* 0x00000005041e7899 */ /* 0x000fe20008010205 */
[----:B------:R-:W-:-:S04]  /*12d0*/  IMAD.WIDE.U32 R26, R19, UR4, R26 ;  /* 0x00000004131a7c25 */ /* 0x000fc8000f8e001a */
[----:B--2---:R-:W-:Y:S02]  /*12e0*/  IMAD R24, R21, R2, RZ ;  /* 0x0000000215187224 */ /* 0x004fe400078e02ff */
[----:B------:R-:W-:Y:S01]  /*12f0*/  IMAD R29, R19, UR5, R28 ;  /* 0x00000005131d7c24 */ /* 0x000fe2000f8e021c */
[----:B-1----:R-:W-:Y:S01]  /*1300*/  SHF.R.U32.HI R15, RZ, 0x5, R11 ;  /* 0x00000005ff0f7819 */ /* 0x002fe2000001160b */
[----:B-----5:R-:W-:Y:S01]  /*1310*/  IMAD.WIDE.U32 R30, R4, UR21, RZ ;  /* 0x00000015041e7c25 */ /* 0x020fe2000f8e00ff */
[----:B------:R-:W-:-:S03]  /*1320*/  LOP3.LUT R22, R11, 0x1f, RZ, 0xc0, !PT ;  /* 0x0000001f0b167812 */ /* 0x000fc600078ec0ff */
[----:B------:R-:W-:Y:S02]  /*1330*/  IMAD R4, R19, R3, R24 ;  /* 0x0000000313047224 */ /* 0x000fe400078e0218 */
[----:B------:R-:W1:Y:S01]  /*1340*/  LDC R24, c[0x0][0x508] ;  /* 0x00014200ff187b82 */ /* 0x000e620000000800 */
[----:B------:R-:W-:Y:S02]  /*1350*/  IMAD R22, R15, UR29, R22 ;  /* 0x0000001d0f167c24 */ /* 0x000fe4000f8e0216 */
[----:B------:R-:W-:Y:S02]  /*1360*/  IMAD.MOV.U32 R15, RZ, RZ, RZ ;  /* 0x000000ffff0f7224 */ /* 0x000fe400078e00ff */
[----:B------:R-:W-:Y:S02]  /*1370*/  IMAD.IADD R27, R27, 0x1, R29 ;  /* 0x000000011b1b7824 */ /* 0x000fe400078e021d */
[----:B------:R-:W-:Y:S01]  /*1380*/  IMAD.WIDE.U32 R28, R19, R2, R14 ;  /* 0x00000002131c7225 */ /* 0x000fe200078e000e */
[----:B------:R-:W-:-:S03]  /*1390*/  SEL R19, R30, RZ, P4 ;  /* 0x000000ff1e137207 */ /* 0x000fc60002000000 */
[----:B------:R-:W-:Y:S01]  /*13a0*/  IMAD.WIDE.U32 R26, R208, UR6, R26 ;  /* 0x00000006d01a7c25 */ /* 0x000fe2000f8e001a */
[----:B------:R-:W-:-:S03]  /*13b0*/  IADD3 R18, P3, PT, R18, R28, RZ ;  /* 0x0000001c12127210 */ /* 0x000fc60007f7e0ff */
[----:B------:R-:W-:Y:S01]  /*13c0*/  IMAD R30, R5, UR21, R31 ;  /* 0x00000015051e7c24 */ /* 0x000fe2000f8e021f */
[----:B------:R-:W-:Y:S01]  /*13d0*/  IADD3 R5, P1, P0, R22, R23, R19 ;  /* 0x0000001716057210 */ /* 0x000fe2000783e013 */
[----:B------:R-:W-:Y:S01]  /*13e0*/  IMAD R27, R208, UR7, R27 ;  /* 0x00000007d01b7c24 */ /* 0x000fe2000f8e021b */
[----:B------:R-:W-:Y:S01]  /*13f0*/  IADD3.X R19, PT, PT, R17, R29, R4, P3, !PT ;  /* 0x0000001d11137210 */ /* 0x000fe20001ffe404 */
[----:B------:R-:W2:Y:S01]  /*1400*/  LDCU.64 UR6, c[0x0][0x380] ;  /* 0x00007000ff0677ac */ /* 0x000ea20008000a00 */
[----:B------:R-:W-:Y:S01]  /*1410*/  SHF.R.S32.HI R4, RZ, 0x1f, R22 ;  /* 0x0000001fff047819 */ /* 0x000fe20000011416 */
[----:B------:R-:W-:Y:S01]  /*1420*/  IMAD.WIDE.U32 R26, R214, UR4, R26 ;  /* 0x00000004d61a7c25 */ /* 0x000fe2000f8e001a */
[----:B------:R-:W-:Y:S02]  /*1430*/  SEL R17, R30, RZ, P4 ;  /* 0x000000ff1e117207 */ /* 0x000fe40002000000 */
[----:B-1----:R-:W-:Y:S01]  /*1440*/  IADD3 R24, PT, PT, R226, -R24, -R241 ;  /* 0x80000018e2187210 */ /* 0x002fe20007ffe8f1 */
[----:B----4-:R-:W-:Y:S01]  /*1450*/  IMAD.WIDE.U32 R22, R208, UR12, R18 ;  /* 0x0000000cd0167c25 */ /* 0x010fe2000f8e0012 */
[----:B------:R-:W-:Y:S01]  /*1460*/  IADD3.X R17, PT, PT, R4, R25, R17, P1, P0 ;  /* 0x0000001904117210 */ /* 0x000fe20000fe0411 */
[----:B------:R-:W1:Y:S01]  /*1470*/  LDC.64 R18, c[0x0][0x5e8] ;  /* 0x00017a00ff127b82 */ /* 0x000e620000000a00 */
[----:B------:R-:W-:Y:S01]  /*1480*/  SHF.R.S32.HI R227, RZ, 0x1f, R24 ;  /* 0x0000001fffe37819 */ /* 0x000fe20000011418 */
[----:B------:R-:W-:Y:S01]  /*1490*/  IMAD R23, R208, UR13, R23 ;  /* 0x0000000dd0177c24 */ /* 0x000fe2000f8e0217 */
[----:B------:R-:W3:Y:S01]  /*14a0*/  LDCU.64 UR12, c[0x0][0x570] ;  /* 0x0000ae00ff0c77ac */ /* 0x000ee20008000a00 */
[C---:B------:R-:W-:Y:S01]  /*14b0*/  IMAD R233, R214.reuse, UR5, R27 ;  /* 0x00000005d6e97c24 */ /* 0x040fe2000f8e021b */
[----:B------:R-:W-:Y:S01]  /*14c0*/  LEA.HI R227, R227, R24, RZ, 0x6 ;  /* 0x00000018e3e37211 */ /* 0x000fe200078f30ff */
[----:B------:R-:W-:Y:S01]  /*14d0*/  IMAD.WIDE.U32 R22, R214, R2, R22 ;  /* 0x00000002d6167225 */ /* 0x000fe200078e0016 */
[----:B------:R-:W-:Y:S01]  /*14e0*/  LEA R232, P1, R26, UR18, 0x1 ;  /* 0x000000121ae87c11 */ /* 0x000fe2000f8208ff */
[----:B------:R-:W-:Y:S01]  /*14f0*/  USHF.L.U32 UR18, UR4, 0x5, URZ ;  /* 0x0000000504127899 */ /* 0x000fe200080006ff */
[----:B------:R-:W-:Y:S01]  /*1500*/  SHF.R.S32.HI R227, RZ, 0x6, R227 ;  /* 0x00000006ffe37819 */ /* 0x000fe200000114e3 */
[----:B------:R-:W-:Y:S01]  /*1510*/  IMAD R231, R214, R3, R23 ;  /* 0x00000003d6e77224 */ /* 0x000fe200078e0217 */
[----:B------:R-:W-:Y:S01]  /*1520*/  LEA.HI.X R233, R26, UR19, R233, 0x1, P1 ;  /* 0x000000131ae97c11 */ /* 0x000fe200088f0ce9 */
[----:B------:R-:W-:Y:S01]  /*1530*/  IMAD.U32 R4, RZ, RZ, UR31 ;  /* 0x0000001fff047e24 */ /* 0x000fe2000f8e00ff */
[----:B--2---:R-:W-:-:S02]  /*1540*/  LEA R230, P1, R22, UR6, 0x1 ;  /* 0x0000000616e67c11 */ /* 0x004fc4000f8208ff */
[----:B------:R-:W-:Y:S02]  /*1550*/  VIMNMX R227, PT, PT, RZ, R227, !PT ;  /* 0x000000e3ffe37248 */ /* 0x000fe40007fe0100 */
[----:B------:R-:W-:Y:S02]  /*1560*/  LEA.HI.X R231, R22, UR7, R231, 0x1, P1 ;  /* 0x0000000716e77c11 */ /* 0x000fe400088f0ce7 */
[----:B------:R-:W-:Y:S02]  /*1570*/  IADD3 R5, P0, PT, R5, UR31, RZ ;  /* 0x0000001f05057c10 */ /* 0x000fe4000ff1e0ff */
[----:B------:R-:W-:Y:S02]  /*1580*/  ISETP.GT.AND P1, PT, R240, R227, PT ;  /* 0x000000e3f000720c */ /* 0x000fe40003f24270 */
[----:B------:R-:W-:Y:S01]  /*1590*/  LEA.HI.X.SX32 R4, R4, R17, 0x1, P0 ;  /* 0x0000001104047211 */ /* 0x000fe200000f0eff */
[----:B------:R-:W-:Y:S01]  /*15a0*/  IMAD R17, R13, 0x40, R20 ;  /* 0x000000400d117824 */ /* 0x000fe200078e0214 */
[----:B---3--:R-:W-:-:S03]  /*15b0*/  LEA R244, P0, R5, UR12, 0x2 ;  /* 0x0000000c05f47c11 */ /* 0x008fc6000f8010ff */
[----:B-1----:R-:W-:Y:S01]  /*15c0*/  IMAD.WIDE R228, R17, 0x4, R18 ;  /* 0x0000000411e47825 */ /* 0x002fe200078e0212 */
[----:B------:R-:W-:Y:S02]  /*15d0*/  LEA.HI.X R245, R5, UR13, R4, 0x2, P0 ;  /* 0x0000000d05f57c11 */ /* 0x000fe400080f1404 */
[----:B------:R-:W-:Y:S01]  /*15e0*/  IADD3 R4, P0, PT, R214, 0x20, RZ ;  /* 0x00000020d6047810 */ /* 0x000fe20007f1e0ff */
[----:B------:R-:W-:Y:S01]  /*15f0*/  IMAD R5, R13, 0x40, R16 ;  /* 0x000000400d057824 */ /* 0x000fe200078e0210 */
[C---:B------:R-:W-:Y:S01]  /*1600*/  SHF.L.U64.HI R16, R2.reuse, 0x5, R3 ;  /* 0x0000000502107819 */ /* 0x040fe20000010203 */
[----:B------:R-:W-:Y:S02]  /*1610*/  IMAD.SHL.U32 R3, R2, 0x20, RZ ;  /* 0x0000002002037824 */ /* 0x000fe400078e00ff */
[----:B------:R-:W-:-:S04]  /*1620*/  IMAD.WIDE R246, R5, 0x4, R246 ;  /* 0x0000000405f67825 */ /* 0x000fc800078e02f6 */
[----:B------:R-:W-:Y:S02]  /*1630*/  VIADD R5, R214, 0x20 ;  /* 0x00000020d6057836 */ /* 0x000fe40000000000 */
        /* <DEDUP_REMOVED lines=13> */
[----:B------:R-:W-:Y:S05]  /*1710*/  BRA `(.L_x_121) ;  /* 0x0000000000187947 */ /* 0x000fea0003800000 */
.L_x_120:
[----:B------:R-:W1:Y:S01]  /*1720*/  LDCU.64 UR12, c[0x0][0x5c0] ;  /* 0x0000b800ff0c77ac */ /* 0x000e620008000a00 */
[----:B------:R-:W-:-:S05]  /*1730*/  IADD3 R0, PT, PT, R242, R243, RZ ;  /* 0x000000f3f2007210 */ /* 0x000fca0007ffe0ff */
[C---:B-1----:R-:W-:Y:S02]  /*1740*/  IMAD R3, R0.reuse, UR13, RZ ;  /* 0x0000000d00037c24 */ /* 0x042fe4000f8e02ff */
[----:B------:R-:W-:-:S05]  /*1750*/  IMAD.WIDE.U32 R8, R0, UR12, RZ ;  /* 0x0000000c00087c25 */ /* 0x000fca000f8e00ff */
[----:B------:R-:W-:Y:S02]  /*1760*/  IADD3 R0, PT, PT, R9, R3, RZ ;  /* 0x0000000309007210 */ /* 0x000fe40007ffe0ff */
[----:B------:R-:W-:Y:S02]  /*1770*/  MOV R6, R8 ;  /* 0x0000000800067202 */ /* 0x000fe40000000f00 */
.L_x_121:
        /* <DEDUP_REMOVED lines=11> */
.L_x_122:
[----:B------:R-:W1:Y:S01]  /*1830*/  LDCU.64 UR6, c[0x0][0x5c8] ;  /* 0x0000b900ff0677ac */ /* 0x000e620008000a00 */
[----:B------:R-:W-:-:S05]  /*1840*/  IADD3 R242, PT, PT, R242, R243, RZ ;  /* 0x000000f3f2f27210 */ /* 0x000fca0007ffe0ff */
[C---:B-1----:R-:W-:Y:S02]  /*1850*/  IMAD R7, R242.reuse, UR7, RZ ;  /* 0x00000007f2077c24 */ /* 0x042fe4000f8e02ff */
[----:B------:R-:W-:-:S05]  /*1860*/  IMAD.WIDE.U32 R8, R242, UR6, RZ ;  /* 0x00000006f2087c25 */ /* 0x000fca000f8e00ff */
[----:B------:R-:W-:Y:S02]  /*1870*/  IADD3 R7, PT, PT, R9, R7, RZ ;  /* 0x0000000709077210 */ /* 0x000fe40007ffe0ff */
.L_x_123:
[----:B------:R-:W-:Y:S01]  /*1880*/  IMAD.U32 R3, RZ, RZ, UR12 ;  /* 0x0000000cff037e24 */ /* 0x000fe2000f8e00ff */
[----:B------:R-:W1:Y:S01]  /*1890*/  LDCU.64 UR4, c[0x0][0x5d8] ;  /* 0x0000bb00ff0477ac */ /* 0x000e620008000a00 */
[----:B------:R-:W-:Y:S01]  /*18a0*/  IADD3 R241, PT, PT, R241, -UR26, RZ ;  /* 0x8000001af1f17c10 */ /* 0x000fe2000fffe0ff */
[----:B------:R-:W-:Y:S01]  /*18b0*/  BSSY.RECONVERGENT B0, `(.L_x_124) ;  /* 0x0000018000007945 */ /* 0x000fe20003800200 */
[----:B------:R-:W-:Y:S01]  /*18c0*/  IMAD.WIDE.U32 R10, R3, UR26, R14 ;  /* 0x0000001a030a7c25 */ /* 0x000fe2000f8e000e */
[----:B------:R-:W-:Y:S01]  /*18d0*/  UIMAD UR14, UR23, UR12, URZ ;  /* 0x0000000c170e72a4 */ /* 0x000fe2000f8e02ff */
[-C--:B------:R-:W-:Y:S02]  /*18e0*/  ISETP.GE.AND P4, PT, R214, R241.reuse, PT ;  /* 0x000000f1d600720c */ /* 0x080fe40003f86270 */
[----:B------:R-:W-:Y:S01]  /*18f0*/  ISETP.GE.AND P3, PT, R5, R241, PT ;  /* 0x000000f10500720c */ /* 0x000fe20003f66270 */
[----:B------:R-:W-:Y:S01]  /*1900*/  UIMAD UR14, UR26, UR13, UR14 ;  /* 0x0000000d1a0e72a4 */ /* 0x000fe2000f8e020e */
[----:B------:R-:W-:Y:S01]  /*1910*/  IADD3 R10, P0, PT, R6, R10, RZ ;  /* 0x0000000a060a7210 */ /* 0x000fe20007f1e0ff */
[----:B------:R-:W-:-:S04]  /*1920*/  IMAD.U32 R3, RZ, RZ, UR6 ;  /* 0x00000006ff037e24 */ /* 0x000fc8000f8e00ff */
[----:B------:R-:W-:-:S03]  /*1930*/  IADD3.X R11, PT, PT, R0, UR14, R11, P0, !PT ;  /* 0x0000000e000b7c10 */ /* 0x000fc600087fe40b */
[----:B-1----:R-:W-:-:S04]  /*1940*/  IMAD.WIDE.U32 R10, R208, UR4, R10 ;  /* 0x00000004d00a7c25 */ /* 0x002fc8000f8e000a */
[----:B------:R-:W-:Y:S01]  /*1950*/  IMAD R5, R208, UR5, R11 ;  /* 0x00000005d0057c24 */ /* 0x000fe2000f8e020b */
        /* <DEDUP_REMOVED lines=13> */
.L_x_125:
[----:B------:R-:W-:Y:S05]  /*1a30*/  BSYNC.RECONVERGENT B0 ;  /* 0x0000000000007941 */ /* 0x000fea0003800200 */
.L_x_124:
        /* <DEDUP_REMOVED lines=15> */
.L_x_127:
[----:B------:R-:W-:Y:S05]  /*1b30*/  BSYNC.RECONVERGENT B0 ;  /* 0x0000000000007941 */ /* 0x000fea0003800200 */
.L_x_126:
        /* <DEDUP_REMOVED lines=22> */
.L_x_129:
[----:B------:R-:W-:Y:S05]  /*1ca0*/  BSYNC.RECONVERGENT B0 ;  /* 0x0000000000007941 */ /* 0x000fea0003800200 */
.L_x_128:
        /* <DEDUP_REMOVED lines=16> */
.L_x_119:
[----:B------:R-:W-:Y:S01]  /*1db0*/  IMAD.U32 R17, RZ, RZ, UR14 ;  /* 0x0000000eff117e24 */ /* 0x000fe2000f8e00ff */
[----:B------:R-:W1:Y:S01]  /*1dc0*/  LDCU.64 UR4, c[0x0][0x3d8] ;  /* 0x00007b00ff0477ac */ /* 0x000e620008000a00 */
[----:B------:R-:W-:Y:S02]  /*1dd0*/  BSSY.RECONVERGENT B0, `(.L_x_131) ;  /* 0x0000028000007945 */ /* 0x000fe40003800200 */
[----:B------:R-:W-:Y:S01]  /*1de0*/  IMAD.WIDE.U32 R18, R17, UR26, R14 ;  /* 0x0000001a11127c25 */ /* 0x000fe2000f8e000e */
[----:B------:R-:W-:Y:S01]  /*1df0*/  UIMAD UR6, UR23, UR14, URZ ;  /* 0x0000000e170672a4 */ /* 0x000fe2000f8e02ff */
[----:B------:R-:W-:Y:S01]  /*1e00*/  @P4 BAR.SYNC.DEFER_BLOCKING 0x0 ;  /* 0x0000000000004b1d */ /* 0x000fe20000010000 */
[----:B------:R-:W-:Y:S02]  /*1e10*/  IADD3 R20, P0, PT, R12, R18, RZ ;  /* 0x000000120c147210 */ /* 0x000fe40007f1e0ff */
[----:B------:R-:W-:Y:S01]  /*1e20*/  UIMAD UR6, UR26, UR15, UR6 ;  /* 0x0000000f1a0672a4 */ /* 0x000fe2000f8e0206 */
[----:B------:R-:W-:-:S04]  /*1e30*/  IADD3 R12, PT, PT, R241, -UR26, RZ ;  /* 0x8000001af10c7c10 */ /* 0x000fc8000fffe0ff */
[----:B------:R-:W-:Y:S02]  /*1e40*/  ISETP.GE.AND P6, PT, R214, R12, PT ;  /* 0x0000000cd600720c */ /* 0x000fe40003fc6270 */
[----:B------:R-:W-:Y:S02]  /*1e50*/  IADD3.X R21, PT, PT, R0, UR6, R19, P0, !PT ;  /* 0x0000000600157c10 */ /* 0x000fe400087fe413 */
[----:B------:R-:W-:Y:S01]  /*1e60*/  LOP3.LUT R0, R13, 0x80000001, RZ, 0xc0, !PT ;  /* 0x800000010d007812 */ /* 0x000fe200078ec0ff */
[----:B-1----:R-:W-:Y:S02]  /*1e70*/  IMAD R17, R6, UR4, RZ ;  /* 0x0000000406117c24 */ /* 0x002fe4000f8e02ff */
[----:B------:R-:W-:Y:S01]  /*1e80*/  IMAD.WIDE.U32 R20, R8, UR4, R20 ;  /* 0x0000000408147c25 */ /* 0x000fe2000f8e0014 */
[----:B------:R-:W-:-:S03]  /*1e90*/  ISETP.NE.AND P0, PT, R0, 0x1, PT ;  /* 0x000000010000780c */ /* 0x000fc60003f05270 */
[----:B------:R-:W-:Y:S01]  /*1ea0*/  IMAD R17, R8, UR5, R17 ;  /* 0x0000000508117c24 */ /* 0x000fe2000f8e0211 */
[----:B------:R-:W-:-:S03]  /*1eb0*/  SEL R0, RZ, 0x4000, P0 ;  /* 0x00004000ff007807 */ /* 0x000fc60000000000 */
        /* <DEDUP_REMOVED lines=23> */
.L_x_132:
[----:B------:R2:W-:Y:S04]  /*2030*/  STS.128 [R211+0x10000], RZ ;  /* 0x010000ffd3007388 */ /* 0x0005e80000000c00 */
[----:B------:R2:W-:Y:S02]  /*2040*/  STS.128 [R211+0x12000], RZ ;  /* 0x012000ffd3007388 */ /* 0x0005e40000000c00 */
.L_x_133:
[----:B------:R-:W-:Y:S05]  /*2050*/  BSYNC.RECONVERGENT B0 ;  /* 0x0000000000007941 */ /* 0x000fea0003800200 */
.L_x_131:
        /* <DEDUP_REMOVED lines=13> */
[----:B------:R-:W-:Y:S02]  /*2130*/  ISETP.GE.AND P0, PT, R205, UR6, PT ;  /* 0x00000006cd007c0c */ /* 0x000fe4000bf06270 */
[----:B-----5:R-:W-:-:S04]  /*2140*/  LEA R18, P2, R20, UR4, 0x1 ;  /* 0x0000000414127c11 */ /* 0x020fc8000f8408ff */
        /* <DEDUP_REMOVED lines=11> */
.L_x_135:
[----:B------:R-:W-:Y:S05]  /*2200*/  BSYNC.RECONVERGENT B0 ;  /* 0x0000000000007941 */ /* 0x000fea0003800200 */
.L_x_134:
        /* <DEDUP_REMOVED lines=8> */
[----:B----4-:R-:W-:Y:S02]  /*2290*/  @!P1 IMAD.MOV.U32 R18, RZ, RZ, R232 ;  /* 0x000000ffff129224 */ /* 0x010fe400078e00e8 */
        /* <DEDUP_REMOVED lines=12> */
.L_x_137:
[----:B------:R1:W-:Y:S04]  /*2360*/  STS.128 [R211+0x8000], RZ ;  /* 0x008000ffd3007388 */ /* 0x0003e80000000c00 */
[----:B------:R1:W-:Y:S02]  /*2370*/  STS.128 [R211+0xa000], RZ ;  /* 0x00a000ffd3007388 */ /* 0x0003e40000000c00 */
.L_x_138:
[----:B------:R-:W-:Y:S05]  /*2380*/  BSYNC.RECONVERGENT B0 ;  /* 0x0000000000007941 */ /* 0x000fea0003800200 */
.L_x_136:
        /* <DEDUP_REMOVED lines=8> */
[----:B----4-:R-:W-:Y:S01]  /*2410*/  IMAD.U32 R18, RZ, RZ, UR30 ;  /* 0x0000001eff127e24 */ /* 0x010fe2000f8e00ff */
[----:B------:R-:W-:-:S04]  /*2420*/  LEA R20, P2, R13, R232, 0x1 ;  /* 0x000000e80d147211 */ /* 0x000fc800078408ff */
        /* <DEDUP_REMOVED lines=13> */
.L_x_140:
[----:B------:R-:W-:Y:S05]  /*2500*/  BSYNC.RECONVERGENT B0 ;  /* 0x0000000000007941 */ /* 0x000fea0003800200 */
.L_x_139:
[----:B------:R-:W-:Y:S01]  /*2510*/  BSSY.RECONVERGENT B0, `(.L_x_141) ;  /* 0x0000015000007945 */ /* 0x000fe20003800200 */
[----:B------:R-:W-:-:S03]  /*2520*/  IADD3 R239, PT, PT, R211, R0, RZ ;  /* 0x00000000d3ef7210 */ /* 0x000fc60007ffe0ff */
        /* <DEDUP_REMOVED lines=17> */
.L_x_142:
[----:B------:R1:W-:Y:S04]  /*2640*/  STS.128 [R239], RZ ;  /* 0x000000ffef007388 */ /* 0x0003e80000000c00 */
[----:B------:R1:W-:Y:S02]  /*2650*/  STS.128 [R239+0x2000], RZ ;  /* 0x002000ffef007388 */ /* 0x0003e40000000c00 */
.L_x_143:
[----:B------:R-:W-:Y:S05]  /*2660*/  BSYNC.RECONVERGENT B0 ;  /* 0x0000000000007941 */ /* 0x000fea0003800200 */
.L_x_141:
[C---:B------:R-:W-:Y:S01]  /*2670*/  VIADD R5, R209.reuse, 0x8 ;  /* 0x00000008d1057836 */ /* 0x040fe20000000000 */
[-C--:B------:R-:W-:Y:S01]  /*2680*/  ISETP.GE.AND P1, PT, R209, R12.reuse, PT ;  /* 0x0000000cd100720c */ /* 0x080fe20003f26270 */
        /* <DEDUP_REMOVED lines=25> */
.L_x_145:
[----:B------:R-:W-:Y:S05]  /*2820*/  BSYNC.RECONVERGENT B0 ;  /* 0x0000000000007941 */ /* 0x000fea0003800200 */
.L_x_144:
        /* <DEDUP_REMOVED lines=8> */
[----:B--2---:R-:W-:Y:S02]  /*28b0*/  IMAD R3, R6, UR4, RZ ;  /* 0x0000000406037c24 */ /* 0x004fe4000f8e02ff */
[----:B------:R-:W-:-:S04]  /*28c0*/  IMAD.WIDE.U32 R12, R8, UR4, R12 ;  /* 0x00000004080c7c25 */ /* 0x000fc8000f8e000c */
[----:B------:R-:W-:-:S05]  /*28d0*/  IMAD R3, R8, UR5, R3 ;  /* 0x0000000508037c24 */ /* 0x000fca000f8e0203 */
        /* <DEDUP_REMOVED lines=23> */
.L_x_147:
[----:B------:R1:W-:Y:S04]  /*2a50*/  STS.128 [R211+0xc000], RZ ;  /* 0x00c000ffd3007388 */ /* 0x0003e80000000c00 */
[----:B------:R1:W-:Y:S02]  /*2a60*/  STS.128 [R211+0xe000], RZ ;  /* 0x00e000ffd3007388 */ /* 0x0003e40000000c00 */
.L_x_148:
[----:B------:R-:W-:Y:S05]  /*2a70*/  BSYNC.RECONVERGENT B0 ;  /* 0x0000000000007941 */ /* 0x000fea0003800200 */
.L_x_146:
[----:B------:R1:W-:Y:S01]  /*2a80*/  @P5 STS.128 [R211+0xd000], RZ ;  /* 0x00d000ffd3005388 */ /* 0x0003e20000000c00 */
[----:B------:R-:W-:Y:S03]  /*2a90*/  BSSY.RECONVERGENT B0, `(.L_x_149) ;  /* 0x0000018000007945 */ /* 0x000fe60003800200 */
[----:B------:R1:W-:Y:S01]  /*2aa0*/  @P5 STS.128 [R211+0xf000], RZ ;  /* 0x00f000ffd3005388 */ /* 0x0003e20000000c00 */
[----:B------:R-:W-:Y:S05]  /*2ab0*/  @P5 BRA `(.L_x_150) ;  /* 0x0000000000545947 */ /* 0x000fea0003800000 */
[----:B------:R-:W3:Y:S01]  /*2ac0*/  LDCU UR6, c[0x0][0x440] ;  /* 0x00008800ff0677ac */ /* 0x000ee20008000800 */
[----:B------:R-:W-:Y:S02]  /*2ad0*/  IMAD R5, R2, UR16, RZ ;  /* 0x0000001002057c24 */ /* 0x000fe4000f8e02ff */
[----:B------:R-:W-:Y:S01]  /*2ae0*/  IMAD.MOV.U32 R2, RZ, RZ, R12 ;  /* 0x000000ffff027224 */ /* 0x000fe200078e000c */
[----:B------:R-:W4:Y:S01]  /*2af0*/  LDCU.64 UR4, c[0x0][0x388] ;  /* 0x00007100ff0477ac */ /* 0x000f220008000a00 */
[C---:B------:R-:W-:Y:S02]  /*2b00*/  IMAD R5, R4.reuse, UR17, R5 ;  /* 0x0000001104057c24 */ /* 0x040fe4000f8e0205 */
[----:B------:R-:W-:-:S05]  /*2b10*/  IMAD.WIDE.U32 R2, R4, UR16, R2 ;  /* 0x0000001004027c25 */ /* 0x000fca000f8e0002 */
[----:B------:R-:W-:Y:S02]  /*2b20*/  IADD3 R5, PT, PT, R3, R5, RZ ;  /* 0x0000000503057210 */ /* 0x000fe40007ffe0ff */
[----:B---3--:R-:W-:Y:S02]  /*2b30*/  ISETP.GE.AND P1, PT, R212, UR6, PT ;  /* 0x00000006d4007c0c */ /* 0x008fe4000bf26270 */
[----:B------:R-:W-:Y:S02]  /*2b40*/  ISETP.GE.AND P0, PT, R205, UR6, PT ;  /* 0x00000006cd007c0c */ /* 0x000fe4000bf06270 */
[----:B----4-:R-:W-:-:S04]  /*2b50*/  LEA R4, P2, R2, UR4, 0x1 ;  /* 0x0000000402047c11 */ /* 0x010fc8000f8408ff */
        /* <DEDUP_REMOVED lines=11> */
.L_x_150:
[----:B------:R-:W-:Y:S05]  /*2c10*/  BSYNC.RECONVERGENT B0 ;  /* 0x0000000000007941 */ /* 0x000fea0003800200 */
.L_x_149:
[----:B------:R-:W2:Y:S01]  /*2c20*/  LDCU.64 UR4, c[0x0][0x538] ;  /* 0x0000a700ff0477ac */ /* 0x000ea20008000a00 */
[----:B------:R-:W0:Y:S01]  /*2c30*/  LDGDEPBAR ;  /* 0x00000000000079af */ /* 0x000e220000000000 */
[----:B------:R-:W-:Y:S01]  /*2c40*/  IMAD.SHL.U32 R236, R240, 0x40, RZ ;  /* 0x00000040f0ec7824 */ /* 0x000fe200078e00ff */
[----:B------:R-:W1:Y:S01]  /*2c50*/  LDC R216, c[0x0][0x44c] ;  /* 0x00011300ffd87b82 */ /* 0x000e620000000800 */
[----:B------:R-:W-:Y:S01]  /*2c60*/  IMAD.MOV.U32 R218, RZ, RZ, RZ ;  /* 0x000000ffffda7224 */ /* 0x000fe200078e00ff */
[----:B------:R-:W1:Y:S01]  /*2c70*/  LDCU UR6, c[0x0][0x3e0] ;  /* 0x00007c00ff0677ac */ /* 0x000e620008000800 */
[----:B------:R-:W1:Y:S01]  /*2c80*/  LDCU UR7, c[0x0][0x45c] ;  /* 0x00008b80ff0777ac */ /* 0x000e620008000800 */
[----:B--2---:R-:W-:-:S04]  /*2c90*/  ISETP.NE.U32.AND P1, PT, RZ, UR4, PT ;  /* 0x00000004ff007c0c */ /* 0x004fc8000bf25070 */
[----:B------:R-:W-:Y:S01]  /*2ca0*/  ISETP.NE.AND.EX P1, PT, RZ, UR5, PT, P1 ;  /* 0x00000005ff007c0c */ /* 0x000fe2000bf25310 */
[----:B------:R-:W-:-:S04]  /*2cb0*/  DEPBAR.LE SB0, 0x1 ;  /* 0x000080400000791a */ /* 0x000fc80000000000 */
[----:B------:R-:W-:Y:S08]  /*2cc0*/  BAR.SYNC.DEFER_BLOCKING 0x0 ;  /* 0x0000000000007b1d */ /* 0x000ff00000010000 */
[----:B------:R-:W2:Y:S01]  /*2cd0*/  @P1 LDC.64 R2, c[0x0][0x540] ;  /* 0x00015000ff021b82 */ /* 0x000ea20000000a00 */
[----:B---3--:R-:W-:Y:S02]  /*2ce0*/  @P1 IMAD.MOV.U32 R4, RZ, RZ, R208 ;  /* 0x000000ffff041224 */ /* 0x008fe400078e00d0 */
[----:B------:R-:W-:Y:S01]  /*2cf0*/  @P1 IMAD.MOV.U32 R5, RZ, RZ, RZ ;  /* 0x000000ffff051224 */ /* 0x000fe200078e00ff */
[----:B------:R-:W3:Y:S01]  /*2d00*/  S2R R217, SR_TID.X ;  /* 0x0000000000d97919 */ /* 0x000ee20000002100 */
[----:B------:R-:W1:Y:S04]  /*2d10*/  LDSM.16.M88.4 R116, [R204] ;  /* 0x00000000cc74783b */ /* 0x000e680000000200 */
[----:B------:R-:W1:Y:S01]  /*2d20*/  LDSM.16.M88.4 R120, [R204+0x800] ;  /* 0x00080000cc78783b */ /* 0x000e620000000200 */
[----:B--2---:R-:W-:-:S02]  /*2d30*/  @P1 IMAD.WIDE.U32 R4, R7, R2, R4 ;  /* 0x0000000207041225 */ /* 0x004fc400078e0004 */
[----:B------:R-:W2:Y:S01]  /*2d40*/  @P1 LDC R2, c[0x0][0x458] ;  /* 0x00011600ff021b82 */ /* 0x000ea20000000800 */
[----:B------:R-:W1:Y:S01]  /*2d50*/  LDSM.16.M88.4 R148, [R204+0x2000] ;  /* 0x00200000cc94783b */ /* 0x000e620000000200 */
[----:B------:R-:W-:Y:S01]  /*2d60*/  @P1 IMAD R3, R7, R3, R5 ;  /* 0x0000000307031224 */ /* 0x000fe200078e0205 */
[C---:B------:R-:W-:Y:S01]  /*2d70*/  @P1 LEA R8, P0, R4.reuse, UR4, 0x2 ;  /* 0x0000000404081c11 */ /* 0x040fe2000f8010ff */
[----:B------:R-:W4:Y:S01]  /*2d80*/  LDCU UR4, c[0x0][0x590] ;  /* 0x0000b200ff0477ac */ /* 0x000f220008000800 */
[----:B------:R-:W1:Y:S02]  /*2d90*/  LDSM.16.M88.4 R152, [R204+0x2800] ;  /* 0x00280000cc98783b */ /* 0x000e640000000200 */
[----:B------:R-:W-:Y:S01]  /*2da0*/  @P1 LEA.HI.X R9, R4, UR5, R3, 0x2, P0 ;  /* 0x0000000504091c11 */ /* 0x000fe200080f1403 */
[----:B------:R-:W-:Y:S01]  /*2db0*/  IMAD.SHL.U32 R4, R11, 0x2, RZ ;  /* 0x000000020b047824 */ /* 0x000fe200078e00ff */
[----:B--2---:R-:W2:Y:S03]  /*2dc0*/  @P1 MUFU.RCP R2, R2 ;  /* 0x0000000200021308 */ /* 0x004ea60000001000 */
[----:B------:R4:W2:Y:S01]  /*2dd0*/  @P1 LDG.E R5, desc[UR24][R8.64] ;  /* 0x0000001808051981 */ /* 0x0008a2000c1e1900 */
[----:B------:R-:W-:Y:S01]  /*2de0*/  SHF.R.U32.HI R3, RZ, 0x2, R11 ;  /* 0x00000002ff037819 */ /* 0x000fe2000001160b */
[----:B------:R-:W-:Y:S01]  /*2df0*/  IMAD.SHL.U32 R197, R201, 0x2, RZ ;  /* 0x00000002c9c57824 */ /* 0x000fe200078e00ff */
[----:B------:R-:W-:Y:S01]  /*2e00*/  LOP3.LUT R4, R4, 0x6, RZ, 0xc0, !PT ;  /* 0x0000000604047812 */ /* 0x000fe200078ec0ff */
[----:B------:R-:W-:Y:S01]  /*2e10*/  IMAD.MOV.U32 R249, RZ, RZ, 0x10 ;  /* 0x00000010fff97424 */ /* 0x000fe200078e00ff */
[----:B------:R-:W-:Y:S01]  /*2e20*/  IADD3 R7, PT, PT, R236, R209, R241 ;  /* 0x000000d1ec077210 */ /* 0x000fe20007ffe0f1 */
[--C-:B------:R-:W-:Y:S01]  /*2e30*/  IMAD.IADD R198, R206, 0x1, R0.reuse ;  /* 0x00000001cec67824 */ /* 0x100fe200078e0200 */
[----:B------:R-:W-:Y:S01]  /*2e40*/  LOP3.LUT R3, R4, 0xe0, R3, 0xf8, !PT ;  /* 0x000000e004037812 */ /* 0x000fe200078ef803 */
[----:B------:R-:W-:Y:S01]  /*2e50*/  IMAD.IADD R195, R199, 0x1, R0 ;  /* 0x00000001c7c37824 */ /* 0x000fe200078e0200 */
[----:B---3--:R-:W-:Y:S01]  /*2e60*/  LOP3.LUT P0, RZ, R217, 0x4, RZ, 0xc0, !PT ;  /* 0x00000004d9ff7812 */ /* 0x008fe2000780c0ff */
[----:B------:R-:W-:Y:S01]  /*2e70*/  IMAD.IADD R234, R7, 0x1, -R234 ;  /* 0x0000000107ea7824 */ /* 0x000fe200078e0aea */
[----:B------:R-:W-:Y:S01]  /*2e80*/  IADD3 R226, PT, PT, R226, 0x40, -R241 ;  /* 0x00000040e2e27810 */ /* 0x000fe20007ffe8f1 */
[----:B------:R-:W-:Y:S01]  /*2e90*/  VIADD R3, R3, UR26 ;  /* 0x0000001a03037c36 */ /* 0x000fe20008000000 */
[----:B------:R-:W-:Y:S01]  /*2ea0*/  SEL R249, R249, 0xfffffff0, !P0 ;  /* 0xfffffff0f9f97807 */ /* 0x000fe20004000000 */
[----:B------:R-:W-:Y:S01]  /*2eb0*/  IMAD.SHL.U32 R189, R203, 0x2, RZ ;  /* 0x00000002cbbd7824 */ /* 0x000fe200078e00ff */
[----:B------:R-:W-:Y:S01]  /*2ec0*/  CS2R R94, SRZ ;  /* 0x00000000005e7805 */ /* 0x000fe2000001ff00 */
[C---:B------:R-:W-:Y:S01]  /*2ed0*/  VIADD R223, R3.reuse, 0x8 ;  /* 0x0000000803df7836 */ /* 0x040fe20000000000 */
[----:B------:R-:W-:Y:S01]  /*2ee0*/  I2FP.F32.S32 R225, R3 ;  /* 0x0000000300e17245 */ /* 0x000fe20000201400 */
[C---:B------:R-:W-:Y:S01]  /*2ef0*/  VIADD R7, R3.reuse, 0x9 ;  /* 0x0000000903077836 */ /* 0x040fe20000000000 */
[----:B------:R-:W-:Y:S01]  /*2f00*/  CS2R R92, SRZ ;  /* 0x00000000005c7805 */ /* 0x000fe2000001ff00 */
[C---:B------:R-:W-:Y:S01]  /*2f10*/  VIADD R221, R3.reuse, 0x10 ;  /* 0x0000001003dd7836 */ /* 0x040fe20000000000 */
[----:B------:R-:W-:Y:S01]  /*2f20*/  I2FP.F32.S32 R223, R223 ;  /* 0x000000df00df7245 */ /* 0x000fe20000201400 */
[C---:B------:R-:W-:Y:S01]  /*2f30*/  VIADD R219, R3.reuse, 0x18 ;  /* 0x0000001803db7836 */ /* 0x040fe20000000000 */
[----:B------:R-:W-:Y:S01]  /*2f40*/  I2FP.F32.S32 R7, R7 ;  /* 0x0000000700077245 */ /* 0x000fe20000201400 */
[--C-:B------:R-:W-:Y:S01]  /*2f50*/  IMAD.IADD R188, R204, 0x1, R197.reuse ;  /* 0x00000001ccbc7824 */ /* 0x100fe200078e02c5 */
[----:B------:R-:W-:Y:S01]  /*2f60*/  I2FP.F32.S32 R221, R221 ;  /* 0x000000dd00dd7245 */ /* 0x000fe20000201400 */
[----:B----4-:R-:W-:Y:S01]  /*2f70*/  VIADD R9, R3, 0x1 ;  /* 0x0000000103097836 */ /* 0x010fe20000000000 */
[----:B------:R-:W-:Y:S01]  /*2f80*/  I2FP.F32.S32 R219, R219 ;  /* 0x000000db00db7245 */ /* 0x000fe20000201400 */
[--C-:B------:R-:W-:Y:S01]  /*2f90*/  IMAD.IADD R192, R206, 0x1, R197.reuse ;  /* 0x00000001cec07824 */ /* 0x100fe200078e02c5 */
[----:B------:R-:W-:Y:S01]  /*2fa0*/  CS2R R98, SRZ ;  /* 0x0000000000627805 */ /* 0x000fe2000001ff00 */
[----:B------:R-:W-:Y:S01]  /*2fb0*/  IMAD.IADD R196, R200, 0x1, R197 ;  /* 0x00000001c8c47824 */ /* 0x000fe200078e02c5 */
[----:B------:R-:W-:Y:S01]  /*2fc0*/  I2FP.F32.S32 R9, R9 ;  /* 0x0000000900097245 */ /* 0x000fe20000201400 */
[----:B------:R-:W-:Y:S01]  /*2fd0*/  IMAD.MOV.U32 R235, RZ, RZ, R239 ;  /* 0x000000ffffeb7224 */ /* 0x000fe200078e00ef */
        /* <DEDUP_REMOVED lines=28> */
[----:B------:R-:W-:Y:S01]  /*31a0*/  CS2R R20, SRZ ;  /* 0x0000000000147805 */ /* 0x000fe2000001ff00 */
[--C-:B------:R-:W-:Y:S01]  /*31b0*/  IMAD.IADD R191, R206, 0x1, R189.reuse ;  /* 0x00000001cebf7824 */ /* 0x100fe200078e02bd */
[----:B------:R-:W3:Y:S01]  /*31c0*/  LDCU UR5, c[0x0][0x440] ;  /* 0x00008800ff0577ac */ /* 0x000ee20008000800 */
[----:B------:R-:W-:Y:S02]  /*31d0*/  IMAD.IADD R193, R200, 0x1, R189 ;  /* 0x00000001c8c17824 */ /* 0x000fe400078e02bd */
[C---:B------:R-:W-:Y:S01]  /*31e0*/  IMAD.IADD R190, R189.reuse, 0x1, R192 ;  /* 0x00000001bdbe7824 */ /* 0x040fe200078e02c0 */
[----:B------:R-:W-:Y:S01]  /*31f0*/  USHF.L.U32 UR4, UR4, 0x6, URZ ;  /* 0x0000000604047899 */ /* 0x000fe200080006ff */
[----:B------:R-:W-:Y:S01]  /*3200*/  IMAD.IADD R194, R189, 0x1, R196 ;  /* 0x00000001bdc27824 */ /* 0x000fe200078e02c4 */
[----:B------:R-:W-:Y:S01]  /*3210*/  USHF.L.U32 UR29, UR29, 0x3, URZ ;  /* 0x000000031d1d7899 */ /* 0x000fe200080006ff */
[----:B------:R-:W-:Y:S01]  /*3220*/  IMAD.IADD R248, R210, 0x1, R249 ;  /* 0x00000001d2f87824 */ /* 0x000fe200078e02f9 */
[----:B------:R-:W-:Y:S01]  /*3230*/  UIADD3 UR26, UPT, UPT, UR26, 0x40, URZ ;  /* 0x000000401a1a7890 */ /* 0x000fe2000fffe0ff */
[----:B--2---:R-:W-:Y:S01]  /*3240*/  @P1 FMUL.FTZ R218, R5, R2 ;  /* 0x0000000205da1220 */ /* 0x004fe20000410000 */
[----:B------:R-:W-:-:S02]  /*3250*/  VIADD R5, R3, 0x11 ;  /* 0x0000001103057836 */ /* 0x000fc40000000000 */
[----:B------:R-:W-:Y:S02]  /*3260*/  VIADD R3, R3, 0x19 ;  /* 0x0000001903037836 */ /* 0x000fe40000000000 */
[-C--:B------:R-:W-:Y:S01]  /*3270*/  FMUL.FTZ R224, R9, R218.reuse ;  /* 0x000000da09e07220 */ /* 0x080fe20000410000 */
[----:B------:R-:W-:Y:S01]  /*3280*/  IMAD.IADD R2, R204, 0x1, R197 ;  /* 0x00000001cc027824 */ /* 0x000fe200078e02c5 */
[----:B------:R-:W-:Y:S01]  /*3290*/  I2FP.F32.S32 R5, R5 ;  /* 0x0000000500057245 */ /* 0x000fe20000201400 */
[-C--:B------:R-:W-:Y:S01]  /*32a0*/  FMUL.FTZ R223, R223, R218.reuse ;  /* 0x000000dadfdf7220 */ /* 0x080fe20000410000 */
[----:B------:R-:W-:Y:S01]  /*32b0*/  I2FP.F32.S32 R3, R3 ;  /* 0x0000000300037245 */ /* 0x000fe20000201400 */
[-C--:B------:R-:W-:Y:S01]  /*32c0*/  FMUL.FTZ R222, R7, R218.reuse ;  /* 0x000000da07de7220 */ /* 0x080fe20000410000 */
[-C--:B------:R-:W-:Y:S01]  /*32d0*/  FMUL.FTZ R221, R221, R218.reuse ;  /* 0x000000dadddd7220 */ /* 0x080fe20000410000 */
[----:B------:R-:W-:Y:S01]  /*32e0*/  FMUL.FTZ R220, R5, R218 ;  /* 0x000000da05dc7220 */ /* 0x000fe20000410000 */
[----:B------:R-:W-:-:S02]  /*32f0*/  IMAD.SHL.U32 R5, R203, 0x2, RZ ;  /* 0x00000002cb057824 */ /* 0x000fc400078e00ff */
[-C--:B------:R-:W-:Y:S01]  /*3300*/  FMUL.FTZ R219, R219, R218.reuse ;  /* 0x000000dadbdb7220 */ /* 0x080fe20000410000 */
[-C--:B------:R-:W-:Y:S01]  /*3310*/  FMUL.FTZ R225, R225, R218.reuse ;  /* 0x000000dae1e17220 */ /* 0x080fe20000410000 */
[----:B------:R-:W-:Y:S01]  /*3320*/  FMUL.FTZ R218, R3, R218 ;  /* 0x000000da03da7220 */ /* 0x000fe20000410000 */
[----:B------:R-:W-:Y:S01]  /*3330*/  IMAD.IADD R3, R204, 0x1, R5 ;  /* 0x00000001cc037824 */ /* 0x000fe200078e0205 */
[----:B------:R-:W2:Y:S01]  /*3340*/  LDSM.16.M88.4 R132, [R2] ;  /* 0x000000000284783b */ /* 0x000ea20000000200 */
[----:B------:R-:W-:-:S03]  /*3350*/  IMAD.IADD R0, R5, 0x1, R2 ;  /* 0x0000000105007824 */ /* 0x000fc600078e0202 */
[----:B------:R-:W4:Y:S04]  /*3360*/  LDSM.16.M88.4 R124, [R3] ;  /* 0x00000000037c783b */ /* 0x000f280000000200 */
[----:B------:R-:W1:Y:S04]  /*3370*/  LDSM.16.M88.4 R128, [R3+0x800] ;  /* 0x000800000380783b */ /* 0x000e680000000200 */
[----:B------:R-:W1:Y:S04]  /*3380*/  LDSM.16.M88.4 R156, [R3+0x2000] ;  /* 0x00200000039c783b */ /* 0x000e680000000200 */
[----:B------:R3:W1:Y:S04]  /*3390*/  LDSM.16.M88.4 R160, [R3+0x2800] ;  /* 0x0028000003a0783b */ /* 0x0006680000000200 */
[----:B------:R-:W1:Y:S04]  /*33a0*/  LDSM.16.M88.4 R136, [R2+0x800] ;  /* 0x000800000288783b */ /* 0x000e680000000200 */
[----:B------:R-:W1:Y:S04]  /*33b0*/  LDSM.16.M88.4 R164, [R2+0x2000] ;  /* 0x0020000002a4783b */ /* 0x000e680000000200 */
[----:B------:R2:W1:Y:S04]  /*33c0*/  LDSM.16.M88.4 R168, [R2+0x2800] ;  /* 0x0028000002a8783b */ /* 0x0004680000000200 */
[----:B------:R-:W1:Y:S04]  /*33d0*/  LDSM.16.M88.4 R140, [R0] ;  /* 0x00000000008c783b */ /* 0x000e680000000200 */
[----:B------:R-:W1:Y:S01]  /*33e0*/  LDSM.16.M88.4 R144, [R0+0x800] ;  /* 0x000800000090783b */ /* 0x000e620000000200 */
[----:B---3--:R-:W-:-:S03]  /*33f0*/  IMAD.IADD R3, R204, 0x1, R189 ;  /* 0x00000001cc037824 */ /* 0x008fc600078e02bd */
[----:B------:R-:W3:Y:S04]  /*3400*/  LDSM.16.M88.4 R172, [R0+0x2000] ;  /* 0x0020000000ac783b */ /* 0x000ee80000000200 */
[----:B------:R4:W1:Y:S01]  /*3410*/  LDSM.16.M88.4 R176, [R0+0x2800] ;  /* 0x0028000000b0783b */ /* 0x0008620000000200 */
[----:B--2---:R-:W-:Y:S02]  /*3420*/  IMAD.IADD R2, R189, 0x1, R188 ;  /* 0x00000001bd027824 */ /* 0x004fe400078e02bc */
[----:B----4-:R-:W-:-:S07]  /*3430*/  IMAD.IADD R0, R202, 0x1, R197 ;  /* 0x00000001ca007824 */ /* 0x010fce00078e02c5 */
.L_x_153:
[----:B------:R-:W0:Y:S01]  /*3440*/  LDGDEPBAR ;  /* 0x00000000000079af */ /* 0x000e220000000000 */
[-C--:B------:R-:W-:Y:S01]  /*3450*/  IADD3 R181, PT, PT, R189, R198.reuse, RZ ;  /* 0x000000c6bdb57210 */ /* 0x080fe20007ffe0ff */
[----:B------:R-:W-:Y:S01]  /*3460*/  VIADD R236, R236, 0xffffffc0 ;  /* 0xffffffc0ecec7836 */ /* 0x000fe20000000000 */
[----:B------:R-:W-:Y:S02]  /*3470*/  IADD3 R182, PT, PT, R197, R198, RZ ;  /* 0x000000c6c5b67210 */ /* 0x000fe40007ffe0ff */
[----:B------:R-:W-:Y:S02]  /*3480*/  LEA R186, P0, R209, R228, 0x2 ;  /* 0x000000e4d1ba7211 */ /* 0x000fe400078010ff */
[----:B------:R-:W-:Y:S02]  /*3490*/  IADD3 R180, PT, PT, R189, R182, RZ ;  /* 0x000000b6bdb47210 */ /* 0x000fe40007ffe0ff */
[----:B------:R-:W-:Y:S02]  /*34a0*/  LEA.HI.X R187, R209, R229, RZ, 0x2, P0 ;  /* 0x000000e5d1bb7211 */ /* 0x000fe400000f14ff */
[----:B------:R-:W-:Y:S02]  /*34b0*/  MOV R185, UR22 ;  /* 0x0000001600b97c02 */ /* 0x000fe40008000f00 */
[----:B------:R-:W-:Y:S02]  /*34c0*/  ISETP.GE.AND P6, PT, R236, R226, PT ;  /* 0x000000e2ec00720c */ /* 0x000fe40003fc6270 */
[----:B-----5:R-:W-:Y:S02]  /*34d0*/  FSETP.NEU.FTZ.AND P1, PT, R238, -INF , PT ;  /* 0xff800000ee00780b */ /* 0x020fe40003f3d000 */
[----:B------:R-:W-:Y:S02]  /*34e0*/  ISETP.GT.AND P6, PT, R241, UR26, P6 ;  /* 0x0000001af1007c0c */ /* 0x000fe4000b7c4270 */
[----:B------:R-:W-:Y:S02]  /*34f0*/  FSETP.NEU.FTZ.AND P0, PT, R237, -INF , PT ;  /* 0xff800000ed00780b */ /* 0x000fe40003f1d000 */
[----:B------:R-:W-:Y:S01]  /*3500*/  IADD3 R240, PT, PT, R240, -0x1, RZ ;  /* 0xfffffffff0f07810 */ /* 0x000fe20007ffe0ff */
[----:B------:R-:W-:Y:S04]  /*3510*/  DEPBAR.LE SB0, 0x0 ;  /* 0x000080000000791a */ /* 0x000fe80000000000 */
[----:B------:R-:W-:Y:S04]  /*3520*/  BAR.SYNC.DEFER_BLOCKING 0x0 ;  /* 0x0000000000007b1d */ /* 0x000fe80000010000 */
[----:B------:R-:W-:Y:S02]  /*3530*/  @!P6 SHF.L.U32 R183, R217, 0x1, RZ ;  /* 0x00000001d9b7e819 */ /* 0x000fe400000006ff */
[----:B------:R-:W-:Y:S02]  /*3540*/  @!P6 SHF.R.U32.HI R184, RZ, 0x2, R217 ;  /* 0x00000002ffb8e819 */ /* 0x000fe400000116d9 */
[----:B------:R-:W-:Y:S02]  /*3550*/  @!P6 LOP3.LUT R183, R183, 0x6, RZ, 0xc0, !PT ;  /* 0x00000006b7b7e812 */ /* 0x000fe400078ec0ff */
[C-C-:B------:R-:W-:Y:S02]  /*3560*/  @!P6 VIADDMNMX R252, R234.reuse, 0xffffffc9, R241.reuse, PT ;  /* 0xffffffc9eafce846 */ /* 0x140fe400038001f1 */
[----:B------:R-:W-:Y:S02]  /*3570*/  @!P6 LOP3.LUT R184, R183, 0xe0, R184, 0xf8, !PT ;  /* 0x000000e0b7b8e812 */ /* 0x000fe400078ef8b8 */
[----:B------:R-:W-:Y:S03]  /*3580*/  @!P6 VIADDMNMX R250, R234, 0xffffffc1, R241, PT ;  /* 0xffffffc1eafae846 */ /* 0x000fe600038001f1 */
[----:B------:R-:W-:Y:S05]  /*3590*/  @!P6 IMAD R185, R185, 0x40, R184 ;  /* 0x00000040b9b9e824 */ /* 0x000fea00078e02b8 */
[----:B------:R-:W-:Y:S01]  /*35a0*/  @!P6 IADD3 R251, PT, PT, R185, 0x8, RZ ;  /* 0x00000008b9fbe810 */ /* 0x000fe20007ffe0ff */
[----:B------:R-:W-:Y:S03]  /*35b0*/  LDSM.16.M88.4 R52, [R198] ;  /* 0x00000000c634783b */ /* 0x000fe60000000200 */
[C---:B------:R-:W-:Y:S02]  /*35c0*/  @!P6 ISETP.GE.AND P2, PT, R251.reuse, R252, PT ;  /* 0x000000fcfb00e20c */ /* 0x040fe40003f46270 */
[-C--:B------:R-:W-:Y:S01]  /*35d0*/  @!P6 ISETP.GE.AND P4, PT, R251, R250.reuse, PT ;  /* 0x000000fafb00e20c */ /* 0x080fe20003f86270 */
[----:B------:R-:W-:Y:S02]  /*35e0*/  @!P6 VIADD R251, R185, 0x9 ;  /* 0x00000009b9fbe836 */ /* 0x000fe40000000000 */
[----:B------:R-:W2:Y:S08]  /*35f0*/  LDSM.16.M88.4 R56, [R204+-0x4000] ;  /* 0xffc00000cc38783b */ /* 0x000eb00000000200 */
[----:B------:R-:W4:Y:S08]  /*3600*/  LDSM.16.M88.4 R60, [R204+-0x3800] ;  /* 0xffc80000cc3c783b */ /* 0x000f300000000200 */
[----:B------:R-:W-:Y:S08]  /*3610*/  LDSM.16.M88.4 R64, [R181] ;  /* 0x00000000b540783b */ /* 0x000ff00000000200 */
[----:B------:R-:W3:Y:S08]  /*3620*/  LDSM.16.M88.4 R100, [R3+-0x4000] ;  /* 0xffc000000364783b */ /* 0x000ef00000000200 */
        /* <DEDUP_REMOVED lines=9> */
[----:B------:R-:W4:Y:S01]  /*36c0*/  LDSM.16.M88.4 R112, [R188+-0x3800] ;  /* 0xffc80000bc70783b */ /* 0x000f220000000200 */
[----:B--2---:R-:W-:Y:S01]  /*36d0*/  FMUL.FTZ R186, R238, 1.4426950216293334961 ;  /* 0x3fb8aa3beeba7820 */ /* 0x004fe20000410000 */
[----:B------:R-:W-:Y:S03]  /*36e0*/  FMUL.FTZ R187, R237, 1.4426950216293334961 ;  /* 0x3fb8aa3bedbb7820 */ /* 0x000fe60000410000 */
[C---:B---3--:R-:W-:Y:S03]  /*36f0*/  HMMA.16816.F32 R4, R64.reuse, R100, R4 ;  /* 0x000000644004723c */ /* 0x048fe60000001804 */
[----:B------:R-:W-:Y:S05]  /*3700*/  LDSM.16.M88.4 R52, [R180] ;  /* 0x00000000b434783b */ /* 0x000fea0000000200 */
[C---:B------:R-:W-:Y:S03]  /*3710*/  HMMA.16816.F32 R8, R64.reuse, R102, R8 ;  /* 0x000000664008723c */ /* 0x040fe60000001808 */
[----:B------:R-:W2:Y:S05]  /*3720*/  LDSM.16.M88.4 R60, [R2+-0x4000] ;  /* 0xffc00000023c783b */ /* 0x000eaa0000000200 */
[C---:B-1----:R-:W-:Y:S03]  /*3730*/  HMMA.16816.F32 R12, R64.reuse, R104, R12 ;  /* 0x00000068400c723c */ /* 0x042fe6000000180c */
[----:B------:R-:W1:Y:S05]  /*3740*/  LDSM.16.M88.4 R100, [R2+-0x3800] ;  /* 0xffc800000264783b */ /* 0x000e6a0000000200 */
[----:B------:R-:W-:Y:S03]  /*3750*/  HMMA.16816.F32 R16, R64, R106, R16 ;  /* 0x0000006a4010723c */ /* 0x000fe60000001810 */
[----:B------:R-:W-:Y:S05]  /*3760*/  LDSM.16.M88.4 R64, [R198+0x2000] ;  /* 0x00200000c640783b */ /* 0x000fea0000000200 */
[C---:B----4-:R-:W-:Y:S03]  /*3770*/  HMMA.16816.F32 R4, R56.reuse, R108, R4 ;  /* 0x0000006c3804723c */ /* 0x050fe60000001804 */
[----:B------:R-:W3:Y:S05]  /*3780*/  LDSM.16.M88.4 R104, [R204+-0x2000] ;  /* 0xffe00000cc68783b */ /* 0x000eea0000000200 */
[C---:B------:R-:W-:Y:S03]  /*3790*/  HMMA.16816.F32 R8, R56.reuse, R110, R8 ;  /* 0x0000006e3808723c */ /* 0x040fe60000001808 */
[----:B------:R-:W4:Y:S05]  /*37a0*/  LDSM.16.M88.4 R108, [R204+-0x1800] ;  /* 0xffe80000cc6c783b */ /* 0x000f2a0000000200 */
[C---:B------:R-:W-:Y:S08]  /*37b0*/  HMMA.16816.F32 R12, R56.reuse, R112, R12 ;  /* 0x00000070380c723c */ /* 0x040ff0000000180c */
[----:B------:R-:W-:Y:S01]  /*37c0*/  HMMA.16816.F32 R16, R56, R114, R16 ;  /* 0x000000723810723c */ /* 0x000fe20000001810 */
[----:B------:R-:W-:Y:S07]  /*37d0*/  LDSM.16.M88.4 R56, [R181+0x2000] ;  /* 0x00200000b538783b */ /* 0x000fee0000000200 */
[C---:B--2---:R-:W-:Y:S01]  /*37e0*/  HMMA.16816.F32 R4, R52.reuse, R60, R4 ;  /* 0x0000003c3404723c */ /* 0x044fe20000001804 */
[----:B------:R-:W-:Y:S07]  /*37f0*/  LDSM.16.M88.4 R112, [R3+-0x1800] ;  /* 0xffe800000370783b */ /* 0x000fee0000000200 */
[C---:B------:R-:W-:Y:S01]  /*3800*/  HMMA.16816.F32 R8, R52.reuse, R62, R8 ;  /* 0x0000003e3408723c */ /* 0x040fe20000001808 */
[----:B------:R-:W2:Y:S07]  /*3810*/  LDSM.16.M88.4 R60, [R3+-0x2000] ;  /* 0xffe00000033c783b */ /* 0x000eae0000000200 */
[C---:B-1----:R-:W-:Y:S08]  /*3820*/  HMMA.16816.F32 R12, R52.reuse, R100, R12 ;  /* 0x00000064340c723c */ /* 0x042ff0000000180c */
[----:B------:R-:W-:Y:S01]  /*3830*/  HMMA.16816.F32 R16, R52, R102, R16 ;  /* 0x000000663410723c */ /* 0x000fe20000001810 */
[----:B------:R-:W-:Y:S07]  /*3840*/  LDSM.16.M88.4 R52, [R182+0x2000] ;  /* 0x00200000b634783b */ /* 0x000fee0000000200 */
[C---:B---3--:R-:W-:Y:S01]  /*3850*/  HMMA.16816.F32 R4, R64.reuse, R104, R4 ;  /* 0x000000684004723c */ /* 0x048fe20000001804 */
[----:B------:R-:W1:Y:S07]  /*3860*/  LDSM.16.M88.4 R100, [R188+-0x2000] ;  /* 0xffe00000bc64783b */ /* 0x000e6e0000000200 */
[C---:B------:R-:W-:Y:S01]  /*3870*/  HMMA.16816.F32 R8, R64.reuse, R106, R8 ;  /* 0x0000006a4008723c */ /* 0x040fe20000001808 */
[----:B------:R-:W3:Y:S07]  /*3880*/  LDSM.16.M88.4 R104, [R188+-0x1800] ;  /* 0xffe80000bc68783b */ /* 0x000eee0000000200 */
[C---:B----4-:R-:W-:Y:S03]  /*3890*/  HMMA.16816.F32 R12, R64.reuse, R108, R12 ;  /* 0x0000006c400c723c */ /* 0x050fe6000000180c */
[----:B------:R-:W-:Y:S02]  /*38a0*/  FSEL R109, R186, RZ, P1 ;  /* 0x000000ffba6d7208 */ /* 0x000fe40000800000 */
[CC--:B------:R-:W-:Y:S03]  /*38b0*/  @!P6 ISETP.GE.AND P1, PT, R185.reuse, R250.reuse, PT ;  /* 0x000000fab900e20c */ /* 0x0c0fe60003f26270 */
[----:B------:R-:W-:Y:S01]  /*38c0*/  HMMA.16816.F32 R16, R64, R110, R16 ;  /* 0x0000006e4010723c */ /* 0x000fe20000001810 */
[----:B------:R-:W-:Y:S07]  /*38d0*/  LDSM.16.M88.4 R64, [R2+-0x2000] ;  /* 0xffe000000240783b */ /* 0x000fee0000000200 */
[C---:B--2---:R-:W-:Y:S08]  /*38e0*/  HMMA.16816.F32 R4, R56.reuse, R60, R4 ;  /* 0x0000003c3804723c */ /* 0x044ff00000001804 */
[C---:B------:R-:W-:Y:S01]  /*38f0*/  HMMA.16816.F32 R8, R56.reuse, R62, R8 ;  /* 0x0000003e3808723c */ /* 0x040fe20000001808 */
[----:B------:R2:W4:Y:S07]  /*3900*/  LDSM.16.M88.4 R60, [R180+0x2000] ;  /* 0x00200000b43c783b */ /* 0x00052e0000000200 */
[C---:B------:R-:W-:Y:S08]  /*3910*/  HMMA.16816.F32 R12, R56.reuse, R112, R12 ;  /* 0x00000070380c723c */ /* 0x040ff0000000180c */
[----:B------:R-:W-:Y:S08]  /*3920*/  HMMA.16816.F32 R16, R56, R114, R16 ;  /* 0x000000723810723c */ /* 0x000ff00000001810 */
[C---:B-1----:R-:W-:Y:S05]  /*3930*/  HMMA.16816.F32 R4, R52.reuse, R100, R4 ;  /* 0x000000643404723c */ /* 0x042fea0000001804 */
[C---:B--2---:R-:W-:Y:S03]  /*3940*/  @!P6 IADD3 R180, PT, PT, R185.reuse, 0x1, RZ ;  /* 0x00000001b9b4e810 */ /* 0x044fe60007ffe0ff */
[C---:B------:R-:W-:Y:S03]  /*3950*/  HMMA.16816.F32 R8, R52.reuse, R102, R8 ;  /* 0x000000663408723c */ /* 0x040fe60000001808 */
[C---:B------:R-:W-:Y:S02]  /*3960*/  @!P6 ISETP.GE.AND P5, PT, R180.reuse, R250, PT ;  /* 0x000000fab400e20c */ /* 0x040fe40003fa6270 */
[----:B------:R-:W-:Y:S02]  /*3970*/  @!P6 ISETP.GE.AND P3, PT, R180, R252, PT ;  /* 0x000000fcb400e20c */ /* 0x000fe40003f66270 */
[----:B------:R-:W-:Y:S01]  /*3980*/  @!P6 IADD3 R103, PT, PT, R185, 0x11, RZ ;  /* 0x00000011b967e810 */ /* 0x000fe20007ffe0ff */
[C---:B---3--:R-:W-:Y:S03]  /*3990*/  HMMA.16816.F32 R12, R52.reuse, R104, R12 ;  /* 0x00000068340c723c */ /* 0x048fe6000000180c */
[----:B------:R-:W-:Y:S02]  /*39a0*/  FSEL R105, R187, RZ, P0 ;  /* 0x000000ffbb697208 */ /* 0x000fe40000000000 */
[----:B------:R-:W-:Y:S03]  /*39b0*/  @!P6 ISETP.GE.AND P0, PT, R251, R250, PT ;  /* 0x000000fafb00e20c */ /* 0x000fe60003f06270 */
[----:B------:R-:W-:Y:S01]  /*39c0*/  HMMA.16816.F32 R16, R52, R106, R16 ;  /* 0x0000006a3410723c */ /* 0x000fe20000001810 */
[----:B------:R-:W1:Y:S02]  /*39d0*/  LDSM.16.M88.4 R52, [R2+-0x1800] ;  /* 0xffe800000234783b */ /* 0x000e640000000200 */
[----:B------:R-:W-:Y:S05]  /*39e0*/  @!P6 IADD3 R107, PT, PT, R185, 0x10, RZ ;  /* 0x00000010b96be810 */ /* 0x000fea0007ffe0ff */
[C---:B----4-:R-:W-:Y:S08]  /*39f0*/  HMMA.16816.F32 R4, R60.reuse, R64, R4 ;  /* 0x000000403c04723c */ /* 0x050ff00000001804 */
[C---:B------:R-:W-:Y:S11]  /*3a00*/  HMMA.16816.F32 R8, R60.reuse, R66, R8 ;  /* 0x000000423c08723c */ /* 0x040ff60000001808 */
[C---:B------:R-:W-:Y:S01]  /*3a10*/  FADD.FTZ R186, R225.reuse, R4 ;  /* 0x00000004e1ba7221 */ /* 0x040fe20000010000 */
[C---:B------:R-:W-:Y:S01]  /*3a20*/  FADD.FTZ R187, R224.reuse, R5 ;  /* 0x00000005e0bb7221 */ /* 0x040fe20000010000 */
[----:B------:R-:W-:Y:S01]  /*3a30*/  FADD.FTZ R106, R225, R6 ;  /* 0x00000006e16a7221 */ /* 0x000fe20000010000 */
[----:B------:R-:W-:Y:S02]  /*3a40*/  FADD.FTZ R102, R224, R7 ;  /* 0x00000007e0667221 */ /* 0x000fe40000010000 */
[----:B------:R-:W-:Y:S02]  /*3a50*/  @!P6 FSEL R186, R186, -INF , !P1 ;  /* 0xff800000babae808 */ /* 0x000fe40004800000 */
[----:B------:R-:W-:Y:S01]  /*3a60*/  @!P6 FSEL R187, R187, -INF , !P5 ;  /* 0xff800000bbbbe808 */ /* 0x000fe20006800000 */
[C---:B------:R-:W-:Y:S01]  /*3a70*/  FADD.FTZ R180, R223.reuse, R8 ;  /* 0x00000008dfb47221 */ /* 0x040fe20000010000 */
[----:B------:R-:W-:Y:S01]  /*3a80*/  FADD.FTZ R114, R223, R10 ;  /* 0x0000000adf727221 */ /* 0x000fe20000010000 */
[----:B------:R-:W-:Y:S01]  /*3a90*/  FFMA.FTZ R111, R186, UR7, -R109 ;  /* 0x00000007ba6f7c23 */ /* 0x000fe2000801086d */
[C---:B------:R-:W-:Y:S01]  /*3aa0*/  FADD.FTZ R110, R222.reuse, R11 ;  /* 0x0000000bde6e7221 */ /* 0x040fe20000010000 */
[----:B------:R-:W-:Y:S01]  /*3ab0*/  FFMA.FTZ R186, R187, UR7, -R109 ;  /* 0x00000007bbba7c23 */ /* 0x000fe2000801086d */
[-C--:B------:R-:W-:Y:S01]  /*3ac0*/  @!P6 ISETP.GE.AND P1, PT, R251, R252.reuse, PT ;  /* 0x000000fcfb00e20c */ /* 0x080fe20003f26270 */
[C---:B-1----:R-:W-:Y:S01]  /*3ad0*/  HMMA.16816.F32 R12, R60.reuse, R52, R12 ;  /* 0x000000343c0c723c */ /* 0x042fe2000000180c */
[----:B------:R1:W-:Y:S02]  /*3ae0*/  MUFU.EX2 R187, R111 ;  /* 0x0000006f00bb7308 */ /* 0x0003e40000000800 */
[----:B------:R-:W-:Y:S01]  /*3af0*/  FADD.FTZ R251, R222, R9 ;  /* 0x00000009defb7221 */ /* 0x000fe20000010000 */
[-C--:B------:R-:W-:Y:S07]  /*3b00*/  @!P6 ISETP.GE.AND P5, PT, R185, R252.reuse, PT ;  /* 0x000000fcb900e20c */ /* 0x080fee0003fa6270 */
[----:B------:R-:W2:Y:S01]  /*3b10*/  MUFU.EX2 R186, R186 ;  /* 0x000000ba00ba7308 */ /* 0x000ea20000000800 */
[----:B------:R-:W-:Y:S01]  /*3b20*/  @!P6 FSEL R180, R180, -INF , !P4 ;  /* 0xff800000b4b4e808 */ /* 0x000fe20006000000 */
[----:B------:R-:W-:Y:S03]  /*3b30*/  HMMA.16816.F32 R16, R60, R54, R16 ;  /* 0x000000363c10723c */ /* 0x000fe60000001810 */
[----:B------:R-:W-:Y:S02]  /*3b40*/  @!P6 FSEL R106, R106, -INF , !P5 ;  /* 0xff8000006a6ae808 */ /* 0x000fe40006800000 */
[----:B------:R-:W-:Y:S02]  /*3b50*/  @!P6 FSEL R102, R102, -INF , !P3 ;  /* 0xff8000006666e808 */ /* 0x000fe40005800000 */
[----:B------:R-:W-:Y:S01]  /*3b60*/  @!P6 FSEL R251, R251, -INF , !P0 ;  /* 0xff800000fbfbe808 */ /* 0x000fe20004000000 */
[--C-:B-1----:R-:W-:Y:S01]  /*3b70*/  FFMA.FTZ R111, R180, UR7, -R109.reuse ;  /* 0x00000007b46f7c23 */ /* 0x102fe2000801086d */
[C---:B------:R-:W-:Y:S02]  /*3b80*/  @!P6 ISETP.GE.AND P3, PT, R107.reuse, R252, PT ;  /* 0x000000fc6b00e20c */ /* 0x040fe40003f66270 */
[----:B------:R-:W-:Y:S01]  /*3b90*/  @!P6 ISETP.GE.AND P5, PT, R107, R250, PT ;  /* 0x000000fa6b00e20c */ /* 0x000fe20003fa6270 */
[----:B------:R-:W-:Y:S01]  /*3ba0*/  @!P6 VIADD R107, R185, 0x18 ;  /* 0x00000018b96be836 */ /* 0x000fe20000000000 */
[----:B------:R-:W-:Y:S01]  /*3bb0*/  @!P6 ISETP.GE.AND P0, PT, R103, R252, PT ;  /* 0x000000fc6700e20c */ /* 0x000fe20003f06270 */
[----:B------:R-:W-:Y:S01]  /*3bc0*/  FFMA.FTZ R180, R251, UR7, -R109 ;  /* 0x00000007fbb47c23 */ /* 0x000fe2000801086d */
[-C--:B------:R-:W-:Y:S01]  /*3bd0*/  @!P6 ISETP.GE.AND P4, PT, R103, R250.reuse, PT ;  /* 0x000000fa6700e20c */ /* 0x080fe20003f86270 */
[----:B------:R1:W-:Y:S01]  /*3be0*/  MUFU.EX2 R251, R111 ;  /* 0x0000006f00fb7308 */ /* 0x0003e20000000800 */
[----:B------:R-:W-:Y:S01]  /*3bf0*/  @!P6 IADD3 R103, PT, PT, R185, 0x19, RZ ;  /* 0x00000019b967e810 */ /* 0x000fe20007ffe0ff */
[----:B------:R-:W-:Y:S01]  /*3c00*/  FFMA.FTZ R185, R106, UR7, -R105 ;  /* 0x000000076ab97c23 */ /* 0x000fe20008010869 */
[----:B------:R-:W-:Y:S01]  /*3c10*/  FADD.FTZ R106, R220, R13 ;  /* 0x0000000ddc6a7221 */ /* 0x000fe20000010000 */
[----:B------:R-:W-:Y:S01]  /*3c20*/  @!P6 FSEL R110, R110, -INF , !P1 ;  /* 0xff8000006e6ee808 */ /* 0x000fe20004800000 */
[----:B------:R-:W-:Y:S01]  /*3c30*/  FADD.FTZ R182, R221, R14 ;  /* 0x0000000eddb67221 */ /* 0x000fe20000010000 */
[----:B------:R-:W-:Y:S01]  /*3c40*/  @!P6 FSEL R114, R114, -INF , !P2 ;  /* 0xff8000007272e808 */ /* 0x000fe20005000000 */
[----:B------:R-:W-:Y:S01]  /*3c50*/  FADD.FTZ R113, R218, R17 ;  /* 0x00000011da717221 */ /* 0x000fe20000010000 */
[-C--:B------:R-:W-:Y:S01]  /*3c60*/  @!P6 ISETP.GE.AND P2, PT, R107, R250.reuse, PT ;  /* 0x000000fa6b00e20c */ /* 0x080fe20003f46270 */
[----:B------:R-:W-:Y:S01]  /*3c70*/  FADD.FTZ R115, R219, R18 ;  /* 0x00000012db737221 */ /* 0x000fe20000010000 */
[----:B------:R-:W-:Y:S01]  /*3c80*/  @!P6 ISETP.GE.AND P1, PT, R103, R250, PT ;  /* 0x000000fa6700e20c */ /* 0x000fe20003f26270 */
[--C-:B------:R-:W-:Y:S01]  /*3c90*/  FFMA.FTZ R250, R102, UR7, -R105.reuse ;  /* 0x0000000766fa7c23 */ /* 0x100fe20008010869 */
[----:B------:R-:W-:Y:S01]  /*3ca0*/  FADD.FTZ R102, R221, R12 ;  /* 0x0000000cdd667221 */ /* 0x000fe20000010000 */
[----:B------:R-:W-:Y:S01]  /*3cb0*/  @!P6 FSEL R106, R106, -INF , !P4 ;  /* 0xff8000006a6ae808 */ /* 0x000fe20006000000 */
[--C-:B------:R-:W-:Y:S01]  /*3cc0*/  FFMA.FTZ R114, R114, UR7, -R105.reuse ;  /* 0x0000000772727c23 */ /* 0x100fe20008010869 */
[-C--:B------:R-:W-:Y:S01]  /*3cd0*/  @!P6 ISETP.GE.AND P4, PT, R103, R252.reuse, PT ;  /* 0x000000fc6700e20c */ /* 0x080fe20003f86270 */
[----:B------:R-:W-:Y:S01]  /*3ce0*/  FFMA.FTZ R103, R110, UR7, -R105 ;  /* 0x000000076e677c23 */ /* 0x000fe20008010869 */
[----:B------:R-:W-:Y:S01]  /*3cf0*/  FADD.FTZ R110, R220, R15 ;  /* 0x0000000fdc6e7221 */ /* 0x000fe20000010000 */
[----:B------:R-:W-:Y:S01]  /*3d00*/  @!P6 FSEL R102, R102, -INF , !P5 ;  /* 0xff8000006666e808 */ /* 0x000fe20006800000 */
[----:B-1----:R-:W-:Y:S01]  /*3d10*/  FADD.FTZ R111, R219, R16 ;  /* 0x00000010db6f7221 */ /* 0x002fe20000010000 */
[----:B------:R-:W-:Y:S01]  /*3d20*/  @!P6 ISETP.GE.AND P5, PT, R107, R252, PT ;  /* 0x000000fc6b00e20c */ /* 0x000fe20003fa6270 */
[----:B------:R-:W-:Y:S01]  /*3d30*/  MUFU.EX2 R185, R185 ;  /* 0x000000b900b97308 */ /* 0x000fe20000000800 */
[----:B------:R-:W-:Y:S01]  /*3d40*/  @!P6 FSEL R110, R110, -INF , !P0 ;  /* 0xff8000006e6ee808 */ /* 0x000fe20004000000 */
[----:B------:R-:W-:Y:S01]  /*3d50*/  FFMA.FTZ R107, R106, UR7, -R109 ;  /* 0x000000076a6b7c23 */ /* 0x000fe2000801086d */
[----:B------:R-:W-:Y:S07]  /*3d60*/  @!P6 FSEL R182, R182, -INF , !P3 ;  /* 0xff800000b6b6e808 */ /* 0x000fee0005800000 */
[----:B------:R1:W-:Y:S01]  /*3d70*/  MUFU.EX2 R252, R114 ;  /* 0x0000007200fc7308 */ /* 0x0003e20000000800 */
[----:B------:R-:W-:Y:S01]  /*3d80*/  @!P6 FSEL R111, R111, -INF , !P2 ;  /* 0xff8000006f6fe808 */ /* 0x000fe20005000000 */
[----:B------:R-:W-:Y:S01]  /*3d90*/  FFMA.FTZ R181, R110, UR7, -R105 ;  /* 0x000000076eb57c23 */ /* 0x000fe20008010869 */
[----:B------:R-:W-:Y:S07]  /*3da0*/  FADD.FTZ R110, R218, R19 ;  /* 0x00000013da6e7221 */ /* 0x000fee0000010000 */
[----:B------:R-:W3:Y:S01]  /*3db0*/  MUFU.EX2 R250, R250 ;  /* 0x000000fa00fa7308 */ /* 0x000ee20000000800 */
[----:B------:R-:W-:Y:S01]  /*3dc0*/  @!P6 FSEL R113, R113, -INF , !P1 ;  /* 0xff8000007171e808 */ /* 0x000fe20004800000 */
[----:B------:R-:W-:Y:S01]  /*3dd0*/  FFMA.FTZ R102, R102, UR7, -R109 ;  /* 0x0000000766667c23 */ /* 0x000fe2000801086d */
[----:B------:R-:W-:Y:S01]  /*3de0*/  @!P6 FSEL R115, R115, -INF , !P5 ;  /* 0xff8000007373e808 */ /* 0x000fe20006800000 */
[--C-:B------:R-:W-:Y:S01]  /*3df0*/  FFMA.FTZ R106, R182, UR7, -R105.reuse ;  /* 0x00000007b66a7c23 */ /* 0x100fe20008010869 */
[----:B------:R-:W-:Y:S05]  /*3e00*/  @!P6 FSEL R110, R110, -INF , !P4 ;  /* 0xff8000006e6ee808 */ /* 0x000fea0006000000 */
[----:B------:R-:W4:Y:S01]  /*3e10*/  MUFU.EX2 R180, R180 ;  /* 0x000000b400b47308 */ /* 0x000f220000000800 */
[----:B--2---:R-:W-:Y:S01]  /*3e20*/  F2FP.F16.F32.PACK_AB R63, R186, R187 ;  /* 0x000000bbba3f723e */ /* 0x004fe200000000ff */
[----:B------:R-:W-:Y:S01]  /*3e30*/  FFMA.FTZ R182, R115, UR7, -R105 ;  /* 0x0000000773b67c23 */ /* 0x000fe20008010869 */
[----:B------:R-:W-:Y:S07]  /*3e40*/  ISETP.GT.AND P4, PT, R240, R227, PT ;  /* 0x000000e3f000720c */ /* 0x000fee0003f84270 */
[----:B------:R-:W2:Y:S01]  /*3e50*/  MUFU.EX2 R103, R103 ;  /* 0x0000006700677308 */ /* 0x000ea20000000800 */
[--C-:B-1----:R-:W-:Y:S01]  /*3e60*/  FFMA.FTZ R114, R111, UR7, -R109.reuse ;  /* 0x000000076f727c23 */ /* 0x102fe2000801086d */
[----:B------:R-:W-:Y:S01]  /*3e70*/  FFMA.FTZ R109, R113, UR7, -R109 ;  /* 0x00000007716d7c23 */ /* 0x000fe2000801086d */
[----:B------:R-:W-:Y:S07]  /*3e80*/  FFMA.FTZ R105, R110, UR7, -R105 ;  /* 0x000000076e697c23 */ /* 0x000fee0008010869 */
[----:B------:R-:W-:Y:S01]  /*3e90*/  MUFU.EX2 R102, R102 ;  /* 0x0000006600667308 */ /* 0x000fe20000000800 */
[----:B---3--:R-:W-:Y:S01]  /*3ea0*/  F2FP.F16.F32.PACK_AB R61, R250, R185 ;  /* 0x000000b9fa3d723e */ /* 0x008fe200000000ff */
[----:B------:R-:W-:Y:S08]  /*3eb0*/  STS [R210], R63 ;  /* 0x0000003fd2007388 */ /* 0x000ff00000000800 */
[----:B------:R-:W1:Y:S01]  /*3ec0*/  MUFU.EX2 R107, R107 ;  /* 0x0000006b006b7308 */ /* 0x000e620000000800 */
[----:B----4-:R-:W-:Y:S01]  /*3ed0*/  F2FP.F16.F32.PACK_AB R19, R180, R251 ;  /* 0x000000fbb413723e */ /* 0x010fe200000000ff */
[----:B------:R-:W-:Y:S08]  /*3ee0*/  STS [R210+0x400], R61 ;  /* 0x0004003dd2007388 */ /* 0x000ff00000000800 */
[----:B------:R-:W-:Y:S01]  /*3ef0*/  MUFU.EX2 R106, R106 ;  /* 0x0000006a006a7308 */ /* 0x000fe20000000800 */
[----:B--2---:R-:W-:Y:S01]  /*3f00*/  F2FP.F16.F32.PACK_AB R17, R103, R252 ;  /* 0x000000fc6711723e */ /* 0x004fe200000000ff */
[----:B------:R-:W-:Y:S08]  /*3f10*/  STS [R248], R19 ;  /* 0x00000013f8007388 */ /* 0x000ff00000000800 */
[----:B------:R-:W2:Y:S01]  /*3f20*/  MUFU.EX2 R111, R181 ;  /* 0x000000b5006f7308 */ /* 0x000ea20000000800 */
[----:B------:R-:W-:Y:S09]  /*3f30*/  STS [R248+0x400], R17 ;  /* 0x00040011f8007388 */ /* 0x000ff20000000800 */
[----:B------:R-:W-:Y:S01]  /*3f40*/  MUFU.EX2 R113, R109 ;  /* 0x0000006d00717308 */ /* 0x000fe20000000800 */
[----:B-1----:R-:W-:Y:S09]  /*3f50*/  F2FP.F16.F32.PACK_AB R101, R107, R102 ;  /* 0x000000666b65723e */ /* 0x002ff200000000ff */
[----:B------:R-:W1:Y:S01]  /*3f60*/  MUFU.EX2 R114, R114 ;  /* 0x0000007200727308 */ /* 0x000e620000000800 */
[----:B------:R-:W-:Y:S09]  /*3f70*/  STS [R215], R101 ;  /* 0x00000065d7007388 */ /* 0x000ff20000000800 */
[----:B------:R-:W-:Y:S01]  /*3f80*/  MUFU.EX2 R110, R182 ;  /* 0x000000b6006e7308 */ /* 0x000fe20000000800 */
[----:B--2---:R-:W-:Y:S09]  /*3f90*/  F2FP.F16.F32.PACK_AB R181, R111, R106 ;  /* 0x0000006a6fb5723e */ /* 0x004ff200000000ff */
[----:B------:R2:W3:Y:S01]  /*3fa0*/  MUFU.EX2 R109, R105 ;  /* 0x00000069006d7308 */ /* 0x0004e20000000800 */
[----:B------:R-:W-:Y:S01]  /*3fb0*/  STS [R215+0x400], R181 ;  /* 0x000400b5d7007388 */ /* 0x000fe20000000800 */
[----:B-1----:R-:W-:Y:S02]  /*3fc0*/  F2FP.F16.F32.PACK_AB R115, R113, R114 ;  /* 0x000000727173723e */ /* 0x002fe400000000ff */
[----:B--2---:R-:W-:Y:S02]  /*3fd0*/  IADD3 R105, PT, PT, R215, R249, RZ ;  /* 0x000000f9d7697210 */ /* 0x004fe40007ffe0ff */
[----:B---3--:R-:W-:Y:S03]  /*3fe0*/  F2FP.F16.F32.PACK_AB R182, R109, R110 ;  /* 0x0000006e6db6723e */ /* 0x008fe600000000ff */
[----:B------:R-:W-:Y:S04]  /*3ff0*/  STS [R105], R115 ;  /* 0x0000007369007388 */ /* 0x000fe80000000800 */
        /* <DEDUP_REMOVED lines=53> */
[----:B------:R-:W-:Y:S01]  /*4350*/  FMUL.FTZ R186, R102, R186 ;  /* 0x000000ba66ba7220 */ /* 0x000fe20000410000 */
[----:B------:R-:W-:Y:S01]  /*4360*/  FADD.FTZ R102, -R183, R6 ;  /* 0x00000006b7667221 */ /* 0x000fe20000010100 */
[----:B------:R-:W-:Y:S01]  /*4370*/  FMUL.FTZ R107, R107, R182 ;  /* 0x000000b66b6b7220 */ /* 0x000fe20000410000 */
[C---:B------:R-:W-:Y:S01]  /*4380*/  FADD.FTZ R115, -R184.reuse, R16 ;  /* 0x00000010b8737221 */ /* 0x040fe20000010100 */
[----:B------:R-:W-:Y:S01]  /*4390*/  FADD.FTZ R184, -R184, R17 ;  /* 0x00000011b8b87221 */ /* 0x000fe20000010100 */
[----:B------:R-:W-:Y:S01]  /*43a0*/  FMUL.FTZ R185, R185, R102 ;  /* 0x00000066b9b97220 */ /* 0x000fe20000410000 */
[C---:B------:R-:W-:Y:S01]  /*43b0*/  FADD.FTZ R102, -R183.reuse, R11 ;  /* 0x0000000bb7667221 */ /* 0x040fe20000010100 */
[----:B------:R-:W-:Y:S01]  /*43c0*/  FMUL.FTZ R180, R114, R115 ;  /* 0x0000007372b47220 */ /* 0x000fe20000410000 */
[----:B------:R-:W-:Y:S01]  /*43d0*/  FADD.FTZ R115, -R183, R7 ;  /* 0x00000007b7737221 */ /* 0x000fe20000010100 */
[----:B------:R-:W-:Y:S01]  /*43e0*/  FMUL.FTZ R184, R113, R184 ;  /* 0x000000b871b87220 */ /* 0x000fe20000410000 */
[----:B------:R-:W-:Y:S01]  /*43f0*/  F2FP.F16.F32.PACK_AB R186, R107, R186 ;  /* 0x000000ba6bba723e */ /* 0x000fe200000000ff */
[----:B------:R-:W-:Y:S01]  /*4400*/  FADD.FTZ R107, -R183, R10 ;  /* 0x0000000ab76b7221 */ /* 0x000fe20000010100 */
[----:B------:R-:W-:Y:S02]  /*4410*/  FMUL.FTZ R250, R250, R115 ;  /* 0x00000073fafa7220 */ /* 0x000fe40000410000 */
[----:B------:R-:W-:Y:S01]  /*4420*/  F2FP.F16.F32.PACK_AB R184, R184, R180 ;  /* 0x000000b4b8b8723e */ /* 0x000fe200000000ff */
[----:B------:R-:W-:Y:S01]  /*4430*/  FMUL.FTZ R180, R103, R102 ;  /* 0x0000006667b47220 */ /* 0x000fe20000410000 */
[C---:B------:R-:W-:Y:S01]  /*4440*/  FADD.FTZ R102, -R183.reuse, R15 ;  /* 0x0000000fb7667221 */ /* 0x040fe20000010100 */
        /* <DEDUP_REMOVED lines=29> */
[CCC-:B------:R-:W-:Y:S01]  /*4620*/  @!P3 LEA.HI.X R11, R4.reuse, R231.reuse, R5.reuse, 0x1, P1 ;  /* 0x000000e7040bb211 */ /* 0x1c0fe200008f0c05 */
        /* <DEDUP_REMOVED lines=28> */
.L_x_151:
[----:B------:R-:W-:Y:S01]  /*47f0*/  F2FP.F16.F32.PACK_AB R53, R180, R252 ;  /* 0x000000fcb435723e */ /* 0x000fe200000000ff */
[----:B------:R-:W-:Y:S01]  /*4800*/  STS [R210+-0x2000], R187 ;  /* 0xffe000bbd2007388 */ /* 0x000fe20000000800 */
[----:B------:R-:W-:Y:S01]  /*4810*/  F2FP.F16.F32.PACK_AB R250, R111, R250 ;  /* 0x000000fa6ffa723e */ /* 0x000fe200000000ff */
[----:B------:R-:W-:Y:S01]  /*4820*/  IMAD.IADD R108, R202, 0x1, R197 ;  /* 0x00000001ca6c7824 */ /* 0x000fe200078e02c5 */
[----:B------:R-:W-:Y:S01]  /*4830*/  F2FP.F16.F32.PACK_AB R100, R183, R103 ;  /* 0x00000067b764723e */ /* 0x000fe200000000ff */
[----:B------:R-:W-:Y:S04]  /*4840*/  STS [R210+-0x1c00], R185 ;  /* 0xffe400b9d2007388 */ /* 0x000fe80000000800 */
[----:B------:R-:W-:Y:S04]  /*4850*/  STS [R248+-0x2000], R251 ;  /* 0xffe000fbf8007388 */ /* 0x000fe80000000800 */
[----:B------:R-:W-:Y:S04]  /*4860*/  STS [R248+-0x1c00], R53 ;  /* 0xffe40035f8007388 */ /* 0x000fe80000000800 */
[----:B------:R-:W-:Y:S04]  /*4870*/  STS [R215+-0x2000], R186 ;  /* 0xffe000bad7007388 */ /* 0x000fe80000000800 */
[----:B------:R2:W-:Y:S04]  /*4880*/  STS [R215+-0x1c00], R250 ;  /* 0xffe400fad7007388 */ /* 0x0005e80000000800 */
[----:B------:R-:W-:Y:S04]  /*4890*/  STS [R105+-0x2000], R184 ;  /* 0xffe000b869007388 */ /* 0x000fe80000000800 */
        /* <DEDUP_REMOVED lines=58> */
[----:B------:R-:W-:Y:S01]  /*4c40*/  ISETP.GE.AND P3, PT, R212, UR5, PT ;  /* 0x00000005d4007c0c */ /* 0x000fe2000bf66270 */
[----:B------:R-:W-:Y:S01]  /*4c50*/  IMAD.U32 R8, RZ, RZ, UR18 ;  /* 0x00000012ff087e24 */ /* 0x000fe2000f8e00ff */
[----:B------:R-:W-:Y:S01]  /*4c60*/  ISETP.GE.AND P2, PT, R205, UR5, PT ;  /* 0x00000005cd007c0c */ /* 0x000fe2000bf46270 */
[----:B------:R-:W-:Y:S02]  /*4c70*/  IMAD.X R4, RZ, RZ, ~UR4, P0 ;  /* 0x80000004ff047e24 */ /* 0x000fe400080e06ff */
[----:B------:R-:W-:Y:S02]  /*4c80*/  IMAD.U32 R6, RZ, RZ, UR30 ;  /* 0x0000001eff067e24 */ /* 0x000fe4000f8e00ff */
[----:B------:R-:W-:Y:S01]  /*4c90*/  IMAD.U32 R7, RZ, RZ, UR18 ;  /* 0x00000012ff077e24 */ /* 0x000fe2000f8e00ff */
[----:B------:R-:W-:Y:S04]  /*4ca0*/  SHF.R.S64 R5, R5, 0x1f, R4 ;  /* 0x0000001f05057819 */ /* 0x000fe80000001004 */
[----:B------:R-:W-:Y:S01]  /*4cb0*/  IADD3 R232, P0, PT, R5, R232, RZ ;  /* 0x000000e805e87210 */ /* 0x000fe20007f1e0ff */
[----:B------:R-:W-:Y:S03]  /*4cc0*/  IMAD.U32 R5, RZ, RZ, UR18 ;  /* 0x00000012ff057e24 */ /* 0x000fe6000f8e00ff */
[----:B------:R-:W-:Y:S01]  /*4cd0*/  LEA.HI.X.SX32 R233, R4, R233, 0x1, P0 ;  /* 0x000000e904e97211 */ /* 0x000fe200000f0eff */
[----:B------:R-:W-:Y:S01]  /*4ce0*/  IMAD.U32 R4, RZ, RZ, UR30 ;  /* 0x0000001eff047e24 */ /* 0x000fe2000f8e00ff */
[-C--:B------:R-:W-:Y:S02]  /*4cf0*/  @!P3 LEA R10, P1, R9, R232.reuse, 0x1 ;  /* 0x000000e8090ab211 */ /* 0x080fe400078208ff */
[----:B------:R-:W-:Y:S01]  /*4d00*/  @!P2 LEA R12, P0, R7, R232, 0x1 ;  /* 0x000000e8070ca211 */ /* 0x000fe200078008ff */
[----:B------:R-:W-:Y:S01]  /*4d10*/  @!PT LDS RZ, [RZ] ;  /* 0x00000000fffff984 */ /* 0x000fe20000000800 */
[----:B------:R-:W-:Y:S01]  /*4d20*/  @!PT LDS RZ, [RZ] ;  /* 0x00000000fffff984 */ /* 0x000fe20000000800 */
[----:B------:R-:W-:Y:S01]  /*4d30*/  @!PT LDS RZ, [RZ] ;  /* 0x00000000fffff984 */ /* 0x000fe20000000800 */
[----:B------:R1:W-:Y:S01]  /*4d40*/  @!P3 LDGSTS.E.BYPASS.LTC128B.128 [R211+0x8000], desc[UR24][R232.64] ;  /* 0x08000000e8d3bfae */ /* 0x0003e2000b981a18 */
[-C--:B------:R-:W-:Y:S02]  /*4d50*/  @!P3 LEA.HI.X R11, R8, R233.reuse, R6, 0x1, P1 ;  /* 0x000000e9080bb211 */ /* 0x080fe400008f0c06 */
[----:B------:R-:W-:Y:S01]  /*4d60*/  @!P2 LEA.HI.X R13, R5, R233, R4, 0x1, P0 ;  /* 0x000000e9050da211 */ /* 0x000fe200000f0c04 */
        /* <DEDUP_REMOVED lines=17> */
.L_x_152:
[----:B------:R-:W-:Y:S01]  /*4e80*/  LDSM.16.M88.4 R100, [R200] ;  /* 0x00000000c864783b */ /* 0x000fe20000000200 */
[----:B------:R-:W-:Y:S01]  /*4e90*/  ISETP.GT.AND P1, PT, R240, R227, PT ;  /* 0x000000e3f000720c */ /* 0x000fe20003f24270 */
[----:B------:R-:W-:Y:S01]  /*4ea0*/  VIADD R234, R234, 0xffffffc0 ;  /* 0xffffffc0eaea7836 */ /* 0x000fe20000000000 */
[----:B------:R-:W-:Y:S01]  /*4eb0*/  @P4 IADD3 R228, P2, PT, R228, -0x100, RZ ;  /* 0xffffff00e4e44810 */ /* 0x000fe20007f5e0ff */
[----:B------:R-:W2:Y:S03]  /*4ec0*/  LDSM.16.MT88.4 R16, [R199+0xc000] ;  /* 0x00c00000c710783b */ /* 0x000ea60000004200 */
[----:B------:R-:W-:Y:S01]  /*4ed0*/  @P4 IADD3.X R229, PT, PT, R229, -0x1, RZ, P2, !PT ;  /* 0xffffffffe5e54810 */ /* 0x000fe200017fe4ff */
[----:B------:R-:W1:Y:S04]  /*4ee0*/  LDSM.16.M88.4 R60, [R200+0x1000] ;  /* 0x00100000c83c783b */ /* 0x000e680000000200 */
[----:B------:R-:W3:Y:S04]  /*4ef0*/  LDSM.16.MT88.4 R64, [R199+0xe000] ;  /* 0x00e00000c740783b */ /* 0x000ee80000004200 */
[----:B------:R-:W-:Y:S04]  /*4f00*/  LDSM.16.M88.4 R104, [R193] ;  /* 0x00000000c168783b */ /* 0x000fe80000000200 */
[----:B------:R-:W4:Y:S04]  /*4f10*/  LDSM.16.MT88.4 R108, [R199+0xc800] ;  /* 0x00c80000c76c783b */ /* 0x000f280000004200 */
[----:B------:R-:W4:Y:S04]  /*4f20*/  LDSM.16.M88.4 R112, [R193+0x1000] ;  /* 0x00100000c170783b */ /* 0x000f280000000200 */
[----:B------:R-:W4:Y:S04]  /*4f30*/  LDSM.16.MT88.4 R180, [R199+0xe800] ;  /* 0x00e80000c7b4783b */ /* 0x000f280000004200 */
[----:B------:R-:W-:Y:S01]  /*4f40*/  LDSM.16.M88.4 R184, [R196+0x1000] ;  /* 0x00100000c4b8783b */ /* 0x000fe20000000200 */
[-C--:B--2---:R-:W-:Y:S08]  /*4f50*/  HMMA.16816.F32 R4, R100, R16.reuse, RZ ;  /* 0x000000106404723c */ /* 0x084ff000000018ff */
[C---:B-1----:R-:W-:Y:S08]  /*4f60*/  HMMA.16816.F32 R8, R60.reuse, R16, RZ ;  /* 0x000000103c08723c */ /* 0x042ff000000018ff */
[-C--:B------:R-:W-:Y:S08]  /*4f70*/  HMMA.16816.F32 R12, R60, R18.reuse, RZ ;  /* 0x000000123c0c723c */ /* 0x080ff000000018ff */
[C---:B------:R-:W-:Y:S08]  /*4f80*/  HMMA.16816.F32 R16, R100.reuse, R18, RZ ;  /* 0x000000126410723c */ /* 0x040ff000000018ff */
[-C--:B---3--:R-:W-:Y:S08]  /*4f90*/  HMMA.16816.F32 R52, R100, R64.reuse, RZ ;  /* 0x000000406434723c */ /* 0x088ff000000018ff */
[C---:B------:R-:W-:Y:S08]  /*4fa0*/  HMMA.16816.F32 R56, R60.reuse, R64, RZ ;  /* 0x000000403c38723c */ /* 0x040ff000000018ff */
[-C--:B------:R-:W-:Y:S08]  /*4fb0*/  HMMA.16816.F32 R60, R60, R66.reuse, RZ ;  /* 0x000000423c3c723c */ /* 0x080ff000000018ff */
[----:B------:R-:W-:Y:S01]  /*4fc0*/  HMMA.16816.F32 R64, R100, R66, RZ ;  /* 0x000000426440723c */ /* 0x000fe200000018ff */
[----:B------:R-:W-:Y:S07]  /*4fd0*/  LDSM.16.M88.4 R100, [R196] ;  /* 0x00000000c464783b */ /* 0x000fee0000000200 */
[-C--:B----4-:R-:W-:Y:S08]  /*4fe0*/  HMMA.16816.F32 R4, R104, R108.reuse, R4 ;  /* 0x0000006c6804723c */ /* 0x090ff00000001804 */
[C---:B------:R-:W-:Y:S08]  /*4ff0*/  HMMA.16816.F32 R8, R112.reuse, R108, R8 ;  /* 0x0000006c7008723c */ /* 0x040ff00000001808 */
[-C--:B------:R-:W-:Y:S08]  /*5000*/  HMMA.16816.F32 R12, R112, R110.reuse, R12 ;  /* 0x0000006e700c723c */ /* 0x080ff0000000180c */
[C---:B------:R-:W-:Y:S01]  /*5010*/  HMMA.16816.F32 R16, R104.reuse, R110, R16 ;  /* 0x0000006e6810723c */ /* 0x040fe20000001810 */
[----:B------:R-:W1:Y:S07]  /*5020*/  LDSM.16.MT88.4 R108, [R199+0xd000] ;  /* 0x00d00000c76c783b */ /* 0x000e6e0000004200 */
[-C--:B------:R-:W-:Y:S08]  /*5030*/  HMMA.16816.F32 R52, R104, R180.reuse, R52 ;  /* 0x000000b46834723c */ /* 0x080ff00000001834 */
[C---:B------:R-:W-:Y:S08]  /*5040*/  HMMA.16816.F32 R56, R112.reuse, R180, R56 ;  /* 0x000000b47038723c */ /* 0x040ff00000001838 */
[-C--:B------:R-:W-:Y:S01]  /*5050*/  HMMA.16816.F32 R60, R112, R182.reuse, R60 ;  /* 0x000000b6703c723c */ /* 0x080fe2000000183c */
[----:B------:R-:W2:Y:S07]  /*5060*/  LDSM.16.MT88.4 R112, [R199+0xf000] ;  /* 0x00f00000c770783b */ /* 0x000eae0000004200 */
[----:B------:R-:W-:Y:S01]  /*5070*/  HMMA.16816.F32 R64, R104, R182, R64 ;  /* 0x000000b66840723c */ /* 0x000fe20000001840 */
[----:B------:R-:W-:Y:S04]  /*5080*/  LDSM.16.M88.4 R104, [R194] ;  /* 0x00000000c268783b */ /* 0x000fe80000000200 */
[----:B------:R-:W-:Y:S03]  /*5090*/  LDSM.16.M88.4 R180, [R194+0x1000] ;  /* 0x00100000c2b4783b */ /* 0x000fe60000000200 */
[-C--:B-1----:R-:W-:Y:S08]  /*50a0*/  HMMA.16816.F32 R4, R100, R108.reuse, R4 ;  /* 0x0000006c6404723c */ /* 0x082ff00000001804 */
[C---:B------:R-:W-:Y:S08]  /*50b0*/  HMMA.16816.F32 R8, R184.reuse, R108, R8 ;  /* 0x0000006cb808723c */ /* 0x040ff00000001808 */
[-C--:B------:R-:W-:Y:S08]  /*50c0*/  HMMA.16816.F32 R12, R184, R110.reuse, R12 ;  /* 0x0000006eb80c723c */ /* 0x080ff0000000180c */
[C---:B------:R-:W-:Y:S01]  /*50d0*/  HMMA.16816.F32 R16, R100.reuse, R110, R16 ;  /* 0x0000006e6410723c */ /* 0x040fe20000001810 */
[----:B------:R-:W1:Y:S07]  /*50e0*/  LDSM.16.MT88.4 R108, [R199+0xd800] ;  /* 0x00d80000c76c783b */ /* 0x000e6e0000004200 */
[-C--:B--2---:R-:W-:Y:S08]  /*50f0*/  HMMA.16816.F32 R52, R100, R112.reuse, R52 ;  /* 0x000000706434723c */ /* 0x084ff00000001834 */
[C---:B------:R-:W-:Y:S01]  /*5100*/  HMMA.16816.F32 R56, R184.reuse, R112, R56 ;  /* 0x00000070b838723c */ /* 0x040fe20000001838 */
[----:B------:R-:W-:Y:S05]  /*5110*/  IMAD.U32 R113, RZ, RZ, UR29 ;  /* 0x0000001dff717e24 */ /* 0x000fea000f8e00ff */
[----:B------:R-:W-:Y:S02]  /*5120*/  LEA R112, P0, R113, R244, 0x2 ;  /* 0x000000f471707211 */ /* 0x000fe400078010ff */
[-C--:B------:R-:W-:Y:S01]  /*5130*/  HMMA.16816.F32 R60, R184, R114.reuse, R60 ;  /* 0x00000072b83c723c */ /* 0x080fe2000000183c */
[----:B------:R-:W-:Y:S05]  /*5140*/  IMAD.U32 R185, RZ, RZ, UR29 ;  /* 0x0000001dffb97e24 */ /* 0x000fea000f8e00ff */
[----:B------:R-:W-:Y:S02]  /*5150*/  LEA.HI.X.SX32 R113, R185, R245, 0x2, P0 ;  /* 0x000000f5b9717211 */ /* 0x000fe400000f16ff */
[----:B------:R-:W-:Y:S01]  /*5160*/  HMMA.16816.F32 R64, R100, R114, R64 ;  /* 0x000000726440723c */ /* 0x000fe20000001840 */
[----:B------:R-:W2:Y:S03]  /*5170*/  LDSM.16.MT88.4 R100, [R199+0xf800] ;  /* 0x00f80000c764783b */ /* 0x000ea60000004200 */
[C---:B------:R-:W-:Y:S04]  /*5180*/  LEA R184, P0, R250.reuse, R112, 0x5 ;  /* 0x00000070fab87211 */ /* 0x040fe800078028ff */
[C---:B------:R-:W-:Y:S01]  /*5190*/  LEA.HI.X.SX32 R185, R250.reuse, R113, 0x5, P0 ;  /* 0x00000071fab97211 */ /* 0x040fe200000f2eff */
[-C--:B-1----:R-:W-:Y:S05]  /*51a0*/  HMMA.16816.F32 R4, R104, R108.reuse, R4 ;  /* 0x0000006c6804723c */ /* 0x082fea0000001804 */
[C---:B------:R-:W-:Y:S03]  /*51b0*/  LEA R114, P0, R250.reuse, R184, 0x5 ;  /* 0x000000b8fa727211 */ /* 0x040fe600078028ff */
[C---:B------:R-:W-:Y:S04]  /*51c0*/  HMMA.16816.F32 R8, R180.reuse, R108, R8 ;  /* 0x0000006cb408723c */ /* 0x040fe80000001808 */
        /* <DEDUP_REMOVED lines=11> */
[C---:B------:R-:W-:Y:S04]  /*5280*/  LEA R100, P0, R250.reuse, R110, 0x5 ;  /* 0x0000006efa647211 */ /* 0x040fe800078028ff */
[-C--:B------:R-:W-:Y:S03]  /*5290*/  HMMA.16816.F32 R60, R180, R102.reuse, R60 ;  /* 0x00000066b43c723c */ /* 0x080fe6000000183c */
[C---:B------:R-:W-:Y:S05]  /*52a0*/  LEA.HI.X.SX32 R101, R250.reuse, R111, 0x5, P0 ;  /* 0x0000006ffa657211 */ /* 0x040fea00000f2eff */
[----:B------:R-:W-:Y:S04]  /*52b0*/  HMMA.16816.F32 R64, R104, R102, R64 ;  /* 0x000000666840723c */ /* 0x000fe80000001840 */
[----:B------:R-:W-:Y:S04]  /*52c0*/  @P4 IMAD.WIDE.U32 R104, R209, 0x4, R246 ;  /* 0x00000004d1684825 */ /* 0x000fe800078e00f6 */
[C---:B------:R-:W-:Y:S01]  /*52d0*/  IMAD.WIDE R182, R250.reuse, -0xc0, R100 ;  /* 0xffffff40fab67825 */ /* 0x040fe200078e0264 */
[----:B------:R-:W5:Y:S04]  /*52e0*/  @P4 LDG.E R238, desc[UR24][R104.64+-0x100] ;  /* 0xffff001868ee4981 */ /* 0x000f68000c1e1900 */
[----:B------:R1:W5:Y:S01]  /*52f0*/  @P4 LDG.E R237, desc[UR24][R104.64+-0xe0] ;  /* 0xffff201868ed4981 */ /* 0x000362000c1e1900 */
[C---:B------:R-:W-:Y:S03]  /*5300*/  LEA R180, P0, R250.reuse, R182, 0x5 ;  /* 0x000000b6fab47211 */ /* 0x040fe600078028ff */
[----:B------:R2:W-:Y:S01]  /*5310*/  REDG.E.ADD.F32.FTZ.RN.STRONG.GPU desc[UR24][R244.64], R4 ;  /* 0x00000004f40079a6 */ /* 0x0005e2000c12f318 */
[C---:B------:R-:W-:Y:S02]  /*5320*/  LEA.HI.X.SX32 R181, R250.reuse, R183, 0x5, P0 ;  /* 0x000000b7fab57211 */ /* 0x040fe400000f2eff */
[C---:B------:R-:W-:Y:S01]  /*5330*/  LEA R102, P0, R250.reuse, R180, 0x5 ;  /* 0x000000b4fa667211 */ /* 0x040fe200078028ff */
[----:B------:R3:W-:Y:S03]  /*5340*/  REDG.E.ADD.F32.FTZ.RN.STRONG.GPU desc[UR24][R112.64], R5 ;  /* 0x00000005700079a6 */ /* 0x0007e6000c12f318 */
[C---:B------:R-:W-:Y:S01]  /*5350*/  LEA.HI.X.SX32 R103, R250.reuse, R181, 0x5, P0 ;  /* 0x000000b5fa677211 */ /* 0x040fe200000f2eff */
[----:B------:R4:W-:Y:S01]  /*5360*/  REDG.E.ADD.F32.FTZ.RN.STRONG.GPU desc[UR24][R184.64], R6 ;  /* 0x00000006b80079a6 */ /* 0x0009e2000c12f318 */
[C---:B------:R-:W-:Y:S03]  /*5370*/  LEA R106, P0, R250.reuse, R102, 0x5 ;  /* 0x00000066fa6a7211 */ /* 0x040fe600078028ff */
[----:B------:R4:W-:Y:S01]  /*5380*/  REDG.E.ADD.F32.FTZ.RN.STRONG.GPU desc[UR24][R114.64], R7 ;  /* 0x00000007720079a6 */ /* 0x0009e2000c12f318 */
[C---:B------:R-:W-:Y:S03]  /*5390*/  LEA.HI.X.SX32 R107, R250.reuse, R103, 0x5, P0 ;  /* 0x00000067fa6b7211 */ /* 0x040fe600000f2eff */
[----:B------:R4:W-:Y:S04]  /*53a0*/  REDG.E.ADD.F32.FTZ.RN.STRONG.GPU desc[UR24][R186.64], R8 ;  /* 0x00000008ba0079a6 */ /* 0x0009e8000c12f318 */
[----:B------:R4:W-:Y:S01]  /*53b0*/  REDG.E.ADD.F32.FTZ.RN.STRONG.GPU desc[UR24][R108.64], R9 ;  /* 0x000000096c0079a6 */ /* 0x0009e2000c12f318 */
[C---:B-1----:R-:W-:Y:S03]  /*53c0*/  LEA R104, P0, R250.reuse, R106, 0x5 ;  /* 0x0000006afa687211 */ /* 0x042fe600078028ff */
[----:B------:R1:W-:Y:S01]  /*53d0*/  REDG.E.ADD.F32.FTZ.RN.STRONG.GPU desc[UR24][R110.64], R10 ;  /* 0x0000000a6e0079a6 */ /* 0x0003e2000c12f318 */
[C---:B------:R-:W-:Y:S02]  /*53e0*/  LEA.HI.X.SX32 R105, R250.reuse, R107, 0x5, P0 ;  /* 0x0000006bfa697211 */ /* 0x040fe400000f2eff */
[C---:B--2---:R-:W-:Y:S01]  /*53f0*/  LEA R4, P0, R250.reuse, R104, 0x5 ;  /* 0x00000068fa047211 */ /* 0x044fe200078028ff */
[----:B------:R2:W-:Y:S03]  /*5400*/  REDG.E.ADD.F32.FTZ.RN.STRONG.GPU desc[UR24][R100.64], R11 ;  /* 0x0000000b640079a6 */ /* 0x0005e6000c12f318 */
[C---:B---3--:R-:W-:Y:S01]  /*5410*/  LEA.HI.X.SX32 R5, R250.reuse, R105, 0x5, P0 ;  /* 0x00000069fa057211 */ /* 0x048fe200000f2eff */
[----:B------:R3:W-:Y:S01]  /*5420*/  REDG.E.ADD.F32.FTZ.RN.STRONG.GPU desc[UR24][R244.64+0x80], R16 ;  /* 0x00008010f40079a6 */ /* 0x0007e2000c12f318 */
[C---:B------:R-:W-:Y:S03]  /*5430*/  LEA R112, P0, R250.reuse, R4, 0x5 ;  /* 0x00000004fa707211 */ /* 0x040fe600078028ff */
[----:B------:R3:W-:Y:S01]  /*5440*/  REDG.E.ADD.F32.FTZ.RN.STRONG.GPU desc[UR24][R182.64+0x80], R17 ;  /* 0x00008011b60079a6 */ /* 0x0007e2000c12f318 */
[C---:B------:R-:W-:Y:S03]  /*5450*/  LEA.HI.X.SX32 R113, R250.reuse, R5, 0x5, P0 ;  /* 0x00000005fa717211 */ /* 0x040fe600000f2eff */
[----:B------:R3:W-:Y:S01]  /*5460*/  REDG.E.ADD.F32.FTZ.RN.STRONG.GPU desc[UR24][R180.64+0x80], R18 ;  /* 0x00008012b40079a6 */ /* 0x0007e2000c12f318 */
[C---:B----4-:R-:W-:Y:S03]  /*5470*/  IMAD.WIDE R184, R250.reuse, -0xc0, R112 ;  /* 0xffffff40fab87825 */ /* 0x050fe600078e0270 */
[----:B------:R-:W-:Y:S01]  /*5480*/  REDG.E.ADD.F32.FTZ.RN.STRONG.GPU desc[UR24][R102.64+0x80], R19 ;  /* 0x00008013660079a6 */ /* 0x000fe2000c12f318 */
[C---:B------:R-:W-:Y:S03]  /*5490*/  LEA R6, P0, R250.reuse, R184, 0x5 ;  /* 0x000000b8fa067211 */ /* 0x040fe600078028ff */
[----:B------:R-:W-:Y:S01]  /*54a0*/  REDG.E.ADD.F32.FTZ.RN.STRONG.GPU desc[UR24][R106.64+0x80], R12 ;  /* 0x0000800c6a0079a6 */ /* 0x000fe2000c12f318 */
[C---:B------:R-:W-:Y:S03]  /*54b0*/  LEA.HI.X.SX32 R7, R250.reuse, R185, 0x5, P0 ;  /* 0x000000b9fa077211 */ /* 0x040fe600000f2eff */
[----:B------:R4:W-:Y:S01]  /*54c0*/  REDG.E.ADD.F32.FTZ.RN.STRONG.GPU desc[UR24][R104.64+0x80], R13 ;  /* 0x0000800d680079a6 */ /* 0x0009e2000c12f318 */
        /* <DEDUP_REMOVED lines=16> */
[C---:B------:R-:W-:Y:S03]  /*55d0*/  LEA.HI.X.SX32 R111, R250.reuse, R109, 0x5, P0 ;  /* 0x0000006dfa6f7211 */ /* 0x040fe600000f2eff */
[----:B------:R-:W-:Y:S01]  /*55e0*/  REDG.E.ADD.F32.FTZ.RN.STRONG.GPU desc[UR24][R8.64+0x100], R57 ;  /* 0x00010039080079a6 */ /* 0x000fe2000c12f318 */
[C---:B--2---:R-:W-:Y:S03]  /*55f0*/  IMAD.WIDE R100, R250.reuse, -0xc0, R110 ;  /* 0xffffff40fa647825 */ /* 0x044fe600078e026e */
[----:B------:R-:W-:Y:S01]  /*5600*/  REDG.E.ADD.F32.FTZ.RN.STRONG.GPU desc[UR24][R108.64+0x100], R58 ;  /* 0x0001003a6c0079a6 */ /* 0x000fe2000c12f318 */
[C---:B------:R-:W-:Y:S03]  /*5610*/  LEA R10, P0, R250.reuse, R100, 0x5 ;  /* 0x00000064fa0a7211 */ /* 0x040fe600078028ff */
[----:B------:R-:W-:Y:S01]  /*5620*/  REDG.E.ADD.F32.FTZ.RN.STRONG.GPU desc[UR24][R110.64+0x100], R59 ;  /* 0x0001003b6e0079a6 */ /* 0x000fe2000c12f318 */
[C---:B------:R-:W-:Y:S03]  /*5630*/  LEA.HI.X.SX32 R11, R250.reuse, R101, 0x5, P0 ;  /* 0x00000065fa0b7211 */ /* 0x040fe600000f2eff */
[----:B------:R-:W-:Y:S01]  /*5640*/  REDG.E.ADD.F32.FTZ.RN.STRONG.GPU desc[UR24][R244.64+0x180], R64 ;  /* 0x00018040f40079a6 */ /* 0x000fe2000c12f318 */
[C---:B---3--:R-:W-:Y:S03]  /*5650*/  LEA R16, P0, R250.reuse, R10, 0x5 ;  /* 0x0000000afa107211 */ /* 0x048fe600078028ff */
        /* <DEDUP_REMOVED lines=9> */
[C---:B----4-:R-:W-:Y:S01]  /*56f0*/  LEA R104, P0, R250.reuse, R180, 0x5 ;  /* 0x000000b4fa687211 */ /* 0x050fe200078028ff */
[----:B------:R-:W-:Y:S03]  /*5700*/  LDSM.16.MT88.4 R4, [R202+-0x2000] ;  /* 0xffe00000ca04783b */ /* 0x000fe60000004200 */
[C---:B------:R-:W-:Y:S01]  /*5710*/  LEA.HI.X.SX32 R105, R250.reuse, R181, 0x5, P0 ;  /* 0x000000b5fa697211 */ /* 0x040fe200000f2eff */
[----:B------:R-:W1:Y:S01]  /*5720*/  LDSM.16.MT88.4 R8, [R195] ;  /* 0x00000000c308783b */ /* 0x000e620000004200 */
[C---:B------:R-:W-:Y:S03]  /*5730*/  LEA R106, P0, R250.reuse, R104, 0x5 ;  /* 0x00000068fa6a7211 */ /* 0x040fe600078028ff */
[----:B------:R-:W-:Y:S01]  /*5740*/  REDG.E.ADD.F32.FTZ.RN.STRONG.GPU desc[UR24][R180.64+0x180], R61 ;  /* 0x0001803db40079a6 */ /* 0x000fe2000c12f318 */
[----:B------:R-:W-:Y:S03]  /*5750*/  LEA.HI.X.SX32 R107, R250, R105, 0x5, P0 ;  /* 0x00000069fa6b7211 */ /* 0x000fe600000f2eff */
        /* <DEDUP_REMOVED lines=50> */
[C---:B------:R-:W-:Y:S01]  /*5a80*/  VIADD R6, R195.reuse, 0xffffc000 ;  /* 0xffffc000c3067836 */ /* 0x040fe20000000000 */
        /* <DEDUP_REMOVED lines=113> */
[----:B-1----:R-:W1:Y:S01]  /*61a0*/  LDC.64 R2, c[0x0][0x5a8] ;  /* 0x00016a00ff027b82 */ /* 0x002e620000000a00 */
[----:B------:R-:W-:-:S05]  /*61b0*/  SHF.R.S32.HI R5, RZ, 0x1f, R242 ;  /* 0x0000001fff057819 */ /* 0x000fca00000114f2 */
[----:B--2---:R-:W-:Y:S02]  /*61c0*/  IMAD R5, R5, UR12, RZ ;  /* 0x0000000c05057c24 */ /* 0x004fe4000f8e02ff */
[----:B------:R-:W-:-:S04]  /*61d0*/  IMAD.WIDE.U32 R6, R242, UR12, RZ ;  /* 0x0000000cf2067c25 */ /* 0x000fc8000f8e00ff */
[----:B------:R-:W-:-:S05]  /*61e0*/  IMAD R0, R242, UR13, R5 ;  /* 0x0000000df2007c24 */ /* 0x000fca000f8e0205 */
[----:B------:R-:W-:-:S03]  /*61f0*/  IADD3 R7, PT, PT, R7, R0, RZ ;  /* 0x0000000007077210 */ /* 0x000fc60007ffe0ff */
[----:B-1----:R-:W-:-:S04]  /*6200*/  IMAD.WIDE.U32 R28, R2, UR20, R6 ;  /* 0x00000014021c7c25 */ /* 0x002fc8000f8e0006 */
[----:B------:R-:W-:Y:S01]  /*6210*/  IMAD R3, R3, UR20, R29 ;  /* 0x0000001403037c24 */ /* 0x000fe2000f8e021d */
[----:B------:R-:W-:Y:S05]  /*6220*/  BRA `(.L_x_155) ;  /* 0x0000000000147947 */ /* 0x000fea0003800000 */
.L_x_154:
[----:B------:R-:W2:Y:S01]  /*6230*/  LDCU.64 UR12, c[0x0][0x5c0] ;  /* 0x0000b800ff0c77ac */ /* 0x000ea20008000a00 */
[----:B-1----:R-:W-:-:S05]  /*6240*/  IADD3 R28, PT, PT, R242, R243, RZ ;  /* 0x000000f3f21c7210 */ /* 0x002fca0007ffe0ff */
[C---:B--2---:R-:W-:Y:S02]  /*6250*/  IMAD R3, R28.reuse, UR13, RZ ;  /* 0x0000000d1c037c24 */ /* 0x044fe4000f8e02ff */
[----:B------:R-:W-:-:S05]  /*6260*/  IMAD.WIDE.U32 R28, R28, UR12, RZ ;  /* 0x0000000c1c1c7c25 */ /* 0x000fca000f8e00ff */
[----:B------:R-:W-:Y:S02]  /*6270*/  IADD3 R3, PT, PT, R29, R3, RZ ;  /* 0x000000031d037210 */ /* 0x000fe40007ffe0ff */
.L_x_155:
[----:B------:R-:W-:Y:S05]  /*6280*/  @P0 BRA `(.L_x_156) ;  /* 0x00000000002c0947 */ /* 0x000fea0003800000 */
[----:B------:R-:W1:Y:S01]  /*6290*/  LDCU.64 UR6, c[0x0][0x5c8] ;  /* 0x0000b900ff0677ac */ /* 0x000e620008000a00 */
[----:B------:R-:W2:Y:S01]  /*62a0*/  LDC.64 R4, c[0x0][0x5b0] ;  /* 0x00016c00ff047b82 */ /* 0x000ea20000000a00 */
[----:B------:R-:W-:-:S05]  /*62b0*/  SHF.R.S32.HI R7, RZ, 0x1f, R242 ;  /* 0x0000001fff077819 */ /* 0x000fca00000114f2 */
        /* <DEDUP_REMOVED lines=8> */
.L_x_156:
[----:B------:R-:W1:Y:S01]  /*6340*/  LDCU.64 UR6, c[0x0][0x5c8] ;  /* 0x0000b900ff0677ac */ /* 0x000e620008000a00 */
[----:B------:R-:W-:-:S05]  /*6350*/  IADD3 R4, PT, PT, R242, R243, RZ ;  /* 0x000000f3f2047210 */ /* 0x000fca0007ffe0ff */
[C---:B-1----:R-:W-:Y:S02]  /*6360*/  IMAD R0, R4.reuse, UR7, RZ ;  /* 0x0000000704007c24 */ /* 0x042fe4000f8e02ff */
[----:B------:R-:W-:-:S05]  /*6370*/  IMAD.WIDE.U32 R4, R4, UR6, RZ ;  /* 0x0000000604047c25 */ /* 0x000fca000f8e00ff */
[----:B------:R-:W-:Y:S02]  /*6380*/  IADD3 R0, PT, PT, R5, R0, RZ ;  /* 0x0000000005007210 */ /* 0x000fe40007ffe0ff */
[----:B------:R-:W-:-:S07]  /*6390*/  MOV R2, R4 ;  /* 0x0000000400027202 */ /* 0x000fce0000000f00 */
.L_x_157:
[----:B------:R-:W-:Y:S01]  /*63a0*/  BAR.SYNC.DEFER_BLOCKING 0x0 ;  /* 0x0000000000007b1d */ /* 0x000fe20000010000 */
[----:B------:R-:W-:Y:S02]  /*63b0*/  USHF.L.U32 UR14, UR22, 0x6, URZ ;  /* 0x00000006160e7899 */ /* 0x000fe400080006ff */
[----:B------:R-:W-:Y:S02]  /*63c0*/  USHF.L.U32 UR16, UR22, 0x6, URZ ;  /* 0x0000000616107899 */ /* 0x000fe400080006ff */
[----:B------:R-:W-:Y:S01]  /*63d0*/  UIMAD.WIDE.U32 UR18, UR14, UR12, URZ ;  /* 0x0000000c0e1272a5 */ /* 0x000fe2000f8e00ff */
[----:B------:R-:W-:Y:S01]  /*63e0*/  BSSY.RECONVERGENT B0, `(.L_x_158) ;  /* 0x0000028000007945 */ /* 0x000fe20003800200 */
[----:B------:R-:W-:Y:S01]  /*63f0*/  USHF.R.S32.HI UR15, URZ, 0x1f, UR14 ;  /* 0x0000001fff0f7899 */ /* 0x000fe2000801140e */
[----:B------:R-:W1:Y:S01]  /*6400*/  LDCU.64 UR4, c[0x0][0x5d8] ;  /* 0x0000bb00ff0477ac */ /* 0x000e620008000a00 */
[----:B------:R-:W-:Y:S02]  /*6410*/  VIADD R241, R241, -UR16 ;  /* 0x80000010f1f17c36 */ /* 0x000fe40008000000 */
[----:B------:R-:W-:Y:S01]  /*6420*/  IMAD.U32 R30, RZ, RZ, UR18 ;  /* 0x00000012ff1e7e24 */ /* 0x000fe2000f8e00ff */
[----:B------:R-:W-:Y:S01]  /*6430*/  UIMAD UR17, UR15, UR12, URZ ;  /* 0x0000000c0f1172a4 */ /* 0x000fe2000f8e02ff */
[----:B------:R-:W-:Y:S01]  /*6440*/  IMAD.U32 R31, RZ, RZ, UR19 ;  /* 0x00000013ff1f7e24 */ /* 0x000fe2000f8e00ff */
[----:B------:R-:W-:-:S02]  /*6450*/  ISETP.GE.AND P2, PT, R214, R241, PT ;  /* 0x000000f1d600720c */ /* 0x000fc40003f46270 */
[----:B------:R-:W-:Y:S01]  /*6460*/  UIMAD UR17, UR14, UR13, UR17 ;  /* 0x0000000d0e1172a4 */ /* 0x000fe2000f8e0211 */
[----:B------:R-:W-:-:S04]  /*6470*/  LOP3.LUT R29, R30, 0x38, R213, 0xf8, !PT ;  /* 0x000000381e1d7812 */ /* 0x000fc800078ef8d5 */
[----:B------:R-:W-:Y:S01]  /*6480*/  IADD3 R40, P0, PT, R28, R29, RZ ;  /* 0x0000001d1c287210 */ /* 0x000fe20007f1e0ff */
[----:B------:R2:W3:Y:S01]  /*6490*/  LDS.128 R24, [R211+0xd000] ;  /* 0x00d00000d3187984 */ /* 0x0004e20000000c00 */
[----:B------:R-:W-:Y:S02]  /*64a0*/  MOV R28, UR17 ;  /* 0x00000011001c7c02 */ /* 0x000fe40008000f00 */
[C---:B------:R-:W-:Y:S01]  /*64b0*/  IADD3 R29, PT, PT, R214.reuse, 0x20, RZ ;  /* 0x00000020d61d7810 */ /* 0x040fe20007ffe0ff */
        /* <DEDUP_REMOVED lines=26> */
.L_x_159:
[----:B------:R-:W-:Y:S05]  /*6660*/  BSYNC.RECONVERGENT B0 ;  /* 0x0000000000007941 */ /* 0x000fea0003800200 */
.L_x_158:
        /* <DEDUP_REMOVED lines=15> */
.L_x_161:
[----:B------:R-:W-:Y:S05]  /*6760*/  BSYNC.RECONVERGENT B0 ;  /* 0x0000000000007941 */ /* 0x000fea0003800200 */
.L_x_160:
        /* <DEDUP_REMOVED lines=23> */
.L_x_163:
[----:B------:R-:W-:Y:S05]  /*68e0*/  BSYNC.RECONVERGENT B0 ;  /* 0x0000000000007941 */ /* 0x000fea0003800200 */
.L_x_162:
        /* <DEDUP_REMOVED lines=14> */
.L_x_130:
[----:B------:R-:W-:Y:S05]  /*69d0*/  BSYNC.RECONVERGENT B1 ;  /* 0x0000000000017941 */ /* 0x000fea0003800200 */
.L_x_108:
        /* <DEDUP_REMOVED lines=11> */
.L_x_165:
        /* <DEDUP_REMOVED lines=15> */
.L_x_1244:


//--------------------- .text._ZN5flash44flash_bwd_dq_dk_dv_loop_seqk_parallel_kernelI23Flash_bwd_kernel_traitsILi128ELi64ELi128ELi8ELi2ELi4ELi2ELb0ELb0EN7cutlass6half_tE19Flash_kernel_traitsILi128ELi64ELi128ELi8ES3_EELb0ELb1ELb0ELb0ELb0ELb0ELb0EEEvNS_16Flash_bwd_paramsE --------------------------
	.section	.text._ZN5flash44flash_bwd_dq_dk_dv_loop_seqk_parallel_kernelI23Flash_bwd_kernel_traitsILi128ELi64ELi128ELi8ELi2ELi4ELi2ELb0ELb0EN7cutlass6half_tE19Flash_kernel_traitsILi128ELi64ELi128ELi8ES3_EELb0ELb1ELb0ELb0ELb0ELb0ELb0EEEvNS_16Flash_bwd_paramsE,"ax",@progbits
	.align	128
        .global         _ZN5flash44flash_bwd_dq_dk_dv_loop_seqk_parallel_kernelI23Flash_bwd_kernel_traitsILi128ELi64ELi128ELi8ELi2ELi4ELi2ELb0ELb0EN7cutlass6half_tE19Flash_kernel_traitsILi128ELi64ELi128ELi8ES3_EELb0ELb1ELb0ELb0ELb0ELb0ELb0EEEvNS_16Flash_bwd_paramsE
        .type           _ZN5flash44flash_bwd_dq_dk_dv_loop_seqk_parallel_kernelI23Flash_bwd_kernel_traitsILi128ELi64ELi128ELi8ELi2ELi4ELi2ELb0ELb0EN7cutlass6half_tE19Flash_kernel_traitsILi128ELi64ELi128ELi8ES3_EELb0ELb1ELb0ELb0ELb0ELb0ELb0EEEvNS_16Flash_bwd_paramsE,@function
        .size           _ZN5flash44flash_bwd_dq_dk_dv_loop_seqk_parallel_kernelI23Flash_bwd_kernel_traitsILi128ELi64ELi128ELi8ELi2ELi4ELi2ELb0ELb0EN7cutlass6half_tE19Flash_kernel_traitsILi128ELi64ELi128ELi8ES3_EELb0ELb1ELb0ELb0ELb0ELb0ELb0EEEvNS_16Flash_bwd_paramsE,(.L_x_1245 - _ZN5flash44flash_bwd_dq_dk_dv_loop_seqk_parallel_kernelI23Flash_bwd_kernel_traitsILi128ELi64ELi128ELi8ELi2ELi4ELi2ELb0ELb0EN7cutlass6half_tE19Flash_kernel_traitsILi128ELi64ELi128ELi8ES3_EELb0ELb1ELb0ELb0ELb0ELb0ELb0EEEvNS_16Flash_bwd_paramsE)
        .other          _ZN5flash44flash_bwd_dq_dk_dv_loop_seqk_parallel_kernelI23Flash_bwd_kernel_traitsILi128ELi64ELi128ELi8ELi2ELi4ELi2ELb0ELb0EN7cutlass6half_tE19Flash_kernel_traitsILi128ELi64ELi128ELi8ES3_EELb0ELb1ELb0ELb0ELb0ELb0ELb0EEEvNS_16Flash_bwd_paramsE,@"STO_CUDA_ENTRY STV_DEFAULT"
_ZN5flash44flash_bwd_dq_dk_dv_loop_seqk_parallel_kernelI23Flash_bwd_kernel_traitsILi128ELi64ELi128ELi8ELi2ELi4ELi2ELb0ELb0EN7cutlass6half_tE19Flash_kernel_traitsILi128ELi64ELi128ELi8ES3_EELb0ELb1ELb0ELb0ELb0ELb0ELb0EEEvNS_16Flash_bwd_paramsE:
.text._ZN5flash44flash_bwd_dq_dk_dv_loop_seqk_parallel_kernelI23Flash_bwd_kernel_traitsILi128ELi64ELi128ELi8ELi2ELi4ELi2ELb0ELb0EN7cutlass6half_tE19Flash_kernel_traitsILi128ELi64ELi128ELi8ES3_EELb0ELb1ELb0ELb0ELb0ELb0ELb0EEEvNS_16Flash_bwd_paramsE:
[----:B------:R-:W1:Y:S08]  /*0000*/  LDC R1, c[0x0][0x37c] ;  /* 0x0000df00ff017b82 */ /* 0x000e700000000800 */
[----:B------:R-:W2:Y:S01]  /*0010*/  LDC R0, c[0x0][0x438] ;  /* 0x00010e00ff007b82 */ /* 0x000ea20000000800 */
[----:B-1----:R-:W-:-:S07]  /*0020*/  VIADD R1, R1, 0xfffffff8 ;  /* 0xfffffff801017836 */ /* 0x002fce0000000000 */
[----:B------:R-:W1:Y:S01]  /*0030*/  S2UR UR39, SR_CTAID.X ;  /* 0x00000000002779c3 */ /* 0x000e620000002500 */
[----:B--2---:R-:W-:-:S05]  /*0040*/  VIADD R0, R0, 0x7f ;  /* 0x0000007f00007836 */ /* 0x004fca0000000000 */
[----:B------:R-:W-:-:S04]  /*0050*/  SHF.R.S32.HI R2, RZ, 0x1f, R0 ;  /* 0x0000001fff027819 */ /* 0x000fc80000011400 */
[----:B------:R-:W-:-:S04]  /*0060*/  LEA.HI R0, R2, R0, RZ, 0x7 ;  /* 0x0000000002007211 */ /* 0x000fc800078f38ff */
[----:B------:R-:W-:-:S04]  /*0070*/  SHF.R.S32.HI R0, RZ, 0x7, R0 ;  /* 0x00000007ff007819 */ /* 0x000fc80000011400 */
[----:B-1----:R-:W-:-:S13]  /*0080*/  ISETP.LE.AND P0, PT, R0, UR39, PT ;  /* 0x0000002700007c0c */ /* 0x002fda000bf03270 */
[----:B------:R-:W-:Y:S05]  /*0090*/  @P0 EXIT ;  /* 0x000000000000094d */ /* 0x000fea0003800000 */
[----:B------:R-:W1:Y:S01]  /*00a0*/  S2UR UR49, SR_CTAID.Y ;  /* 0x00000000003179c3 */ /* 0x000e620000002600 */
[----:B------:R-:W1:Y:S01]  /*00b0*/  LDCU.64 UR40, c[0x0][0x468] ;  /* 0x00008d00ff2877ac */ /* 0x000e620008000a00 */
[----:B------:R-:W2:Y:S06]  /*00c0*/  LDCU.64 UR6, c[0x0][0x460] ;  /* 0x00008c00ff0677ac */ /* 0x000eac0008000a00 */
[----:B------:R-:W-:Y:S01]  /*00d0*/  S2UR UR24, SR_CgaCtaId ;  /* 0x00000000001879c3 */ /* 0x000fe20000008800 */
[----:B------:R-:W3:Y:S01]  /*00e0*/  LDCU.64 UR4, c[0x0][0x468] ;  /* 0x00008d00ff0477ac */ /* 0x000ee20008000a00 */
[----:B------:R-:W4:Y:S06]  /*00f0*/  LDCU.U8 UR8, c[0x0][0x532] ;  /* 0x0000a640ff0877ac */ /* 0x000f2c0008000000 */
[----:B------:R-:W-:Y:S01]  /*0100*/  S2UR UR23, SR_CTAID.Z ;  /* 0x00000000001779c3 */ /* 0x000fe20000002700 */
[----:B------:R-:W4:Y:S01]  /*0110*/  LDCU UR10, c[0x0][0x438] ;  /* 0x00008700ff0a77ac */ /* 0x000f220008000800 */
[----:B------:R-:W4:Y:S06]  /*0120*/  LDCU.64 UR32, c[0x0][0x358] ;  /* 0x00006b00ff2077ac */ /* 0x000f2c0008000a00 */
[----:B------:R-:W-:Y:S01]  /*0130*/  S2UR UR21, SR_CTAID.X ;  /* 0x00000000001579c3 */ /* 0x000fe20000002500 */
[----:B-1----:R-:W-:-:S02]  /*0140*/  ULEA UR40, UP0, UR49, UR40, 0x2 ;  /* 0x0000002831287291 */ /* 0x002fc4000f8010ff */
[----:B--2---:R-:W-:Y:S02]  /*0150*/  UISETP.NE.U32.AND UP1, UPT, UR6, URZ, UPT ;  /* 0x000000ff0600728c */ /* 0x004fe4000bf25070 */
[----:B------:R-:W-:Y:S02]  /*0160*/  ULEA.HI.X UR41, UR49, UR41, URZ, 0x2, UP0 ;  /* 0x0000002931297291 */ /* 0x000fe400080f14ff */
[----:B------:R-:W-:Y:S01]  /*0170*/  UISETP.NE.U32.AND UP0, UPT, UR6, URZ, UPT ;  /* 0x000000ff0600728c */ /* 0x000fe2000bf05070 */
[----:B------:R-:W-:Y:S01]  /*0180*/  S2UR UR18, SR_CTAID.Y ;  /* 0x00000000001279c3 */ /* 0x000fe20000002600 */
[----:B---3--:R-:W-:Y:S02]  /*0190*/  UISETP.EQ.U32.AND UP2, UPT, UR4, URZ, UPT ;  /* 0x000000ff0400728c */ /* 0x008fe4000bf42070 */
[----:B------:R-:W-:Y:S02]  /*01a0*/  UISETP.NE.U32.AND UP6, UPT, UR4, URZ, UPT ;  /* 0x000000ff0400728c */ /* 0x000fe4000bfc5070 */
[----:B------:R-:W-:-:S02]  /*01b0*/  UISETP.NE.AND.EX UP5, UPT, UR7, URZ, UPT, UP1 ;  /* 0x000000ff0700728c */ /* 0x000fc4000bfa5310 */
[----:B------:R-:W-:Y:S01]  /*01c0*/  UISETP.NE.AND.EX UP4, UPT, UR7, URZ, UPT, UP0 ;  /* 0x000000ff0700728c */ /* 0x000fe2000bf85300 */
[----:B------:R-:W1:Y:S01]  /*01d0*/  S2UR UR4, SR_CgaCtaId ;  /* 0x00000000000479c3 */ /* 0x000e620000008800 */
[----:B------:R-:W2:Y:S01]  /*01e0*/  LDCU.64 UR6, c[0x0][0x470] ;  /* 0x00008e00ff0677ac */ /* 0x000ea20008000a00 */
[----:B----4-:R-:W-:Y:S02]  /*01f0*/  UISETP.NE.AND UP3, UPT, UR8, URZ, UPT ;  /* 0x000000ff0800728c */ /* 0x010fe4000bf65270 */
[----:B------:R-:W-:-:S04]  /*0200*/  UISETP.NE.AND.EX UP6, UPT, UR5, URZ, UPT, UP6 ;  /* 0x000000ff0500728c */ /* 0x000fc8000bfc5360 */
[----:B------:R-:W3:Y:S01]  /*0210*/  S2UR UR20, SR_CTAID.Z ;  /* 0x00000000001479c3 */ /* 0x000ee20000002700 */
[----:B------:R-:W-:Y:S01]  /*0220*/  UISETP.EQ.OR.EX UP0, UPT, UR5, URZ, !UP3, UP2 ;  /* 0x000000ff0500728c */ /* 0x000fe2000df02720 */
[----:B------:R-:W-:Y:S02]  /*0230*/  UMOV UR8, 0x400 ;  /* 0x0000040000087882 */ /* 0x000fe40000000000 */
[----:B------:R-:W-:Y:S01]  /*0240*/  UMOV UR5, 0x400 ;  /* 0x0000040000057882 */ /* 0x000fe20000000000 */
[----:B------:R-:W-:Y:S02]  /*0250*/  UP2UR UR26, UPR, URZ, 0x1 ;  /* 0x00000001ff1a7883 */ /* 0x000fe40008000000 */
[----:B------:R-:W-:Y:S01]  /*0260*/  UP2UR UR25, UPR, URZ, 0x8 ;  /* 0x00000008ff197883 */ /* 0x000fe20008000000 */
[----:B------:R-:W4:Y:S01]  /*0270*/  LDCU.64 UR28, c[0x0][0x460] ;  /* 0x00008c00ff1c77ac */ /* 0x000f220008000a00 */
[----:B--2---:R-:W-:Y:S01]  /*0280*/  UISETP.NE.U32.AND UP0, UPT, UR6, URZ, UPT ;  /* 0x000000ff0600728c */ /* 0x004fe2000bf05070 */
[----:B------:R-:W2:Y:S01]  /*0290*/  LDCU UR19, c[0x0][0x438] ;  /* 0x00008700ff1377ac */ /* 0x000ea20008000800 */
[----:B-1----:R-:W-:Y:S01]  /*02a0*/  ULEA UR4, UR4, UR5, 0x18 ;  /* 0x0000000504047291 */ /* 0x002fe2000f8ec0ff */
[----:B------:R-:W1:Y:S01]  /*02b0*/  @!UP4 LDCU UR22, c[0x0][0x434] ;  /* 0x00008680ff16c7ac */ /* 0x000e620008000800 */
[----:B------:R-:W-:-:S02]  /*02c0*/  ULEA UR24, UR24, UR8, 0x18 ;  /* 0x0000000818187291 */ /* 0x000fc4000f8ec0ff */
[----:B------:R-:W-:Y:S01]  /*02d0*/  UISETP.NE.AND.EX UP3, UPT, UR7, URZ, UPT, UP0 ;  /* 0x000000ff0700728c */ /* 0x000fe2000bf65300 */
[----:B------:R-:W-:Y:S01]  /*02e0*/  UMOV UR5, 0xffffc000 ;  /* 0xffffc00000057882 */ /* 0x000fe20000000000 */
[----:B------:R-:W-:Y:S01]  /*02f0*/  UMOV UR27, URZ ;  /* 0x000000ff001b7c82 */ /* 0x000fe20008000000 */
[----:B------:R-:W-:-:S08]  /*0300*/  UMOV UR30, URZ ;  /* 0x000000ff001e7c82 */ /* 0x000fd00008000000 */
.L_x_246:
[----:B-----5:R-:W5:Y:S01]  /*0310*/  LDCU.64 UR8, c[0x0][0x478] ;  /* 0x00008f00ff0877ac */ /* 0x020f620008000a00 */
[----:B------:R-:W-:Y:S02]  /*0320*/  PLOP3.LUT P1, PT, PT, PT, UP3, 0x80, 0x8 ;  /* 0x000000000008781c */ /* 0x000fe40003f2f038 */
[----:B------:R-:W-:Y:S01]  /*0330*/  PLOP3.LUT P4, PT, PT, PT, UP5, 0x80, 0x8 ;  /* 0x000000000008781c */ /* 0x000fe20003f8f058 */
[----:B------:R-:W-:Y:S01]  /*0340*/  @UP3 ULEA UR12, UP0, UR49, UR6, 0x2 ;  /* 0x00000006310c3291 */ /* 0x000fe2000f8010ff */
[----:B------:R-:W-:Y:S01]  /*0350*/  PLOP3.LUT P2, PT, PT, PT, UP4, 0x80, 0x8 ;  /* 0x000000000008781c */ /* 0x000fe20003f4f048 */
[----:B------:R-:W-:Y:S02]  /*0360*/  UISETP.NE.AND UP2, UPT, UR26, URZ, UPT ;  /* 0x000000ff1a00728c */ /* 0x000fe4000bf45270 */
[----:B------:R-:W-:Y:S02]  /*0370*/  @UP3 ULEA.HI.X UR13, UR49, UR7, URZ, 0x2, UP0 ;  /* 0x00000007310d3291 */ /* 0x000fe400080f14ff */
[----:B------:R-:W-:-:S04]  /*0380*/  IMAD.U32 R4, RZ, RZ, UR12 ;  /* 0x0000000cff047e24 */ /* 0x000fc8000f8e00ff */
[----:B------:R-:W-:Y:S01]  /*0390*/  IMAD.U32 R5, RZ, RZ, UR13 ;  /* 0x0000000dff057e24 */ /* 0x000fe2000f8e00ff */
[----:B----4-:R-:W-:Y:S02]  /*03a0*/  UIMAD.WIDE.U32 UR12, UR49, 0x4, UR28 ;  /* 0x00000004310c78a5 */ /* 0x010fe4000f8e001c */
[----:B-----5:R-:W-:Y:S02]  /*03b0*/  UISETP.NE.U32.AND UP0, UPT, UR8, URZ, UPT ;  /* 0x000000ff0800728c */ /* 0x020fe4000bf05070 */
[----:B------:R-:W4:Y:S02]  /*03c0*/  @P1 LDG.E R6, desc[UR32][R4.64] ;  /* 0x0000002004061981 */ /* 0x000f24000c1e1900 */
[----:B------:R-:W-:-:S06]  /*03d0*/  UISETP.NE.AND.EX UP0, UPT, UR9, URZ, UPT, UP0 ;  /* 0x000000ff0900728c */ /* 0x000fcc000bf05300 */
[----:B------:R-:W-:-:S05]  /*03e0*/  PLOP3.LUT P0, PT, PT, PT, UP0, 0x80, 0x8 ;  /* 0x000000000008781c */ /* 0x000fca0003f0f008 */
[----:B------:R-:W-:Y:S01]  /*03f0*/  @UP0 ULEA UR14, UP1, UR49, UR8, 0x2 ;  /* 0x00000008310e0291 */ /* 0x000fe2000f8210ff */
[----:B------:R-:W-:Y:S01]  /*0400*/  PLOP3.LUT P3, PT, PT, PT, UP2, 0x80, 0x8 ;  /* 0x000000000008781c */ /* 0x000fe20003f6f028 */
[----:B------:R-:W5:Y:S02]  /*0410*/  @!UP0 LDCU UR11, c[0x0][0x43c] ;  /* 0x00008780ff0b87ac */ /* 0x000f640008000800 */
[----:B------:R-:W-:Y:S02]  /*0420*/  @UP0 ULEA.HI.X UR15, UR49, UR9, URZ, 0x2, UP1 ;  /* 0x00000009310f0291 */ /* 0x000fe400088f14ff */
[----:B-12---:R-:W-:Y:S01]  /*0430*/  IMAD.U32 R2, RZ, RZ, UR14 ;  /* 0x0000000eff027e24 */ /* 0x006fe2000f8e00ff */
[----:B------:R-:W2:Y:S03]  /*0440*/  @!UP0 LDCU.64 UR8, c[0x0][0x488] ;  /* 0x00009100ff0887ac */ /* 0x000ea60008000a00 */
[----:B------:R-:W-:-:S05]  /*0450*/  IMAD.U32 R3, RZ, RZ, UR15 ;  /* 0x0000000fff037e24 */ /* 0x000fca000f8e00ff */
[----:B------:R3:W4:Y:S01]  /*0460*/  @P0 LDG.E R4, desc[UR32][R2.64] ;  /* 0x0000002002040981 */ /* 0x000722000c1e1900 */
[----:B------:R-:W-:Y:S01]  /*0470*/  UMOV UR36, URZ ;  /* 0x000000ff00247c82 */ /* 0x000fe20008000000 */
[----:B------:R-:W-:Y:S01]  /*0480*/  UMOV UR17, 0xffffffff ;  /* 0xffffffff00117882 */ /* 0x000fe20000000000 */
[----:B------:R-:W-:Y:S01]  /*0490*/  UMOV UR38, 0xffffffff ;  /* 0xffffffff00267882 */ /* 0x000fe20000000000 */
[----:B--2---:R-:W-:-:S04]  /*04a0*/  @!UP0 UISETP.NE.U32.AND UP1, UPT, UR8, URZ, UPT ;  /* 0x000000ff0800828c */ /* 0x004fc8000bf25070 */
[----:B------:R-:W-:Y:S02]  /*04b0*/  @!UP0 UISETP.NE.AND.EX UP1, UPT, UR9, URZ, UPT, UP1 ;  /* 0x000000ff0900828c */ /* 0x000fe4000bf25310 */
[----:B------:R-:W-:Y:S02]  /*04c0*/  USHF.L.U32 UR46, UR39, 0x7, URZ ;  /* 0x00000007272e7899 */ /* 0x000fe400080006ff */
[----:B-----5:R-:W-:Y:S01]  /*04d0*/  @!UP0 USEL UR9, UR11, URZ, UP1 ;  /* 0x000000ff0b098287 */ /* 0x020fe20008800000 */
[----:B---3--:R-:W-:Y:S02]  /*04e0*/  IMAD.U32 R2, RZ, RZ, UR12 ;  /* 0x0000000cff027e24 */ /* 0x008fe4000f8e00ff */
[----:B------:R-:W-:-:S05]  /*04f0*/  IMAD.U32 R3, RZ, RZ, UR13 ;  /* 0x0000000dff037e24 */ /* 0x000fca000f8e00ff */
[----:B------:R-:W2:Y:S04]  /*0500*/  @P4 LDG.E R5, desc[UR32][R2.64] ;  /* 0x0000002002054981 */ /* 0x000ea8000c1e1900 */
[----:B------:R3:W5:Y:S02]  /*0510*/  @P2 LDG.E R0, desc[UR32][R2.64+0x4] ;  /* 0x0000042002002981 */ /* 0x000764000c1e1900 */
[----:B---3--:R-:W-:Y:S02]  /*0520*/  IMAD.U32 R2, RZ, RZ, UR40 ;  /* 0x00000028ff027e24 */ /* 0x008fe4000f8e00ff */
[----:B------:R-:W-:-:S05]  /*0530*/  IMAD.U32 R3, RZ, RZ, UR41 ;  /* 0x00000029ff037e24 */ /* 0x000fca000f8e00ff */
[----:B------:R-:W3:Y:S01]  /*0540*/  @!P3 LDG.E R2, desc[UR32][R2.64] ;  /* 0x000000200202b981 */ /* 0x000ee2000c1e1900 */
[----:B----4-:R-:W-:Y:S02]  /*0550*/  @P1 R2UR UR36, R6 ;  /* 0x00000000062412ca */ /* 0x010fe400000e0000 */
[----:B------:R-:W-:-:S13]  /*0560*/  @P0 R2UR UR35, R4 ;  /* 0x00000000042302ca */ /* 0x000fda00000e0000 */
[----:B------:R-:W-:Y:S01]  /*0570*/  @UP0 UIADD3 UR35, UPT, UPT, UR35, -UR36, URZ ;  /* 0x8000002423230290 */ /* 0x000fe2000fffe0ff */
[----:B--2---:R-:W-:Y:S02]  /*0580*/  @P4 R2UR UR17, R5 ;  /* 0x00000000051142ca */ /* 0x004fe400000e0000 */
[----:B-----5:R-:W-:Y:S02]  /*0590*/  @P2 R2UR UR8, R0 ;  /* 0x00000000000822ca */ /* 0x020fe400000e0000 */
[----:B---3--:R-:W-:Y:S01]  /*05a0*/  @!P3 R2UR UR38, R2 ;  /* 0x000000000226b2ca */ /* 0x008fe200000e0000 */
[----:B------:R-:W-:-:S14]  /*05b0*/  BRA.U !UP6, `(.L_x_166) ;  /* 0x000000010e247547 */ /* 0x000fdc000b800000 */
[----:B------:R-:W-:Y:S01]  /*05c0*/  UISETP.NE.AND UP1, UPT, UR25, URZ, UPT ;  /* 0x000000ff1900728c */ /* 0x000fe2000bf25270 */
[----:B------:R-:W-:Y:S02]  /*05d0*/  IMAD.U32 R2, RZ, RZ, UR40 ;  /* 0x00000028ff027e24 */ /* 0x000fe4000f8e00ff */
[----:B------:R-:W-:-:S03]  /*05e0*/  IMAD.U32 R3, RZ, RZ, UR41 ;  /* 0x00000029ff037e24 */ /* 0x000fc6000f8e00ff */
[----:B------:R-:W-:-:S13]  /*05f0*/  PLOP3.LUT P0, PT, PT, PT, UP1, 0x80, 0x8 ;  /* 0x000000000008781c */ /* 0x000fda0003f0f018 */
[----:B------:R-:W2:Y:S04]  /*0600*/  @P0 LDG.E R0, desc[UR32][R2.64+0x4] ;  /* 0x0000042002000981 */ /* 0x000ea8000c1e1900 */
[----:B------:R-:W3:Y:S01]  /*0610*/  @!P0 LDG.E R2, desc[UR32][R2.64] ;  /* 0x0000002002028981 */ /* 0x000ee2000c1e1900 */
[----:B--2---:R-:W-:-:S13]  /*0620*/  @P0 R2UR UR10, R0 ;  /* 0x00000000000a02ca */ /* 0x004fda00000e0000 */
[----:B------:R-:W-:-:S07]  /*0630*/  @UP1 UIADD3 UR10, UPT, UPT, UR10, -UR38, URZ ;  /* 0x800000260a0a1290 */ /* 0x000fce000fffe0ff */
[----:B---3--:R-:W-:-:S15]  /*0640*/  @!P0 R2UR UR10, R2 ;  /* 0x00000000020a82ca */ /* 0x008fde00000e0000 */
.L_x_166:
[----:B------:R-:W-:Y:S01]  /*0650*/  @!UP0 UIADD3 UR35, UPT, UPT, UR9, UR10, -UR36 ;  /* 0x0000000a09238290 */ /* 0x000fe2000fffe824 */
[----:B-1----:R-:W-:Y:S01]  /*0660*/  @!UP4 UMOV UR37, UR22 ;  /* 0x000000160025cc82 */ /* 0x002fe20008000000 */
[----:B------:R-:W-:Y:S02]  /*0670*/  @UP4 UIADD3 UR37, UPT, UPT, UR8, -UR17, URZ ;  /* 0x8000001108254290 */ /* 0x000fe4000fffe0ff */
[----:B------:R-:W-:-:S09]  /*0680*/  UISETP.GT.AND UP0, UPT, UR35, UR46, UPT ;  /* 0x0000002e2300728c */ /* 0x000fd2000bf04270 */
[----:B------:R-:W-:Y:S05]  /*0690*/  BRA.U !UP0, `(.L_x_167) ;  /* 0x00000099080c7547 */ /* 0x000fea000b800000 */
[----:B------:R-:W-:Y:S02]  /*06a0*/  UISETP.NE.AND UP1, UPT, UR17, -0x1, UPT ;  /* 0xffffffff1100788c */ /* 0x000fe4000bf25270 */
[----:B------:R-:W-:Y:S02]  /*06b0*/  UIADD3 UR12, UPT, UPT, UR37, 0x3f, URZ ;  /* 0x0000003f250c7890 */ /* 0x000fe4000fffe0ff */
[----:B------:R-:W-:Y:S02]  /*06c0*/  UISETP.NE.AND UP2, UPT, UR38, -0x1, UPT ;  /* 0xffffffff2600788c */ /* 0x000fe4000bf45270 */
[----:B------:R-:W-:-:S04]  /*06d0*/  USHF.R.S32.HI UR34, URZ, 0x1f, UR12 ;  /* 0x0000001fff227899 */ /* 0x000fc8000801140c */
[----:B------:R-:W-:Y:S01]  /*06e0*/  ULEA.HI UR34, UR34, UR12, URZ, 0x6 ;  /* 0x0000000c22227291 */ /* 0x000fe2000f8f30ff */
[----:B------:R-:W1:Y:S01]  /*06f0*/  @!UP1 LDCU.64 UR10, c[0x0][0x398] ;  /* 0x00007300ff0a97ac */ /* 0x000e620008000a00 */
[----:B------:R-:W2:Y:S02]  /*0700*/  @UP1 LDCU.64 UR8, c[0x0][0x3b0] ;  /* 0x00007600ff0817ac */ /* 0x000ea40008000a00 */
[----:B------:R-:W-:-:S04]  /*0710*/  USHF.R.S32.HI UR34, URZ, 0x6, UR34 ;  /* 0x00000006ff227899 */ /* 0x000fc80008011422 */
[----:B------:R-:W-:-:S04]  /*0720*/  USHF.L.U32 UR31, UR34, 0x6, URZ ;  /* 0x00000006221f7899 */ /* 0x000fc800080006ff */
[----:B------:R-:W-:Y:S02]  /*0730*/  UIADD3 UR48, UPT, UPT, UR31, -0x40, URZ ;  /* 0xffffffc01f307890 */ /* 0x000fe4000fffe0ff */
[----:B-1----:R-:W-:Y:S02]  /*0740*/  @!UP1 UIMAD.WIDE.U32 UR54, UR49, UR10, URZ ;  /* 0x0000000a313692a5 */ /* 0x002fe4000f8e00ff */
[----:B--2---:R-:W-:Y:S02]  /*0750*/  @UP1 UIMAD.WIDE.U32 UR12, UR17, UR8, URZ ;  /* 0x00000008110c12a5 */ /* 0x004fe4000f8e00ff */
[----:B------:R-:W-:Y:S02]  /*0760*/  @!UP1 UIMAD UR51, UR49, UR11, UR55 ;  /* 0x0000000b313392a4 */ /* 0x000fe4000f8e0237 */
[----:B------:R-:W-:Y:S02]  /*0770*/  @UP1 UIMAD UR51, UR17, UR9, UR13 ;  /* 0x00000009113312a4 */ /* 0x000fe4000f8e020d */
[----:B------:R-:W-:Y:S01]  /*0780*/  USHF.R.S32.HI UR55, URZ, 0x1f, UR48 ;  /* 0x0000001fff377899 */ /* 0x000fe20008011430 */
[----:B------:R-:W-:Y:S01]  /*0790*/  @UP1 UMOV UR54, UR12 ;  /* 0x0000000c00361c82 */ /* 0x000fe20008000000 */
[----:B------:R-:W-:Y:S10]  /*07a0*/  BRA.U UP2, `(.L_x_168) ;  /* 0x0000000102307547 */ /* 0x000ff4000b800000 */
[----:B------:R-:W1:Y:S01]  /*07b0*/  LDCU.64 UR14, c[0x0][0x3b8] ;  /* 0x00007700ff0e77ac */ /* 0x000e620008000a00 */
[----:B------:R-:W2:Y:S01]  /*07c0*/  LDCU.64 UR8, c[0x0][0x3a0] ;  /* 0x00007400ff0877ac */ /* 0x000ea20008000a00 */
[----:B------:R-:W-:-:S04]  /*07d0*/  USHF.R.S32.HI UR10, URZ, 0x1f, UR36 ;  /* 0x0000001fff0a7899 */ /* 0x000fc80008011424 */
[----:B-1----:R-:W-:Y:S02]  /*07e0*/  UIMAD UR10, UR10, UR14, URZ ;  /* 0x0000000e0a0a72a4 */ /* 0x002fe4000f8e02ff */
[----:B------:R-:W-:Y:S02]  /*07f0*/  UIMAD.WIDE.U32 UR12, UR36, UR14, URZ ;  /* 0x0000000e240c72a5 */ /* 0x000fe4000f8e00ff */
[----:B------:R-:W-:-:S04]  /*0800*/  UIMAD UR10, UR36, UR15, UR10 ;  /* 0x0000000f240a72a4 */ /* 0x000fc8000f8e020a */
[----:B------:R-:W-:-:S03]  /*0810*/  UIADD3 UR11, UPT, UPT, UR13, UR10, URZ ;  /* 0x0000000a0d0b7290 */ /* 0x000fc6000fffe0ff */
[----:B------:R-:W-:Y:S02]  /*0820*/  UMOV UR10, UR12 ;  /* 0x0000000c000a7c82 */ /* 0x000fe40008000000 */
[----:B--2---:R-:W-:-:S04]  /*0830*/  UIMAD.WIDE.U32 UR52, UR49, UR8, UR10 ;  /* 0x00000008313472a5 */ /* 0x004fc8000f8e000a */
[----:B------:R-:W-:-:S06]  /*0840*/  UIMAD UR9, UR49, UR9, UR53 ;  /* 0x00000009310972a4 */ /* 0x000fcc000f8e0235 */
[----:B------:R-:W-:Y:S01]  /*0850*/  MOV R20, UR9 ;  /* 0x0000000900147c02 */ /* 0x000fe20008000f00 */
[----:B------:R-:W-:Y:S05]  /*0860*/  BRA `(.L_x_169) ;  /* 0x0000000000187947 */ /* 0x000fea0003800000 */
.L_x_168:
[----:B------:R-:W1:Y:S01]  /*0870*/  LDCU.64 UR14, c[0x0][0x3b8] ;  /* 0x00007700ff0e77ac */ /* 0x000e620008000a00 */
[----:B------:R-:W-:-:S04]  /*0880*/  UIADD3 UR8, UPT, UPT, UR36, UR38, URZ ;  /* 0x0000002624087290 */ /* 0x000fc8000fffe0ff */
[----:B-1----:R-:W-:Y:S02]  /*0890*/  UIMAD.WIDE.U32 UR52, UR8, UR14, URZ ;  /* 0x0000000e083472a5 */ /* 0x002fe4000f8e00ff */
[----:B------:R-:W-:-:S04]  /*08a0*/  UIMAD UR8, UR8, UR15, URZ ;  /* 0x0000000f080872a4 */ /* 0x000fc8000f8e02ff */
[----:B------:R-:W-:-:S06]  /*08b0*/  UIADD3 UR8, UPT, UPT, UR53, UR8, URZ ;  /* 0x0000000835087290 */ /* 0x000fcc000fffe0ff */
[----:B------:R-:W-:Y:S02]  /*08c0*/  MOV R20, UR8 ;  /* 0x0000000800147c02 */ /* 0x000fe40008000f00 */
.L_x_169:
[----:B------:R-:W1:Y:S01]  /*08d0*/  LDC R5, c[0x0][0x3e8] ;  /* 0x0000fa00ff057b82 */ /* 0x000e620000000800 */
[----:B------:R-:W2:Y:S01]  /*08e0*/  S2R R6, SR_CTAID.Z ;  /* 0x0000000000067919 */ /* 0x000ea20000002700 */
[----:B------:R-:W-:Y:S01]  /*08f0*/  USHF.R.S32.HI UR45, URZ, 0x1f, UR46 ;  /* 0x0000001fff2d7899 */ /* 0x000fe2000801142e */
[----:B-1----:R-:W-:-:S05]  /*0900*/  IABS R0, R5 ;  /* 0x0000000500007213 */ /* 0x002fca0000000000 */
[----:B------:R-:W-:-:S04]  /*0910*/  IMAD.MOV.U32 R4, RZ, RZ, R0 ;  /* 0x000000ffff047224 */ /* 0x000fc800078e0000 */
[----:B------:R-:W1:Y:S01]  /*0920*/  I2F.RP R2, R4 ;  /* 0x0000000400027306 */ /* 0x000e620000209400 */
[----:B--2---:R-:W-:-:S07]  /*0930*/  IABS R6, R6 ;  /* 0x0000000600067213 */ /* 0x004fce0000000000 */
[----:B-1----:R-:W1:Y:S02]  /*0940*/  MUFU.RCP R2, R2 ;  /* 0x0000000200027308 */ /* 0x002e640000001000 */
[----:B-1----:R-:W-:-:S06]  /*0950*/  VIADD R2, R2, 0xffffffe ;  /* 0x0ffffffe02027836 */ /* 0x002fcc0000000000 */
[----:B------:R-:W1:Y:S02]  /*0960*/  F2I.FTZ.U32.TRUNC.NTZ R3, R2 ;  /* 0x0000000200037305 */ /* 0x000e64000021f000 */
[----:B-1----:R-:W-:Y:S01]  /*0970*/  IADD3 R0, PT, PT, RZ, -R3, RZ ;  /* 0x80000003ff007210 */ /* 0x002fe20007ffe0ff */
[----:B------:R-:W-:-:S04]  /*0980*/  IMAD.MOV.U32 R2, RZ, RZ, RZ ;  /* 0x000000ffff027224 */ /* 0x000fc800078e00ff */
[----:B------:R-:W-:-:S04]  /*0990*/  IMAD R0, R0, R4, RZ ;  /* 0x0000000400007224 */ /* 0x000fc800078e02ff */
[----:B------:R-:W-:-:S04]  /*09a0*/  IMAD.HI.U32 R0, R3, R0, R2 ;  /* 0x0000000003007227 */ /* 0x000fc800078e0002 */
[----:B------:R-:W-:-:S04]  /*09b0*/  IMAD.MOV.U32 R3, RZ, RZ, R6 ;  /* 0x000000ffff037224 */ /* 0x000fc800078e0006 */
[----:B------:R-:W-:-:S05]  /*09c0*/  IMAD.HI.U32 R0, R0, R3, RZ ;  /* 0x0000000300007227 */ /* 0x000fca00078e00ff */
[----:B------:R-:W-:-:S05]  /*09d0*/  IADD3 R2, PT, PT, -R0, RZ, RZ ;  /* 0x000000ff00027210 */ /* 0x000fca0007ffe1ff */
[----:B------:R-:W-:-:S05]  /*09e0*/  IMAD R2, R4, R2, R3 ;  /* 0x0000000204027224 */ /* 0x000fca00078e0203 */
[----:B------:R-:W-:-:S13]  /*09f0*/  ISETP.GT.U32.AND P1, PT, R4, R2, PT ;  /* 0x000000020400720c */ /* 0x000fda0003f24070 */
[----:B------:R-:W-:Y:S02]  /*0a00*/  @!P1 IMAD.IADD R2, R2, 0x1, -R4 ;  /* 0x0000000102029824 */ /* 0x000fe400078e0a04 */
[----:B------:R-:W-:Y:S01]  /*0a10*/  @!P1 VIADD R0, R0, 0x1 ;  /* 0x0000000100009836 */ /* 0x000fe20000000000 */
[C---:B------:R-:W-:Y:S02]  /*0a20*/  ISETP.NE.AND P1, PT, R5.reuse, RZ, PT ;  /* 0x000000ff0500720c */ /* 0x040fe40003f25270 */
[----:B------:R-:W-:Y:S02]  /*0a30*/  ISETP.GE.U32.AND P2, PT, R2, R4, PT ;  /* 0x000000040200720c */ /* 0x000fe40003f46070 */
[----:B------:R-:W-:-:S04]  /*0a40*/  LOP3.LUT R2, R5, UR23, RZ, 0x3c, !PT ;  /* 0x0000001705027c12 */ /* 0x000fc8000f8e3cff */
[----:B------:R-:W-:-:S07]  /*0a50*/  ISETP.GE.AND P0, PT, R2, RZ, PT ;  /* 0x000000ff0200720c */ /* 0x000fce0003f06270 */
[----:B------:R-:W-:-:S05]  /*0a60*/  @P2 IADD3 R0, PT, PT, R0, 0x1, RZ ;  /* 0x0000000100002810 */ /* 0x000fca0007ffe0ff */
[----:B------:R-:W-:-:S05]  /*0a70*/  IMAD.MOV.U32 R16, RZ, RZ, R0 ;  /* 0x000000ffff107224 */ /* 0x000fca00078e0000 */
[----:B------:R-:W-:Y:S02]  /*0a80*/  @!P0 IADD3 R16, PT, PT, -R16, RZ, RZ ;  /* 0x000000ff10108210 */ /* 0x000fe40007ffe1ff */
[----:B------:R-:W-:-:S04]  /*0a90*/  @!P1 LOP3.LUT R16, RZ, R5, RZ, 0x33, !PT ;  /* 0x00000005ff109212 */ /* 0x000fc800078e33ff */
[----:B------:R-:W-:Y:S01]  /*0aa0*/  SHF.R.S32.HI R23, RZ, 0x1f, R16 ;  /* 0x0000001fff177819 */ /* 0x000fe20000011410 */
[----:B------:R-:W-:Y:S05]  /*0ab0*/  BRA.U UP2, `(.L_x_170) ;  /* 0x0000000102347547 */ /* 0x000fea000b800000 */
        /* <DEDUP_REMOVED lines=9> */
[----:B------:R-:W-:-:S03]  /*0b50*/  UIMAD UR9, UR49, UR9, UR11 ;  /* 0x00000009310972a4 */ /* 0x000fc6000f8e020b */
[----:B------:R-:W-:-:S03]  /*0b60*/  UMOV UR50, UR10 ;  /* 0x0000000a00327c82 */ /* 0x000fc60008000000 */
[----:B------:R-:W-:Y:S01]  /*0b70*/  MOV R24, UR9 ;  /* 0x0000000900187c02 */ /* 0x000fe20008000f00 */
[----:B------:R-:W-:Y:S06]  /*0b80*/  BRA `(.L_x_171) ;  /* 0x00000000001c7947 */ /* 0x000fec0003800000 */
.L_x_170:
[----:B------:R-:W1:Y:S01]  /*0b90*/  LDCU.64 UR12, c[0x0][0x3c0] ;  /* 0x00007800ff0c77ac */ /* 0x000e620008000a00 */
[----:B------:R-:W-:-:S04]  /*0ba0*/  UIADD3 UR8, UPT, UPT, UR36, UR38, URZ ;  /* 0x0000002624087290 */ /* 0x000fc8000fffe0ff */
[----:B-1----:R-:W-:Y:S02]  /*0bb0*/  UIMAD.WIDE.U32 UR10, UR8, UR12, URZ ;  /* 0x0000000c080a72a5 */ /* 0x002fe4000f8e00ff */
[----:B------:R-:W-:-:S04]  /*0bc0*/  UIMAD UR8, UR8, UR13, URZ ;  /* 0x0000000d080872a4 */ /* 0x000fc8000f8e02ff */
[----:B------:R-:W-:Y:S01]  /*0bd0*/  UIADD3 UR8, UPT, UPT, UR11, UR8, URZ ;  /* 0x000000080b087290 */ /* 0x000fe2000fffe0ff */
[----:B------:R-:W-:-:S05]  /*0be0*/  UMOV UR50, UR10 ;  /* 0x0000000a00327c82 */ /* 0x000fca0008000000 */
[----:B------:R-:W-:-:S07]  /*0bf0*/  MOV R24, UR8 ;  /* 0x0000000800187c02 */ /* 0x000fce0008000f00 */
.L_x_171:
[----:B------:R-:W1:Y:S01]  /*0c00*/  @!UP1 LDCU.64 UR10, c[0x0][0x588] ;  /* 0x0000b100ff0a97ac */ /* 0x000e620008000a00 */
[----:B------:R-:W2:Y:S01]  /*0c10*/  @UP1 LDCU.64 UR8, c[0x0][0x590] ;  /* 0x0000b200ff0817ac */ /* 0x000ea20008000a00 */
[----:B------:R-:W3:Y:S01]  /*0c20*/  LDCU UR16, c[0x0][0x3e0] ;  /* 0x00007c00ff1077ac */ /* 0x000ee20008000800 */
[----:B------:R-:W3:Y:S01]  /*0c30*/  LDCU UR44, c[0x0][0x44c] ;  /* 0x00008980ff2c77ac */ /* 0x000ee20008000800 */
[----:B-1----:R-:W-:-:S04]  /*0c40*/  @!UP1 UIMAD.WIDE.U32 UR62, UR49, UR10, URZ ;  /* 0x0000000a313e92a5 */ /* 0x002fc8000f8e00ff */
[----:B------:R-:W-:Y:S02]  /*0c50*/  @!UP1 UIMAD UR47, UR49, UR11, UR63 ;  /* 0x0000000b312f92a4 */ /* 0x000fe4000f8e023f */
[----:B--2---:R-:W-:-:S04]  /*0c60*/  @UP1 UIMAD.WIDE.U32 UR10, UR17, UR8, URZ ;  /* 0x00000008110a12a5 */ /* 0x004fc8000f8e00ff */
[----:B------:R-:W-:Y:S02]  /*0c70*/  @UP1 UIMAD UR47, UR17, UR9, UR11 ;  /* 0x00000009112f12a4 */ /* 0x000fe4000f8e020b */
[----:B---3--:R-:W-:Y:S01]  /*0c80*/  UIMAD.WIDE UR58, UR16, UR44, URZ ;  /* 0x0000002c103a72a5 */ /* 0x008fe2000f8e02ff */
[----:B------:R-:W-:Y:S01]  /*0c90*/  @UP1 UMOV UR62, UR10 ;  /* 0x0000000a003e1c82 */ /* 0x000fe20008000000 */
[----:B------:R-:W-:Y:S10]  /*0ca0*/  BRA.U UP1, `(.L_x_172) ;  /* 0x0000000101447547 */ /* 0x000ff4000b800000 */
[----:B------:R-:W1:Y:S01]  /*0cb0*/  LDCU UR42, c[0x0][0x444] ;  /* 0x00008880ff2a77ac */ /* 0x000e620008000800 */
[----:B------:R-:W-:Y:S02]  /*0cc0*/  USHF.R.S32.HI UR9, URZ, 0x1f, UR16 ;  /* 0x0000001fff097899 */ /* 0x000fe40008011410 */
[----:B-1----:R-:W-:Y:S02]  /*0cd0*/  USHF.R.S32.HI UR8, URZ, 0x1f, UR42 ;  /* 0x0000001fff087899 */ /* 0x002fe4000801142a */
[----:B------:R-:W-:Y:S02]  /*0ce0*/  UIMAD.WIDE.U32 UR42, UR49, UR42, URZ ;  /* 0x0000002a312a72a5 */ /* 0x000fe4000f8e00ff */
[----:B------:R-:W-:Y:S02]  /*0cf0*/  UIMAD UR8, UR8, UR49, URZ ;  /* 0x00000031080872a4 */ /* 0x000fe4000f8e02ff */
[----:B------:R-:W-:Y:S02]  /*0d00*/  UIMAD.WIDE.U32 UR10, UR42, UR16, URZ ;  /* 0x000000102a0a72a5 */ /* 0x000fe4000f8e00ff */
[----:B------:R-:W-:-:S04]  /*0d10*/  UIADD3 UR8, UPT, UPT, UR43, UR8, URZ ;  /* 0x000000082b087290 */ /* 0x000fc8000fffe0ff */
[----:B------:R-:W-:-:S04]  /*0d20*/  UIMAD UR8, UR8, UR16, URZ ;  /* 0x00000010080872a4 */ /* 0x000fc8000f8e02ff */
[----:B------:R-:W-:Y:S02]  /*0d30*/  UIMAD UR8, UR9, UR42, UR8 ;  /* 0x0000002a090872a4 */ /* 0x000fe4000f8e0208 */
[----:B------:R-:W-:Y:S02]  /*0d40*/  USHF.R.S32.HI UR9, URZ, 0x1f, UR44 ;  /* 0x0000001fff097899 */ /* 0x000fe4000801142c */
[----:B------:R-:W-:Y:S02]  /*0d50*/  UIADD3 UR8, UPT, UPT, UR11, UR8, URZ ;  /* 0x000000080b087290 */ /* 0x000fe4000fffe0ff */
[----:B------:R-:W-:Y:S02]  /*0d60*/  UIMAD.WIDE.U32 UR42, UR10, UR44, URZ ;  /* 0x0000002c0a2a72a5 */ /* 0x000fe4000f8e00ff */
[----:B------:R-:W-:-:S04]  /*0d70*/  UIMAD UR8, UR8, UR44, URZ ;  /* 0x0000002c080872a4 */ /* 0x000fc8000f8e02ff */
[----:B------:R-:W-:-:S03]  /*0d80*/  UIMAD UR8, UR9, UR10, UR8 ;  /* 0x0000000a090872a4 */ /* 0x000fc6000f8e0208 */
[----:B------:R-:W-:Y:S01]  /*0d90*/  UMOV UR10, UR42 ;  /* 0x0000002a000a7c82 */ /* 0x000fe20008000000 */
[----:B------:R-:W-:Y:S01]  /*0da0*/  UIADD3 UR8, UPT, UPT, UR43, UR8, URZ ;  /* 0x000000082b087290 */ /* 0x000fe2000fffe0ff */
[----:B------:R-:W-:Y:S11]  /*0db0*/  BRA `(.L_x_173) ;  /* 0x00000000000c7947 */ /* 0x000ff60003800000 */
.L_x_172:
[----:B------:R-:W-:Y:S02]  /*0dc0*/  UIMAD.WIDE.U32 UR10, UR58, UR17, URZ ;  /* 0x000000113a0a72a5 */ /* 0x000fe4000f8e00ff */
[----:B------:R-:W-:-:S04]  /*0dd0*/  UIMAD UR8, UR59, UR17, URZ ;  /* 0x000000113b0872a4 */ /* 0x000fc8000f8e02ff */
[----:B------:R-:W-:-:S12]  /*0de0*/  UIADD3 UR8, UPT, UPT, UR11, UR8, URZ ;  /* 0x000000080b087290 */ /* 0x000fd8000fffe0ff */
.L_x_173:
[----:B------:R-:W1:Y:S01]  /*0df0*/  LDCU.U8 UR9, c[0x0][0x548] ;  /* 0x0000a900ff0977ac */ /* 0x000e620008000000 */
[----:B------:R-:W-:Y:S01]  /*0e00*/  USHF.L.U32 UR42, UR49, 0x7, URZ ;  /* 0x00000007312a7899 */ /* 0x000fe200080006ff */
[----:B------:R-:W2:Y:S03]  /*0e10*/  LDCU.U8 UR60, c[0x0][0x5f0] ;  /* 0x0000be00ff3c77ac */ /* 0x000ea60008000000 */
[----:B------:R-:W-:Y:S02]  /*0e20*/  USEL UR11, UR42, URZ, UP5 ;  /* 0x000000ff2a0b7287 */ /* 0x000fe4000a800000 */
[----:B------:R-:W-:Y:S02]  /*0e30*/  UIMAD UR57, UR23, UR44, URZ ;  /* 0x0000002c173972a4 */ /* 0x000fe4000f8e02ff */
[----:B------:R-:W-:Y:S02]  /*0e40*/  UIADD3 UR11, UP0, UPT, UR48, UR11, URZ ;  /* 0x0000000b300b7290 */ /* 0x000fe4000ff1e0ff */
[----:B-1----:R-:W-:-:S02]  /*0e50*/  UISETP.NE.AND UP1, UPT, UR9, URZ, UPT ;  /* 0x000000ff0900728c */ /* 0x002fc4000bf25270 */
[----:B------:R-:W-:Y:S02]  /*0e60*/  UIADD3.X UR56, UPT, UPT, URZ, UR55, URZ, UP0, !UPT ;  /* 0x00000037ff387290 */ /* 0x000fe400087fe4ff */
[----:B------:R-:W-:Y:S02]  /*0e70*/  UIMAD.WIDE.U32 UR64, UR11, UR58, URZ ;  /* 0x0000003a0b4072a5 */ /* 0x000fe4000f8e00ff */
[----:B------:R-:W-:-:S04]  /*0e80*/  UIMAD UR56, UR56, UR58, URZ ;  /* 0x0000003a383872a4 */ /* 0x000fc8000f8e02ff */
[----:B------:R-:W-:-:S04]  /*0e90*/  UIMAD UR56, UR59, UR11, UR56 ;  /* 0x0000000b3b3872a4 */ /* 0x000fc8000f8e0238 */
[----:B------:R-:W-:Y:S01]  /*0ea0*/  UIADD3 UR56, UPT, UPT, UR65, UR56, URZ ;  /* 0x0000003841387290 */ /* 0x000fe2000fffe0ff */
[----:B--2---:R-:W-:Y:S11]  /*0eb0*/  BRA.U !UP1, `(.L_x_174) ;  /* 0x00000001091c7547 */ /* 0x004ff6000b800000 */
[----:B------:R-:W1:Y:S01]  /*0ec0*/  LDCU UR9, c[0x0][0x434] ;  /* 0x00008680ff0977ac */ /* 0x000e620008000800 */
[----:B------:R-:W2:Y:S01]  /*0ed0*/  LDCU UR59, c[0x0][0x454] ;  /* 0x00008a80ff3b77ac */ /* 0x000ea20008000800 */
[----:B------:R-:W-:Y:S02]  /*0ee0*/  UISETP.NE.AND UP0, UPT, UR17, -0x1, UPT ;  /* 0xffffffff1100788c */ /* 0x000fe4000bf05270 */
[----:B-1----:R-:W-:-:S04]  /*0ef0*/  UIMAD UR9, UR49, UR9, URZ ;  /* 0x00000009310972a4 */ /* 0x002fc8000f8e02ff */
[----:B------:R-:W-:-:S04]  /*0f00*/  USEL UR9, UR9, UR17, !UP0 ;  /* 0x0000001109097287 */ /* 0x000fc8000c000000 */
[----:B--2---:R-:W-:Y:S01]  /*0f10*/  UIMAD UR59, UR23, UR59, UR9 ;  /* 0x0000003b173b72a4 */ /* 0x004fe2000f8e0209 */
[----:B------:R-:W-:Y:S05]  /*0f20*/  BRA `(.L_x_175) ;  /* 0x00000000000c7947 */ /* 0x000fea0003800000 */
.L_x_174:
[----:B------:R-:W1:Y:S01]  /*0f30*/  LDCU UR59, c[0x0][0x434] ;  /* 0x00008680ff3b77ac */ /* 0x000e620008000800 */
[----:B------:R-:W-:-:S04]  /*0f40*/  UIMAD UR9, UR49, UR16, UR23 ;  /* 0x00000010310972a4 */ /* 0x000fc8000f8e0217 */
[----:B-1----:R-:W-:Y:S02]  /*0f50*/  UIMAD UR59, UR9, UR59, URZ ;  /* 0x0000003b093b72a4 */ /* 0x002fe4000f8e02ff */
.L_x_175:
[----:B------:R-:W-:Y:S01]  /*0f60*/  UIADD3 UR53, UPT, UPT, UR34, -0x1, URZ ;  /* 0xffffffff22357890 */ /* 0x000fe2000fffe0ff */
[----:B------:R-:W-:Y:S09]  /*0f70*/  BRA.U !UP1, `(.L_x_176) ;  /* 0x0000000109247547 */ /* 0x000ff2000b800000 */
[----:B------:R-:W1:Y:S01]  /*0f80*/  LDCU UR9, c[0x0][0x444] ;  /* 0x00008880ff0977ac */ /* 0x000e620008000800 */
[----:B------:R-:W-:Y:S01]  /*0f90*/  UISETP.NE.AND UP0, UPT, UR17, -0x1, UPT ;  /* 0xffffffff1100788c */ /* 0x000fe2000bf05270 */
[----:B------:R-:W2:Y:S10]  /*0fa0*/  LDCU UR11, c[0x0][0x430] ;  /* 0x00008600ff0b77ac */ /* 0x000eb40008000800 */
[----:B-1----:R-:W-:Y:S01]  /*0fb0*/  @!UP0 UIMAD UR17, UR49, UR9, URZ ;  /* 0x00000009311182a4 */ /* 0x002fe2000f8e02ff */
[----:B------:R-:W2:Y:S03]  /*0fc0*/  LDCU UR9, c[0x0][0x454] ;  /* 0x00008a80ff0977ac */ /* 0x000ea60008000800 */
[----:B------:R-:W-:-:S02]  /*0fd0*/  UIADD3 UR17, UPT, UPT, UR42, UR17, URZ ;  /* 0x000000112a117290 */ /* 0x000fc4000fffe0ff */
[----:B--2---:R-:W-:-:S04]  /*0fe0*/  ULEA UR9, UR11, UR9, 0x7 ;  /* 0x000000090b097291 */ /* 0x004fc8000f8e38ff */
[----:B------:R-:W-:Y:S01]  /*0ff0*/  UIMAD UR58, UR9, UR23, UR17 ;  /* 0x00000017093a72a4 */ /* 0x000fe2000f8e0211 */
[----:B------:R-:W-:Y:S11]  /*1000*/  BRA `(.L_x_177) ;  /* 0x00000000000c7947 */ /* 0x000ff60003800000 */
.L_x_176:
[----:B------:R-:W1:Y:S01]  /*1010*/  LDCU UR58, c[0x0][0x444] ;  /* 0x00008880ff3a77ac */ /* 0x000e620008000800 */
[----:B------:R-:W-:-:S04]  /*1020*/  UIMAD UR9, UR49, UR16, UR23 ;  /* 0x00000010310972a4 */ /* 0x000fc8000f8e0217 */
[----:B-1----:R-:W-:-:S12]  /*1030*/  UIMAD UR58, UR9, UR58, URZ ;  /* 0x0000003a093a72a4 */ /* 0x002fd8000f8e02ff */
.L_x_177:
[----:B------:R-:W-:Y:S01]  /*1040*/  USHF.R.S32.HI UR9, URZ, 0x1f, UR57 ;  /* 0x0000001fff097899 */ /* 0x000fe20008011439 */
[----:B------:R-:W1:Y:S01]  /*1050*/  S2R R29, SR_TID.X ;  /* 0x00000000001d7919 */ /* 0x000e620000002100 */
[----:B------:R-:W-:Y:S01]  /*1060*/  UIADD3 UR57, UP1, UP0, UR64, UR10, UR57 ;  /* 0x0000000a40397290 */ /* 0x000fe2000f83e039 */
[----:B------:R-:W2:Y:S01]  /*1070*/  LDC.64 R12, c[0x0][0x3b0] ;  /* 0x0000ec00ff0c7b82 */ /* 0x000ea20000000a00 */
[----:B------:R-:W-:Y:S01]  /*1080*/  UIADD3 UR43, UPT, UPT, UR46, UR37, URZ ;  /* 0x000000252e2b7290 */ /* 0x000fe2000fffe0ff */
[----:B------:R-:W-:Y:S01]  /*1090*/  IMAD.MOV.U32 R11, RZ, RZ, RZ ;  /* 0x000000ffff0b7224 */ /* 0x000fe200078e00ff */
[----:B------:R-:W-:Y:S01]  /*10a0*/  UIADD3.X UR56, UPT, UPT, UR56, UR8, UR9, UP1, UP0 ;  /* 0x0000000838387290 */ /* 0x000fe20008fe0409 */
[----:B------:R-:W-:Y:S01]  /*10b0*/  ISETP.NE.AND P3, PT, RZ, UR60, PT ;  /* 0x0000003cff007c0c */ /* 0x000fe2000bf65270 */
[----:B------:R-:W-:Y:S01]  /*10c0*/  UIMAD UR44, UR16, UR44, URZ ;  /* 0x0000002c102c72a4 */ /* 0x000fe2000f8e02ff */
[----:B------:R-:W-:Y:S01]  /*10d0*/  BSSY.RECONVERGENT B1, `(.L_x_167) ;  /* 0x00008df000017945 */ /* 0x000fe20003800200 */
[----:B------:R-:W3:Y:S01]  /*10e0*/  LDCU.64 UR60, c[0x0][0x420] ;  /* 0x00008400ff3c77ac */ /* 0x000ee20008000a00 */
[----:B------:R-:W4:Y:S01]  /*10f0*/  LDC.64 R14, c[0x0][0x5f8] ;  /* 0x00017e00ff0e7b82 */ /* 0x000f220000000a00 */
[----:B------:R-:W5:Y:S01]  /*1100*/  LDCU UR9, c[0x0][0x508] ;  /* 0x0000a100ff0977ac */ /* 0x000f620008000800 */
[----:B------:R-:W-:-:S02]  /*1110*/  ULEA UR58, UR53, UR58, 0x6 ;  /* 0x0000003a353a7291 */ /* 0x000fc4000f8e30ff */
[----:B------:R-:W-:Y:S02]  /*1120*/  ULEA UR59, UR53, UR59, 0x6 ;  /* 0x0000003b353b7291 */ /* 0x000fe4000f8e30ff */
[----:B-----5:R-:W-:Y:S01]  /*1130*/  UIADD3 UR9, UPT, UPT, UR43, -UR9, -UR35 ;  /* 0x800000092b097290 */ /* 0x020fe2000fffe823 */
[C---:B-1----:R-:W-:Y:S01]  /*1140*/  IMAD.SHL.U32 R26, R29.reuse, 0x8, RZ ;  /* 0x000000081d1a7824 */ /* 0x042fe200078e00ff */
[--C-:B------:R-:W-:Y:S02]  /*1150*/  SHF.R.U32.HI R25, RZ, 0x3, R29.reuse ;  /* 0x00000003ff197819 */ /* 0x100fe4000001161d */
[----:B------:R-:W-:Y:S01]  /*1160*/  USHF.R.S32.HI UR8, URZ, 0x1f, UR9 ;  /* 0x0000001fff087899 */ /* 0x000fe20008011409 */
[----:B------:R-:W-:Y:S02]  /*1170*/  SHF.R.U32.HI R9, RZ, 0x5, R29 ;  /* 0x00000005ff097819 */ /* 0x000fe4000001161d */
[----:B------:R-:W-:Y:S01]  /*1180*/  LOP3.LUT R10, R26, 0x38, RZ, 0xc0, !PT ;  /* 0x000000381a0a7812 */ /* 0x000fe200078ec0ff */
[----:B------:R-:W-:Y:S01]  /*1190*/  ULEA.HI UR8, UR8, UR9, URZ, 0x6 ;  /* 0x0000000908087291 */ /* 0x000fe2000f8f30ff */
[----:B------:R-:W-:Y:S01]  /*11a0*/  LOP3.LUT R8, R29, 0x1f, RZ, 0xc0, !PT ;  /* 0x0000001f1d087812 */ /* 0x000fe200078ec0ff */
[C---:B------:R-:W-:Y:S01]  /*11b0*/  VIADD R28, R25.reuse, 0x60 ;  /* 0x00000060191c7836 */ /* 0x040fe20000000000 */
[----:B------:R-:W-:Y:S01]  /*11c0*/  IADD3 R2, P0, PT, R10, UR62, RZ ;  /* 0x0000003e0a027c10 */ /* 0x000fe2000ff1e0ff */
[----:B------:R-:W-:Y:S01]  /*11d0*/  USHF.R.S32.HI UR42, URZ, 0x6, UR8 ;  /* 0x00000006ff2a7899 */ /* 0x000fe20008011408 */
[----:B------:R-:W-:Y:S01]  /*11e0*/  IADD3 R27, PT, PT, R25, 0x40, RZ ;  /* 0x00000040191b7810 */ /* 0x000fe20007ffe0ff */
[----:B------:R-:W-:-:S02]  /*11f0*/  IMAD R8, R9, UR44, R8 ;  /* 0x0000002c09087c24 */ /* 0x000fc4000f8e0208 */
[----:B------:R-:W-:Y:S01]  /*1200*/  IMAD.X R3, RZ, RZ, UR47, P0 ;  /* 0x0000002fff037e24 */ /* 0x000fe200080e06ff */
[----:B------:R-:W-:Y:S02]  /*1210*/  UISETP.LT.AND UP0, UPT, URZ, UR42, UPT ;  /* 0x0000002aff00728c */ /* 0x000fe4000bf01270 */
[----:B------:R-:W1:Y:S02]  /*1220*/  LDCU.128 UR8, c[0x0][0x590] ;  /* 0x0000b200ff0877ac */ /* 0x000e640008000c00 */
[----:B------:R-:W-:-:S04]  /*1230*/  USEL UR42, URZ, UR42, !UP0 ;  /* 0x0000002aff2a7287 */ /* 0x000fc8000c000000 */
[----:B------:R-:W-:Y:S02]  /*1240*/  UISETP.GT.AND UP0, UPT, UR34, UR42, UPT ;  /* 0x0000002a2200728c */ /* 0x000fe4000bf04270 */
[----:B-1----:R-:W-:Y:S01]  /*1250*/  UIMAD UR17, UR55, UR8, URZ ;  /* 0x00000008371172a4 */ /* 0x002fe2000f8e02ff */
[----:B------:R-:W-:Y:S01]  /*1260*/  IMAD.U32 R0, RZ, RZ, UR8 ;  /* 0x00000008ff007e24 */ /* 0x000fe2000f8e00ff */
[----:B------:R-:W-:Y:S01]  /*1270*/  MOV R4, UR10 ;  /* 0x0000000a00047c02 */ /* 0x000fe20008000f00 */
[----:B------:R-:W-:Y:S02]  /*1280*/  USHF.L.U64.HI UR47, UR8, 0x5, UR9 ;  /* 0x00000005082f7899 */ /* 0x000fe40008010209 */
[----:B------:R-:W-:Y:S01]  /*1290*/  UIMAD UR17, UR48, UR9, UR17 ;  /* 0x00000009301172a4 */ /* 0x000fe2000f8e0211 */
[----:B------:R-:W-:-:S04]  /*12a0*/  IMAD.WIDE.U32 R2, R0, UR48, R2 ;  /* 0x0000003000027c25 */ /* 0x000fc8000f8e0002 */
[----:B------:R-:W-:Y:S01]  /*12b0*/  IMAD.U32 R0, RZ, RZ, UR11 ;  /* 0x0000000bff007e24 */ /* 0x000fe2000f8e00ff */
[----:B------:R-:W1:Y:S01]  /*12c0*/  LDCU.64 UR10, c[0x0][0x550] ;  /* 0x0000aa00ff0a77ac */ /* 0x000e620008000a00 */
[----:B------:R-:W-:-:S04]  /*12d0*/  VIADD R3, R3, UR17 ;  /* 0x0000001103037c36 */ /* 0x000fc80008000000 */
[----:B------:R-:W5:Y:S01]  /*12e0*/  LDCU.64 UR16, c[0x0][0x3c8] ;  /* 0x00007900ff1077ac */ /* 0x000f620008000a00 */
[----:B------:R-:W-:-:S04]  /*12f0*/  IMAD.WIDE.U32 R2, R4, UR23, R2 ;  /* 0x0000001704027c25 */ /* 0x000fc8000f8e0002 */
[----:B------:R-:W-:Y:S02]  /*1300*/  IMAD R3, R0, UR23, R3 ;  /* 0x0000001700037c24 */ /* 0x000fe4000f8e0203 */
[C---:B--2---:R-:W-:Y:S02]  /*1310*/  IMAD R0, R12.reuse, UR55, RZ ;  /* 0x000000370c007c24 */ /* 0x044fe4000f8e02ff */
[----:B------:R-:W-:-:S04]  /*1320*/  IMAD.WIDE.U32 R4, R12, UR48, R10 ;  /* 0x000000300c047c25 */ /* 0x000fc8000f8e000a */
[----:B------:R-:W-:Y:S01]  /*1330*/  IMAD R0, R13, UR48, R0 ;  /* 0x000000300d007c24 */ /* 0x000fe2000f8e0200 */
[----:B------:R-:W-:Y:S01]  /*1340*/  USHF.L.U32 UR48, UR8, 0x5, URZ ;  /* 0x0000000508307899 */ /* 0x000fe200080006ff */
[C---:B------:R-:W-:Y:S01]  /*1350*/  IMAD.WIDE.U32 R6, R25.reuse, UR8, R2 ;  /* 0x0000000819067c25 */ /* 0x040fe2000f8e0002 */
[----:B------:R-:W-:Y:S01]  /*1360*/  IADD3 R2, P0, PT, R4, UR54, RZ ;  /* 0x0000003604027c10 */ /* 0x000fe2000ff1e0ff */
[----:B------:R-:W2:Y:S02]  /*1370*/  LDCU.64 UR54, c[0x0][0x5e8] ;  /* 0x0000bd00ff3677ac */ /* 0x000ea40008000a00 */
[----:B------:R-:W-:Y:S01]  /*1380*/  IMAD R17, R25, UR9, R7 ;  /* 0x0000000919117c24 */ /* 0x000fe2000f8e0207 */
[----:B------:R-:W-:Y:S01]  /*1390*/  IADD3.X R3, PT, PT, R5, UR51, R0, P0, !PT ;  /* 0x0000003305037c10 */ /* 0x000fe200087fe400 */
[----:B-----5:R-:W-:Y:S01]  /*13a0*/  IMAD.U32 R0, RZ, RZ, UR16 ;  /* 0x00000010ff007e24 */ /* 0x020fe2000f8e00ff */
[----:B------:R-:W5:Y:S01]  /*13b0*/  LDCU.64 UR8, c[0x0][0x380] ;  /* 0x00007000ff0877ac */ /* 0x000f620008000a00 */
[----:B----4-:R-:W-:Y:S01]  /*13c0*/  IMAD.WIDE.U32 R4, R14, UR21, RZ ;  /* 0x000000150e047c25 */ /* 0x010fe2000f8e00ff */
[----:B-1----:R-:W-:Y:S01]  /*13d0*/  LEA R240, P2, R6, UR10, 0x1 ;  /* 0x0000000a06f07c11 */ /* 0x002fe2000f8408ff */
[----:B------:R-:W-:-:S02]  /*13e0*/  USHF.L.U32 UR51, UR44, 0x6, URZ ;  /* 0x000000062c337899 */ /* 0x000fc400080006ff */
[----:B------:R-:W-:Y:S01]  /*13f0*/  IMAD.WIDE.U32 R2, R0, UR23, R2 ;  /* 0x0000001700027c25 */ /* 0x000fe2000f8e0002 */
[----:B------:R-:W-:Y:S01]  /*1400*/  MOV R0, UR17 ;  /* 0x0000001100007c02 */ /* 0x000fe20008000f00 */
[----:B------:R-:W1:Y:S01]  /*1410*/  LDCU.64 UR16, c[0x0][0x570] ;  /* 0x0000ae00ff1077ac */ /* 0x000e620008000a00 */
[----:B------:R-:W-:Y:S01]  /*1420*/  SEL R4, R4, RZ, P3 ;  /* 0x000000ff04047207 */ /* 0x000fe20001800000 */
[----:B------:R-:W-:Y:S01]  /*1430*/  IMAD R7, R15, UR21, R5 ;  /* 0x000000150f077c24 */ /* 0x000fe2000f8e0205 */
[----:B------:R-:W-:Y:S01]  /*1440*/  SHF.R.S32.HI R5, RZ, 0x1f, R8 ;  /* 0x0000001fff057819 */ /* 0x000fe20000011408 */
[----:B------:R-:W-:Y:S01]  /*1450*/  IMAD R3, R0, UR23, R3 ;  /* 0x0000001700037c24 */ /* 0x000fe2000f8e0203 */
[----:B------:R-:W-:Y:S01]  /*1460*/  IADD3 R9, P1, P0, R8, UR57, R4 ;  /* 0x0000003908097c10 */ /* 0x000fe2000f83e004 */
[----:B------:R-:W-:Y:S01]  /*1470*/  IMAD.U32 R4, RZ, RZ, UR51 ;  /* 0x00000033ff047e24 */ /* 0x000fe2000f8e00ff */
[----:B------:R-:W-:Y:S01]  /*1480*/  SEL R0, R7, RZ, P3 ;  /* 0x000000ff07007207 */ /* 0x000fe20001800000 */
[----:B------:R-:W-:Y:S01]  /*1490*/  IMAD.WIDE.U32 R2, R25, R12, R2 ;  /* 0x0000000c19027225 */ /* 0x000fe200078e0002 */
[----:B------:R-:W-:Y:S01]  /*14a0*/  LEA.HI.X R239, R6, UR11, R17, 0x1, P2 ;  /* 0x0000000b06ef7c11 */ /* 0x000fe200090f0c11 */
[----:B--2---:R-:W-:Y:S01]  /*14b0*/  UIMAD.WIDE UR10, UR58, 0x4, UR54 ;  /* 0x000000043a0a78a5 */ /* 0x004fe2000f8e0236 */
[----:B------:R-:W-:Y:S01]  /*14c0*/  IADD3.X R5, PT, PT, R5, UR56, R0, P1, P0 ;  /* 0x0000003805057c10 */ /* 0x000fe20008fe0400 */
[----:B------:R-:W-:Y:S01]  /*14d0*/  IMAD R3, R25, R13, R3 ;  /* 0x0000000d19037224 */ /* 0x000fe200078e0203 */
[----:B------:R-:W-:Y:S01]  /*14e0*/  IADD3 R0, P0, PT, R9, UR51, RZ ;  /* 0x0000003309007c10 */ /* 0x000fe2000ff1e0ff */
[----:B------:R-:W-:Y:S01]  /*14f0*/  IMAD.SHL.U32 R8, R12, 0x20, RZ ;  /* 0x000000200c087824 */ /* 0x000fe200078e00ff */
[----:B-----5:R-:W-:Y:S01]  /*1500*/  LEA R237, P1, R2, UR8, 0x1 ;  /* 0x0000000802ed7c11 */ /* 0x020fe2000f8208ff */
[----:B------:R-:W-:Y:S01]  /*1510*/  VIADD R17, R25, 0x20 ;  /* 0x0000002019117836 */ /* 0x000fe20000000000 */
[----:B------:R-:W-:Y:S01]  /*1520*/  LEA.HI.X.SX32 R4, R4, R5, 0x1, P0 ;  /* 0x0000000504047211 */ /* 0x000fe200000f0eff */
[----:B---3--:R-:W-:Y:S01]  /*1530*/  UIMAD.WIDE UR54, UR59, 0x4, UR60 ;  /* 0x000000043b3678a5 */ /* 0x008fe2000f8e023c */
[----:B-1----:R-:W-:-:S02]  /*1540*/  LEA R232, P0, R0, UR16, 0x2 ;  /* 0x0000001000e87c11 */ /* 0x002fc4000f8010ff */
[----:B------:R-:W-:Y:S02]  /*1550*/  SHF.L.U64.HI R13, R12, 0x5, R13 ;  /* 0x000000050c0d7819 */ /* 0x000fe4000001020d */
[----:B------:R-:W-:Y:S02]  /*1560*/  LEA.HI.X R233, R0, UR17, R4, 0x2, P0 ;  /* 0x0000001100e97c11 */ /* 0x000fe400080f1404 */
[----:B------:R-:W-:Y:S02]  /*1570*/  LEA.HI.X R236, R2, UR9, R3, 0x1, P1 ;  /* 0x0000000902ec7c11 */ /* 0x000fe400088f0c03 */
[C---:B------:R-:W-:Y:S02]  /*1580*/  IADD3 R19, P2, PT, R25.reuse, 0x60, RZ ;  /* 0x0000006019137810 */ /* 0x040fe40007f5e0ff */
[C---:B------:R-:W-:Y:S02]  /*1590*/  IADD3 R12, P0, PT, R25.reuse, 0x20, RZ ;  /* 0x00000020190c7810 */ /* 0x040fe40007f1e0ff */
[----:B------:R-:W-:Y:S01]  /*15a0*/  IADD3 R18, P1, PT, R25, 0x40, RZ ;  /* 0x0000004019127810 */ /* 0x000fe20007f3e0ff */
[----:B------:R-:W-:Y:S01]  /*15b0*/  IMAD.X R22, RZ, RZ, RZ, P2 ;  /* 0x000000ffff167224 */ /* 0x000fe200010e06ff */
[----:B------:R-:W-:Y:S01]  /*15c0*/  LOP3.LUT R14, R10, 0x40, RZ, 0xfc, !PT ;  /* 0x000000400a0e7812 */ /* 0x000fe200078efcff */
[----:B------:R-:W-:Y:S01]  /*15d0*/  IMAD.X R15, RZ, RZ, RZ, P0 ;  /* 0x000000ffff0f7224 */ /* 0x000fe200000e06ff */
[----:B------:R-:W-:Y:S01]  /*15e0*/  IADD3.X R21, PT, PT, RZ, RZ, RZ, P1, !PT ;  /* 0x000000ffff157210 */ /* 0x000fe20000ffe4ff */
[----:B------:R-:W-:Y:S08]  /*15f0*/  BRA.U UP0, `(.L_x_178) ;  /* 0x0000000d00147547 */ /* 0x000ff0000b800000 */
        /* <DEDUP_REMOVED lines=13> */
.L_x_179:
[----:B------:R-:W1:Y:S01]  /*16d0*/  LDCU.64 UR10, c[0x0][0x5c0] ;  /* 0x0000b800ff0a77ac */ /* 0x000e620008000a00 */
[----:B------:R-:W-:-:S04]  /*16e0*/  UIADD3 UR8, UPT, UPT, UR36, UR38, URZ ;  /* 0x0000002624087290 */ /* 0x000fc8000fffe0ff */
[----:B-1----:R-:W-:Y:S02]  /*16f0*/  UIMAD.WIDE.U32 UR16, UR8, UR10, URZ ;  /* 0x0000000a081072a5 */ /* 0x002fe4000f8e00ff */
[----:B------:R-:W-:-:S04]  /*1700*/  UIMAD UR8, UR8, UR11, URZ ;  /* 0x0000000b080872a4 */ /* 0x000fc8000f8e02ff */
[----:B------:R-:W-:-:S06]  /*1710*/  UIADD3 UR8, UPT, UPT, UR17, UR8, URZ ;  /* 0x0000000811087290 */ /* 0x000fcc000fffe0ff */
[----:B------:R-:W-:Y:S02]  /*1720*/  MOV R0, UR8 ;  /* 0x0000000800007c02 */ /* 0x000fe40008000f00 */
.L_x_180:
        /* <DEDUP_REMOVED lines=12> */
[----:B------:R-:W-:Y:S06]  /*17f0*/  BRA `(.L_x_182) ;  /* 0x0000000000187947 */ /* 0x000fec0003800000 */
.L_x_181:
[----:B------:R-:W1:Y:S01]  /*1800*/  LDCU.64 UR8, c[0x0][0x5c8] ;  /* 0x0000b900ff0877ac */ /* 0x000e620008000a00 */
[----:B------:R-:W-:-:S04]  /*1810*/  UIADD3 UR36, UPT, UPT, UR36, UR38, URZ ;  /* 0x0000002624247290 */ /* 0x000fc8000fffe0ff */
[----:B-1----:R-:W-:Y:S02]  /*1820*/  UIMAD.WIDE.U32 UR14, UR36, UR8, URZ ;  /* 0x00000008240e72a5 */ /* 0x002fe4000f8e00ff */
[----:B------:R-:W-:-:S04]  /*1830*/  UIMAD UR36, UR36, UR9, URZ ;  /* 0x00000009242472a4 */ /* 0x000fc8000f8e02ff */
[----:B------:R-:W-:-:S06]  /*1840*/  UIADD3 UR36, UPT, UPT, UR15, UR36, URZ ;  /* 0x000000240f247290 */ /* 0x000fcc000fffe0ff */
[----:B------:R-:W-:-:S07]  /*1850*/  MOV R9, UR36 ;  /* 0x0000002400097c02 */ /* 0x000fce0008000f00 */
.L_x_182:
[----:B------:R-:W1:Y:S01]  /*1860*/  LDCU.64 UR12, c[0x0][0x5d8] ;  /* 0x0000bb00ff0c77ac */ /* 0x000e620008000a00 */
[----:B------:R-:W-:Y:S01]  /*1870*/  IMAD.U32 R2, RZ, RZ, UR10 ;  /* 0x0000000aff027e24 */ /* 0x000fe2000f8e00ff */
[----:B------:R-:W-:Y:S01]  /*1880*/  BSSY.RECONVERGENT B0, `(.L_x_183) ;  /* 0x000001c000007945 */ /* 0x000fe20003800200 */
[----:B------:R-:W-:Y:S02]  /*1890*/  UIADD3 UR35, UPT, UPT, -UR46, UR35, URZ ;  /* 0x000000232e237290 */ /* 0x000fe4000fffe1ff */
[----:B------:R-:W-:Y:S01]  /*18a0*/  IMAD.WIDE.U32 R2, R2, UR46, R10 ;  /* 0x0000002e02027c25 */ /* 0x000fe2000f8e000a */
[----:B------:R-:W-:-:S04]  /*18b0*/  UIMAD UR15, UR45, UR10, URZ ;  /* 0x0000000a2d0f72a4 */ /* 0x000fc8000f8e02ff */
[----:B------:R-:W-:Y:S01]  /*18c0*/  UIMAD UR15, UR46, UR11, UR15 ;  /* 0x0000000b2e0f72a4 */ /* 0x000fe2000f8e020f */
[----:B------:R-:W-:Y:S02]  /*18d0*/  ISETP.GE.AND P6, PT, R25, UR35, PT ;  /* 0x0000002319007c0c */ /* 0x000fe4000bfc6270 */
[----:B------:R-:W-:Y:S02]  /*18e0*/  IADD3 R2, P0, PT, R2, UR16, RZ ;  /* 0x0000001002027c10 */ /* 0x000fe4000ff1e0ff */
[----:B------:R-:W-:Y:S02]  /*18f0*/  ISETP.GE.AND P5, PT, R17, UR35, PT ;  /* 0x0000002311007c0c */ /* 0x000fe4000bfa6270 */
[----:B------:R-:W-:Y:S01]  /*1900*/  IADD3.X R3, PT, PT, R0, UR15, R3, P0, !PT ;  /* 0x0000000f00037c10 */ /* 0x000fe200087fe403 */
[----:B-1----:R-:W-:Y:S01]  /*1910*/  IMAD.U32 R0, RZ, RZ, UR12 ;  /* 0x0000000cff007e24 */ /* 0x002fe2000f8e00ff */
[----:B------:R-:W-:Y:S01]  /*1920*/  ISETP.GE.AND P4, PT, R27, UR35, PT ;  /* 0x000000231b007c0c */ /* 0x000fe2000bf86270 */
[----:B------:R-:W-:Y:S01]  /*1930*/  IMAD.U32 R4, RZ, RZ, UR13 ;  /* 0x0000000dff047e24 */ /* 0x000fe2000f8e00ff */
[----:B------:R-:W-:Y:S01]  /*1940*/  ISETP.GE.AND P3, PT, R28, UR35, PT ;  /* 0x000000231c007c0c */ /* 0x000fe2000bf66270 */
[----:B------:R-:W-:-:S04]  /*1950*/  IMAD.WIDE.U32 R6, R0, UR23, R2 ;  /* 0x0000001700067c25 */ /* 0x000fc8000f8e0002 */
[----:B------:R-:W-:Y:S01]  /*1960*/  IMAD R8, R4, UR23, R7 ;  /* 0x0000001704087c24 */ /* 0x000fe2000f8e0207 */
[----:B------:R-:W-:Y:S07]  /*1970*/  @P6 BRA `(.L_x_184) ;  /* 0x0000000000306947 */ /* 0x000fee0003800000 */
        /* <DEDUP_REMOVED lines=12> */
.L_x_184:
[----:B------:R-:W-:Y:S05]  /*1a40*/  BSYNC.RECONVERGENT B0 ;  /* 0x0000000000007941 */ /* 0x000fea0003800200 */
.L_x_183:
[----:B------:R-:W-:Y:S04]  /*1a50*/  BSSY.RECONVERGENT B0, `(.L_x_185) ;  /* 0x0000010000007945 */ /* 0x000fe80003800200 */
[----:B------:R-:W-:Y:S05]  /*1a60*/  @P5 BRA `(.L_x_186) ;  /* 0x0000000000385947 */ /* 0x000fea0003800000 */
[----:B------:R-:W2:Y:S01]  /*1a70*/  LDCU UR15, c[0x0][0x440] ;  /* 0x00008800ff0f77ac */ /* 0x000ea20008000800 */
[----:B-1----:R-:W-:Y:S01]  /*1a80*/  MOV R3, R8 ;  /* 0x0000000800037202 */ /* 0x002fe20000000f00 */
[----:B------:R-:W-:Y:S01]  /*1a90*/  IMAD R0, R15, UR10, RZ ;  /* 0x0000000a0f007c24 */ /* 0x000fe2000f8e02ff */
[----:B------:R-:W1:Y:S01]  /*1aa0*/  LDCU.64 UR12, c[0x0][0x560] ;  /* 0x0000ac00ff0c77ac */ /* 0x000e620008000a00 */
[----:B------:R-:W-:Y:S02]  /*1ab0*/  IMAD.MOV.U32 R2, RZ, RZ, R6 ;  /* 0x000000ffff027224 */ /* 0x000fe400078e0006 */
[C---:B------:R-:W-:Y:S02]  /*1ac0*/  IMAD R0, R12.reuse, UR11, R0 ;  /* 0x0000000b0c007c24 */ /* 0x040fe4000f8e0200 */
[----:B------:R-:W-:-:S04]  /*1ad0*/  IMAD.WIDE.U32 R4, R12, UR10, R2 ;  /* 0x0000000a0c047c25 */ /* 0x000fc8000f8e0002 */
[----:B------:R-:W-:Y:S01]  /*1ae0*/  IMAD.IADD R0, R5, 0x1, R0 ;  /* 0x0000000105007824 */ /* 0x000fe200078e0200 */
[----:B--2---:R-:W-:Y:S02]  /*1af0*/  ISETP.GE.AND P1, PT, R10, UR15, PT ;  /* 0x0000000f0a007c0c */ /* 0x004fe4000bf26270 */
[----:B------:R-:W-:Y:S02]  /*1b00*/  ISETP.GE.AND P0, PT, R14, UR15, PT ;  /* 0x0000000f0e007c0c */ /* 0x000fe4000bf06270 */
[----:B-1----:R-:W-:-:S04]  /*1b10*/  LEA R2, P2, R4, UR12, 0x1 ;  /* 0x0000000c04027c11 */ /* 0x002fc8000f8408ff */
[----:B------:R-:W-:-:S05]  /*1b20*/  LEA.HI.X R3, R4, UR13, R0, 0x1, P2 ;  /* 0x0000000d04037c11 */ /* 0x000fca00090f0c00 */
[----:B------:R2:W-:Y:S04]  /*1b30*/  @!P1 STG.E.128 desc[UR32][R2.64], RZ ;  /* 0x000000ff02009986 */ /* 0x0005e8000c101d20 */
[----:B------:R2:W-:Y:S02]  /*1b40*/  @!P0 STG.E.128 desc[UR32][R2.64+0x80], RZ ;  /* 0x000080ff02008986 */ /* 0x0005e4000c101d20 */
.L_x_186:
[----:B------:R-:W-:Y:S05]  /*1b50*/  BSYNC.RECONVERGENT B0 ;  /* 0x0000000000007941 */ /* 0x000fea0003800200 */
.L_x_185:
[----:B------:R-:W-:Y:S04]  /*1b60*/  BSSY.RECONVERGENT B0, `(.L_x_187) ;  /* 0x0000010000007945 */ /* 0x000fe80003800200 */
[----:B------:R-:W-:Y:S05]  /*1b70*/  @P4 BRA `(.L_x_188) ;  /* 0x0000000000384947 */ /* 0x000fea0003800000 */
[----:B------:R-:W3:Y:S01]  /*1b80*/  LDCU UR15, c[0x0][0x440] ;  /* 0x00008800ff0f77ac */ /* 0x000ee20008000800 */
[----:B-12---:R-:W-:Y:S01]  /*1b90*/  MOV R3, R8 ;  /* 0x0000000800037202 */ /* 0x006fe20000000f00 */
[----:B------:R-:W-:Y:S01]  /*1ba0*/  IMAD R0, R21, UR10, RZ ;  /* 0x0000000a15007c24 */ /* 0x000fe2000f8e02ff */
[----:B------:R-:W1:Y:S01]  /*1bb0*/  LDCU.64 UR12, c[0x0][0x560] ;  /* 0x0000ac00ff0c77ac */ /* 0x000e620008000a00 */
[----:B------:R-:W-:Y:S02]  /*1bc0*/  IMAD.MOV.U32 R2, RZ, RZ, R6 ;  /* 0x000000ffff027224 */ /* 0x000fe400078e0006 */
[C---:B------:R-:W-:Y:S02]  /*1bd0*/  IMAD R0, R18.reuse, UR11, R0 ;  /* 0x0000000b12007c24 */ /* 0x040fe4000f8e0200 */
[----:B------:R-:W-:-:S04]  /*1be0*/  IMAD.WIDE.U32 R4, R18, UR10, R2 ;  /* 0x0000000a12047c25 */ /* 0x000fc8000f8e0002 */
[----:B------:R-:W-:Y:S01]  /*1bf0*/  IMAD.IADD R0, R5, 0x1, R0 ;  /* 0x0000000105007824 */ /* 0x000fe200078e0200 */
[----:B---3--:R-:W-:Y:S02]  /*1c00*/  ISETP.GE.AND P1, PT, R10, UR15, PT ;  /* 0x0000000f0a007c0c */ /* 0x008fe4000bf26270 */
[----:B------:R-:W-:Y:S02]  /*1c10*/  ISETP.GE.AND P0, PT, R14, UR15, PT ;  /* 0x0000000f0e007c0c */ /* 0x000fe4000bf06270 */
[----:B-1----:R-:W-:-:S04]  /*1c20*/  LEA R2, P2, R4, UR12, 0x1 ;  /* 0x0000000c04027c11 */ /* 0x002fc8000f8408ff */
[----:B------:R-:W-:-:S05]  /*1c30*/  LEA.HI.X R3, R4, UR13, R0, 0x1, P2 ;  /* 0x0000000d04037c11 */ /* 0x000fca00090f0c00 */
[----:B------:R3:W-:Y:S04]  /*1c40*/  @!P1 STG.E.128 desc[UR32][R2.64], RZ ;  /* 0x000000ff02009986 */ /* 0x0007e8000c101d20 */
[----:B------:R3:W-:Y:S02]  /*1c50*/  @!P0 STG.E.128 desc[UR32][R2.64+0x80], RZ ;  /* 0x000080ff02008986 */ /* 0x0007e4000c101d20 */
.L_x_188:
[----:B------:R-:W-:Y:S05]  /*1c60*/  BSYNC.RECONVERGENT B0 ;  /* 0x0000000000007941 */ /* 0x000fea0003800200 */
.L_x_187:
[----:B------:R-:W-:Y:S04]  /*1c70*/  BSSY.RECONVERGENT B0, `(.L_x_189) ;  /* 0x0000010000007945 */ /* 0x000fe80003800200 */
[----:B------:R-:W-:Y:S05]  /*1c80*/  @P3 BRA `(.L_x_190) ;  /* 0x0000000000383947 */ /* 0x000fea0003800000 */
[----:B------:R-:W4:Y:S01]  /*1c90*/  LDCU UR15, c[0x0][0x440] ;  /* 0x00008800ff0f77ac */ /* 0x000f220008000800 */
[----:B-123--:R-:W-:Y:S01]  /*1ca0*/  MOV R3, R8 ;  /* 0x0000000800037202 */ /* 0x00efe20000000f00 */
[----:B------:R-:W-:Y:S01]  /*1cb0*/  IMAD R0, R22, UR10, RZ ;  /* 0x0000000a16007c24 */ /* 0x000fe2000f8e02ff */
[----:B------:R-:W1:Y:S01]  /*1cc0*/  LDCU.64 UR12, c[0x0][0x560] ;  /* 0x0000ac00ff0c77ac */ /* 0x000e620008000a00 */
[----:B------:R-:W-:Y:S02]  /*1cd0*/  IMAD.MOV.U32 R2, RZ, RZ, R6 ;  /* 0x000000ffff027224 */ /* 0x000fe400078e0006 */
[C---:B------:R-:W-:Y:S02]  /*1ce0*/  IMAD R0, R19.reuse, UR11, R0 ;  /* 0x0000000b13007c24 */ /* 0x040fe4000f8e0200 */
[----:B------:R-:W-:-:S04]  /*1cf0*/  IMAD.WIDE.U32 R4, R19, UR10, R2 ;  /* 0x0000000a13047c25 */ /* 0x000fc8000f8e0002 */
[----:B------:R-:W-:Y:S01]  /*1d00*/  IMAD.IADD R0, R5, 0x1, R0 ;  /* 0x0000000105007824 */ /* 0x000fe200078e0200 */
[----:B----4-:R-:W-:Y:S02]  /*1d10*/  ISETP.GE.AND P1, PT, R10, UR15, PT ;  /* 0x0000000f0a007c0c */ /* 0x010fe4000bf26270 */
[----:B------:R-:W-:Y:S02]  /*1d20*/  ISETP.GE.AND P0, PT, R14, UR15, PT ;  /* 0x0000000f0e007c0c */ /* 0x000fe4000bf06270 */
[----:B-1----:R-:W-:-:S04]  /*1d30*/  LEA R2, P2, R4, UR12, 0x1 ;  /* 0x0000000c04027c11 */ /* 0x002fc8000f8408ff */
[----:B------:R-:W-:-:S05]  /*1d40*/  LEA.HI.X R3, R4, UR13, R0, 0x1, P2 ;  /* 0x0000000d04037c11 */ /* 0x000fca00090f0c00 */
[----:B------:R4:W-:Y:S04]  /*1d50*/  @!P1 STG.E.128 desc[UR32][R2.64], RZ ;  /* 0x000000ff02009986 */ /* 0x0009e8000c101d20 */
[----:B------:R4:W-:Y:S02]  /*1d60*/  @!P0 STG.E.128 desc[UR32][R2.64+0x80], RZ ;  /* 0x000080ff02008986 */ /* 0x0009e4000c101d20 */
.L_x_190:
[----:B------:R-:W-:Y:S05]  /*1d70*/  BSYNC.RECONVERGENT B0 ;  /* 0x0000000000007941 */ /* 0x000fea0003800200 */
.L_x_189:
[----:B------:R-:W5:Y:S01]  /*1d80*/  LDCU.64 UR10, c[0x0][0x5e0] ;  /* 0x0000bc00ff0a77ac */ /* 0x000f620008000a00 */
[----:B-1234-:R-:W-:Y:S01]  /*1d90*/  MOV R2, UR8 ;  /* 0x0000000800027c02 */ /* 0x01efe20008000f00 */
[----:B------:R-:W-:Y:S01]  /*1da0*/  BSSY.RECONVERGENT B0, `(.L_x_191) ;  /* 0x0000017000007945 */ /* 0x000fe20003800200 */
[----:B------:R-:W-:-:S03]  /*1db0*/  UIMAD UR45, UR45, UR8, URZ ;  /* 0x000000082d2d72a4 */ /* 0x000fc6000f8e02ff */
[----:B------:R-:W-:Y:S01]  /*1dc0*/  IMAD.WIDE.U32 R2, R2, UR46, R10 ;  /* 0x0000002e02027c25 */ /* 0x000fe2000f8e000a */
[----:B------:R-:W-:Y:S02]  /*1dd0*/  UIMAD UR45, UR46, UR9, UR45 ;  /* 0x000000092e2d72a4 */ /* 0x000fe4000f8e022d */
[----:B------:R-:W-:-:S04]  /*1de0*/  IADD3 R2, P0, PT, R2, UR14, RZ ;  /* 0x0000000e02027c10 */ /* 0x000fc8000ff1e0ff */
[----:B------:R-:W-:Y:S02]  /*1df0*/  IADD3.X R3, PT, PT, R9, UR45, R3, P0, !PT ;  /* 0x0000002d09037c10 */ /* 0x000fe400087fe403 */
[----:B-----5:R-:W-:Y:S02]  /*1e00*/  MOV R0, UR10 ;  /* 0x0000000a00007c02 */ /* 0x020fe40008000f00 */
[----:B------:R-:W-:-:S03]  /*1e10*/  MOV R4, UR11 ;  /* 0x0000000b00047c02 */ /* 0x000fc60008000f00 */
[----:B------:R-:W-:-:S04]  /*1e20*/  IMAD.WIDE.U32 R6, R0, UR23, R2 ;  /* 0x0000001700067c25 */ /* 0x000fc8000f8e0002 */
        /* <DEDUP_REMOVED lines=14> */
.L_x_192:
[----:B------:R-:W-:Y:S05]  /*1f10*/  BSYNC.RECONVERGENT B0 ;  /* 0x0000000000007941 */ /* 0x000fea0003800200 */
.L_x_191:
        /* <DEDUP_REMOVED lines=16> */
.L_x_194:
[----:B------:R-:W-:Y:S05]  /*2020*/  BSYNC.RECONVERGENT B0 ;  /* 0x0000000000007941 */ /* 0x000fea0003800200 */
.L_x_193:
        /* <DEDUP_REMOVED lines=16> */
.L_x_196:
[----:B------:R-:W-:Y:S05]  /*2130*/  BSYNC.RECONVERGENT B0 ;  /* 0x0000000000007941 */ /* 0x000fea0003800200 */
.L_x_195:
        /* <DEDUP_REMOVED lines=10> */
[----:B-1----:R-:W-:-:S04]  /*21e0*/  LEA R2, P1, R4, UR10, 0x1 ;  /* 0x0000000a04027c11 */ /* 0x002fc8000f8208ff */
[----:B------:R-:W-:-:S07]  /*21f0*/  LEA.HI.X R3, R4, UR11, R0, 0x1, P1 ;  /* 0x0000000b04037c11 */ /* 0x000fce00088f0c00 */
[----:B------:R1:W-:Y:S01]  /*2200*/  @!P0 STG.E.128 desc[UR32][R2.64], RZ ;  /* 0x000000ff02008986 */ /* 0x0003e2000c101d20 */
[----:B------:R-:W-:-:S13]  /*2210*/  ISETP.GE.AND P0, PT, R14, UR12, PT ;  /* 0x0000000c0e007c0c */ /* 0x000fda000bf06270 */
[----:B------:R-:W-:Y:S05]  /*2220*/  @P0 BRA `(.L_x_197) ;  /* 0x0000007c00240947 */ /* 0x000fea0003800000 */
[----:B------:R2:W-:Y:S01]  /*2230*/  STG.E.128 desc[UR32][R2.64+0x80], RZ ;  /* 0x000080ff02007986 */ /* 0x0005e2000c101d20 */
[----:B------:R-:W-:Y:S05]  /*2240*/  BRA `(.L_x_197) ;  /* 0x0000007c001c7947 */ /* 0x000fea0003800000 */
.L_x_178:
[----:B------:R-:W-:Y:S01]  /*2250*/  ULOP3.LUT UR8, UR53, 0x80000001, URZ, 0xc0, !UPT ;  /* 0x8000000135087892 */ /* 0x000fe2000f8ec0ff */
[----:B------:R-:W-:Y:S01]  /*2260*/  @P3 BAR.SYNC.DEFER_BLOCKING 0x0 ;  /* 0x0000000000003b1d */ /* 0x000fe20000010000 */
[----:B------:R-:W-:Y:S01]  /*2270*/  UIMAD UR53, UR53, -0x40, UR37 ;  /* 0xffffffc0353578a4 */ /* 0x000fe2000f8e0225 */
[----:B------:R-:W-:Y:S01]  /*2280*/  LOP3.LUT R3, R26, 0x1f8, RZ, 0xc0, !PT ;  /* 0x000001f81a037812 */ /* 0x000fe200078ec0ff */
[----:B------:R-:W-:-:S03]  /*2290*/  UISETP.NE.AND UP0, UPT, UR8, 0x1, UPT ;  /* 0x000000010800788c */ /* 0x000fc6000bf05270 */
[----:B------:R-:W-:Y:S01]  /*22a0*/  LOP3.LUT R3, R3, 0x38, R29, 0x78, !PT ;  /* 0x0000003803037812 */ /* 0x000fe200078e781d */
[----:B------:R-:W-:Y:S01]  /*22b0*/  USEL UR16, URZ, 0x4000, UP0 ;  /* 0x00004000ff107887 */ /* 0x000fe20008000000 */
[----:B------:R-:W-:Y:S01]  /*22c0*/  ISETP.GE.AND P3, PT, R25, UR53, PT ;  /* 0x0000003519007c0c */ /* 0x000fe2000bf66270 */
[----:B------:R-:W-:Y:S01]  /*22d0*/  BSSY.RECONVERGENT B0, `(.L_x_198) ;  /* 0x0000018000007945 */ /* 0x000fe20003800200 */
[----:B------:R-:W-:-:S04]  /*22e0*/  LOP3.LUT R3, R3, 0x1e00, R26, 0xf8, !PT ;  /* 0x00001e0003037812 */ /* 0x000fc800078ef81a */
[----:B------:R-:W-:-:S07]  /*22f0*/  LEA R3, R3, UR24, 0x1 ;  /* 0x0000001803037c11 */ /* 0x000fce000f8e08ff */
[----:B------:R-:W-:Y:S05]  /*2300*/  @P3 BRA `(.L_x_199) ;  /* 0x0000000000483947 */ /* 0x000fea0003800000 */
[----:B------:R-:W1:Y:S02]  /*2310*/  LDCU UR8, c[0x0][0x440] ;  /* 0x00008800ff0877ac */ /* 0x000e640008000800 */
[----:B-1----:R-:W-:Y:S02]  /*2320*/  ISETP.GE.AND P1, PT, R10, UR8, PT ;  /* 0x000000080a007c0c */ /* 0x002fe4000bf26270 */
[----:B------:R-:W-:-:S11]  /*2330*/  ISETP.GE.AND P0, PT, R14, UR8, PT ;  /* 0x000000080e007c0c */ /* 0x000fd6000bf06270 */
[----:B------:R-:W-:Y:S02]  /*2340*/  @!P1 IMAD.MOV.U32 R6, RZ, RZ, R240 ;  /* 0x000000ffff069224 */ /* 0x000fe400078e00f0 */
[--C-:B------:R-:W-:Y:S01]  /*2350*/  @!P1 IMAD.MOV.U32 R7, RZ, RZ, R239.reuse ;  /* 0x000000ffff079224 */ /* 0x100fe200078e00ef */
[----:B------:R-:W-:Y:S01]  /*2360*/  @!P0 MOV R4, R240 ;  /* 0x000000f000048202 */ /* 0x000fe20000000f00 */
[----:B------:R-:W-:-:S03]  /*2370*/  @!P0 IMAD.MOV.U32 R5, RZ, RZ, R239 ;  /* 0x000000ffff058224 */ /* 0x000fc600078e00ef */
        /* <DEDUP_REMOVED lines=11> */
.L_x_199:
[----:B------:R2:W-:Y:S04]  /*2430*/  STS.128 [R3+0x8000], RZ ;  /* 0x008000ff03007388 */ /* 0x0005e80000000c00 */
[----:B------:R2:W-:Y:S02]  /*2440*/  STS.128 [R3+0xa000], RZ ;  /* 0x00a000ff03007388 */ /* 0x0005e40000000c00 */
.L_x_200:
[----:B------:R-:W-:Y:S05]  /*2450*/  BSYNC.RECONVERGENT B0 ;  /* 0x0000000000007941 */ /* 0x000fea0003800200 */
.L_x_198:
[----:B------:R-:W-:Y:S01]  /*2460*/  ISETP.GE.AND P4, PT, R17, UR53, PT ;  /* 0x0000003511007c0c */ /* 0x000fe2000bf86270 */
[----:B------:R-:W-:-:S12]  /*2470*/  BSSY.RECONVERGENT B0, `(.L_x_201) ;  /* 0x0000016000007945 */ /* 0x000fd80003800200 */
[----:B------:R3:W-:Y:S04]  /*2480*/  @P4 STS.128 [R3+0x9000], RZ ;  /* 0x009000ff03004388 */ /* 0x0007e80000000c00 */
[----:B------:R3:W-:Y:S01]  /*2490*/  @P4 STS.128 [R3+0xb000], RZ ;  /* 0x00b000ff03004388 */ /* 0x0007e20000000c00 */
[----:B------:R-:W-:Y:S05]  /*24a0*/  @P4 BRA `(.L_x_202) ;  /* 0x0000000000484947 */ /* 0x000fea0003800000 */
[----:B------:R-:W4:Y:S01]  /*24b0*/  LDCU UR8, c[0x0][0x440] ;  /* 0x00008800ff0877ac */ /* 0x000f220008000800 */
[----:B-1----:R-:W-:Y:S02]  /*24c0*/  IMAD.U32 R4, RZ, RZ, UR48 ;  /* 0x00000030ff047e24 */ /* 0x002fe4000f8e00ff */
[----:B------:R-:W-:Y:S02]  /*24d0*/  IMAD.U32 R2, RZ, RZ, UR48 ;  /* 0x00000030ff027e24 */ /* 0x000fe4000f8e00ff */
[----:B------:R-:W-:Y:S01]  /*24e0*/  IMAD.U32 R0, RZ, RZ, UR47 ;  /* 0x0000002fff007e24 */ /* 0x000fe2000f8e00ff */
[----:B------:R-:W-:-:S04]  /*24f0*/  LEA R4, P2, R4, R240, 0x1 ;  /* 0x000000f004047211 */ /* 0x000fc800078408ff */
[----:B------:R-:W-:Y:S02]  /*2500*/  LEA.HI.X R5, R2, R239, R0, 0x1, P2 ;  /* 0x000000ef02057211 */ /* 0x000fe400010f0c00 */
[----:B----4-:R-:W-:Y:S02]  /*2510*/  ISETP.GE.AND P1, PT, R10, UR8, PT ;  /* 0x000000080a007c0c */ /* 0x010fe4000bf26270 */
        /* <DEDUP_REMOVED lines=11> */
.L_x_202:
[----:B------:R-:W-:Y:S05]  /*25d0*/  BSYNC.RECONVERGENT B0 ;  /* 0x0000000000007941 */ /* 0x000fea0003800200 */
.L_x_201:
[----:B------:R-:W-:Y:S01]  /*25e0*/  BSSY.RECONVERGENT B0, `(.L_x_203) ;  /* 0x0000017000007945 */ /* 0x000fe20003800200 */
[----:B------:R-:W-:-:S03]  /*25f0*/  IADD3 R230, PT, PT, R3, UR16, RZ ;  /* 0x0000001003e67c10 */ /* 0x000fc6000fffe0ff */
[----:B------:R-:W-:Y:S05]  /*2600*/  @P3 BRA `(.L_x_204) ;  /* 0x0000000000483947 */ /* 0x000fea0003800000 */
[----:B------:R-:W5:Y:S02]  /*2610*/  LDCU UR8, c[0x0][0x440] ;  /* 0x00008800ff0877ac */ /* 0x000f640008000800 */
[----:B-----5:R-:W-:Y:S02]  /*2620*/  ISETP.GE.AND P1, PT, R10, UR8, PT ;  /* 0x000000080a007c0c */ /* 0x020fe4000bf26270 */
[----:B------:R-:W-:-:S11]  /*2630*/  ISETP.GE.AND P0, PT, R14, UR8, PT ;  /* 0x000000080e007c0c */ /* 0x000fd6000bf06270 */
[----:B-1----:R-:W-:Y:S02]  /*2640*/  @!P1 IMAD.MOV.U32 R6, RZ, RZ, R237 ;  /* 0x000000ffff069224 */ /* 0x002fe400078e00ed */
[--C-:B------:R-:W-:Y:S01]  /*2650*/  @!P1 IMAD.MOV.U32 R7, RZ, RZ, R236.reuse ;  /* 0x000000ffff079224 */ /* 0x100fe200078e00ec */
[----:B----4-:R-:W-:Y:S01]  /*2660*/  @!P0 MOV R4, R237 ;  /* 0x000000ed00048202 */ /* 0x010fe20000000f00 */
[----:B------:R-:W-:-:S03]  /*2670*/  @!P0 IMAD.MOV.U32 R5, RZ, RZ, R236 ;  /* 0x000000ffff058224 */ /* 0x000fc600078e00ec */
        /* <DEDUP_REMOVED lines=11> */
.L_x_204:
[----:B------:R1:W-:Y:S04]  /*2730*/  STS.128 [R230], RZ ;  /* 0x000000ffe6007388 */ /* 0x0003e80000000c00 */
[----:B------:R1:W-:Y:S02]  /*2740*/  STS.128 [R230+0x2000], RZ ;  /* 0x002000ffe6007388 */ /* 0x0003e40000000c00 */
.L_x_205:
[----:B------:R-:W-:Y:S05]  /*2750*/  BSYNC.RECONVERGENT B0 ;  /* 0x0000000000007941 */ /* 0x000fea0003800200 */
.L_x_203:
[--C-:B------:R-:W-:Y:S01]  /*2760*/  SHF.R.U32.HI R30, RZ, 0x1, R29.reuse ;  /* 0x00000001ff1e7819 */ /* 0x100fe2000001161d */
[----:B------:R-:W-:Y:S01]  /*2770*/  IMAD.MOV.U32 R249, RZ, RZ, 0x7f800000 ;  /* 0x7f800000fff97424 */ /* 0x000fe200078e00ff */
[----:B------:R-:W-:Y:S01]  /*2780*/  SHF.R.U32.HI R0, RZ, 0x2, R29 ;  /* 0x00000002ff007819 */ /* 0x000fe2000001161d */
[----:B------:R-:W-:Y:S01]  /*2790*/  IMAD.MOV.U32 R248, RZ, RZ, 0x7f800000 ;  /* 0x7f800000fff87424 */ /* 0x000fe200078e00ff */
[----:B------:R-:W-:Y:S01]  /*27a0*/  LOP3.LUT R241, R30, 0x10, RZ, 0xc0, !PT ;  /* 0x000000101ef17812 */ /* 0x000fe200078ec0ff */
[----:B------:R-:W-:Y:S02]  /*27b0*/  IMAD.MOV.U32 R247, RZ, RZ, 0x7f800000 ;  /* 0x7f800000fff77424 */ /* 0x000fe400078e00ff */
[----:B------:R-:W-:Y:S01]  /*27c0*/  IMAD.MOV.U32 R246, RZ, RZ, 0x7f800000 ;  /* 0x7f800000fff67424 */ /* 0x000fe200078e00ff */
[----:B------:R-:W-:-:S04]  /*27d0*/  LOP3.LUT R241, R241, 0x7, R0, 0xf8, !PT ;  /* 0x00000007f1f17812 */ /* 0x000fc800078ef800 */
[C---:B------:R-:W-:Y:S01]  /*27e0*/  LOP3.LUT R2, R241.reuse, 0x20, RZ, 0xfc, !PT ;  /* 0x00000020f1027812 */ /* 0x040fe200078efcff */
[C---:B-1--4-:R-:W-:Y:S01]  /*27f0*/  VIADD R4, R241.reuse, 0x8 ;  /* 0x00000008f1047836 */ /* 0x052fe20000000000 */
[C---:B------:R-:W-:Y:S01]  /*2800*/  ISETP.GE.AND P3, PT, R241.reuse, UR53, PT ;  /* 0x00000035f1007c0c */ /* 0x040fe2000bf66270 */
[----:B------:R-:W-:Y:S01]  /*2810*/  VIADD R0, R241, 0x28 ;  /* 0x00000028f1007836 */ /* 0x000fe20000000000 */
[----:B------:R-:W-:Y:S02]  /*2820*/  ISETP.GE.AND P1, PT, R2, UR53, PT ;  /* 0x0000003502007c0c */ /* 0x000fe4000bf26270 */
[----:B------:R-:W-:Y:S01]  /*2830*/  ISETP.GE.AND P2, PT, R4, UR53, PT ;  /* 0x0000003504007c0c */ /* 0x000fe2000bf46270 */
[----:B------:R-:W-:Y:S01]  /*2840*/  IMAD.MOV.U32 R4, RZ, RZ, 0x4 ;  /* 0x00000004ff047424 */ /* 0x000fe200078e00ff */
[----:B------:R-:W-:-:S03]  /*2850*/  ISETP.GE.AND P0, PT, R0, UR53, PT ;  /* 0x0000003500007c0c */ /* 0x000fc6000bf06270 */
[----:B------:R-:W-:-:S05]  /*2860*/  IMAD.WIDE.U32 R4, R241, R4, UR54 ;  /* 0x00000036f1047e25 */ /* 0x000fca000f8e0004 */
[----:B------:R1:W5:Y:S04]  /*2870*/  @!P3 LDG.E R249, desc[UR32][R4.64] ;  /* 0x0000002004f9b981 */ /* 0x000368000c1e1900 */
[----:B------:R1:W5:Y:S04]  /*2880*/  @!P2 LDG.E R248, desc[UR32][R4.64+0x20] ;  /* 0x0000202004f8a981 */ /* 0x000368000c1e1900 */
[----:B------:R1:W5:Y:S04]  /*2890*/  @!P1 LDG.E R247, desc[UR32][R4.64+0x80] ;  /* 0x0000802004f79981 */ /* 0x000368000c1e1900 */
[----:B------:R1:W5:Y:S01]  /*28a0*/  @!P0 LDG.E R246, desc[UR32][R4.64+0xa0] ;  /* 0x0000a02004f68981 */ /* 0x000362000c1e1900 */
[----:B------:R-:W-:Y:S03]  /*28b0*/  BSSY.RECONVERGENT B0, `(.L_x_206) ;  /* 0x0000013000007945 */ /* 0x000fe60003800200 */
[----:B------:R1:W-:Y:S04]  /*28c0*/  @P4 STS.128 [R230+0x1000], RZ ;  /* 0x001000ffe6004388 */ /* 0x0003e80000000c00 */
[----:B------:R1:W-:Y:S01]  /*28d0*/  @P4 STS.128 [R230+0x3000], RZ ;  /* 0x003000ffe6004388 */ /* 0x0003e20000000c00 */
[----:B------:R-:W-:Y:S05]  /*28e0*/  @P4 BRA `(.L_x_207) ;  /* 0x00000000003c4947 */ /* 0x000fea0003800000 */
[----:B------:R-:W4:Y:S01]  /*28f0*/  LDCU UR8, c[0x0][0x440] ;  /* 0x00008800ff0877ac */ /* 0x000f220008000800 */
[----:B-1----:R-:W-:-:S04]  /*2900*/  LEA R4, P2, R8, R237, 0x1 ;  /* 0x000000ed08047211 */ /* 0x002fc800078408ff */
        /* <DEDUP_REMOVED lines=13> */
.L_x_207:
[----:B------:R-:W-:Y:S05]  /*29e0*/  BSYNC.RECONVERGENT B0 ;  /* 0x0000000000007941 */ /* 0x000fea0003800200 */
.L_x_206:
[----:B------:R-:W2:Y:S01]  /*29f0*/  LDCU.64 UR8, c[0x0][0x3d0] ;  /* 0x00007a00ff0877ac */ /* 0x000ea20008000a00 */
[----:B-1--4-:R-:W-:Y:S01]  /*2a00*/  MOV R4, UR14 ;  /* 0x0000000e00047c02 */ /* 0x012fe20008000f00 */
[----:B------:R-:W-:Y:S01]  /*2a10*/  BSSY.RECONVERGENT B0, `(.L_x_208) ;  /* 0x0000024000007945 */ /* 0x000fe20003800200 */
[----:B------:R-:W-:Y:S02]  /*2a20*/  UIADD3 UR17, UPT, UPT, -UR46, UR35, URZ ;  /* 0x000000232e117290 */ /* 0x000fe4000fffe1ff */
[----:B------:R-:W-:Y:S01]  /*2a30*/  UIMAD UR49, UR45, UR14, URZ ;  /* 0x0000000e2d3172a4 */ /* 0x000fe2000f8e02ff */
[----:B------:R-:W-:-:S03]  /*2a40*/  IMAD.WIDE.U32 R4, R4, UR46, R10 ;  /* 0x0000002e04047c25 */ /* 0x000fc6000f8e000a */
[----:B------:R-:W-:Y:S01]  /*2a50*/  UIMAD UR49, UR46, UR15, UR49 ;  /* 0x0000000f2e3172a4 */ /* 0x000fe2000f8e0231 */
[----:B------:R-:W-:Y:S02]  /*2a60*/  ISETP.GE.AND P6, PT, R25, UR17, PT ;  /* 0x0000001119007c0c */ /* 0x000fe4000bfc6270 */
[----:B------:R-:W-:-:S04]  /*2a70*/  IADD3 R4, P0, PT, R4, UR52, RZ ;  /* 0x0000003404047c10 */ /* 0x000fc8000ff1e0ff */
        /* <DEDUP_REMOVED lines=27> */
.L_x_209:
[----:B------:R2:W-:Y:S04]  /*2c30*/  STS.128 [R3+0xc000], RZ ;  /* 0x00c000ff03007388 */ /* 0x0005e80000000c00 */
[----:B------:R2:W-:Y:S02]  /*2c40*/  STS.128 [R3+0x10000], RZ ;  /* 0x010000ff03007388 */ /* 0x0005e40000000c00 */
.L_x_210:
[----:B------:R-:W-:Y:S05]  /*2c50*/  BSYNC.RECONVERGENT B0 ;  /* 0x0000000000007941 */ /* 0x000fea0003800200 */
.L_x_208:
[----:B------:R-:W-:Y:S01]  /*2c60*/  ISETP.GE.AND P5, PT, R17, UR17, PT ;  /* 0x0000001111007c0c */ /* 0x000fe2000bfa6270 */
[----:B------:R-:W-:Y:S01]  /*2c70*/  BSSY.RECONVERGENT B0, `(.L_x_211) ;  /* 0x000001c000007945 */ /* 0x000fe20003800200 */
[----:B------:R-:W-:Y:S02]  /*2c80*/  ISETP.GE.AND P4, PT, R27, UR17, PT ;  /* 0x000000111b007c0c */ /* 0x000fe4000bf86270 */
[----:B------:R-:W-:-:S09]  /*2c90*/  ISETP.GE.AND P3, PT, R28, UR17, PT ;  /* 0x000000111c007c0c */ /* 0x000fd2000bf66270 */
[----:B------:R4:W-:Y:S04]  /*2ca0*/  @P5 STS.128 [R3+0xd000], RZ ;  /* 0x00d000ff03005388 */ /* 0x0009e80000000c00 */
[----:B------:R4:W-:Y:S01]  /*2cb0*/  @P5 STS.128 [R3+0x11000], RZ ;  /* 0x011000ff03005388 */ /* 0x0009e20000000c00 */
        /* <DEDUP_REMOVED lines=23> */
.L_x_212:
[----:B------:R-:W-:Y:S05]  /*2e30*/  BSYNC.RECONVERGENT B0 ;  /* 0x0000000000007941 */ /* 0x000fea0003800200 */
.L_x_211:
[----:B------:R1:W-:Y:S01]  /*2e40*/  @P4 STS.128 [R3+0xe000], RZ ;  /* 0x00e000ff03004388 */ /* 0x0003e20000000c00 */
[----:B------:R-:W-:Y:S03]  /*2e50*/  BSSY.RECONVERGENT B0, `(.L_x_213) ;  /* 0x0000019000007945 */ /* 0x000fe60003800200 */
        /* <DEDUP_REMOVED lines=24> */
.L_x_214:
[----:B------:R-:W-:Y:S05]  /*2fe0*/  BSYNC.RECONVERGENT B0 ;  /* 0x0000000000007941 */ /* 0x000fea0003800200 */
.L_x_213:
        /* <DEDUP_REMOVED lines=26> */
.L_x_216:
[----:B------:R-:W-:Y:S05]  /*3190*/  BSYNC.RECONVERGENT B0 ;  /* 0x0000000000007941 */ /* 0x000fea0003800200 */
.L_x_215:
[----:B------:R-:W2:Y:S01]  /*31a0*/  LDCU.64 UR8, c[0x0][0x3d8] ;  /* 0x00007b00ff0877ac */ /* 0x000ea20008000a00 */
[----:B-1----:R-:W-:Y:S01]  /*31b0*/  MOV R4, UR12 ;  /* 0x0000000c00047c02 */ /* 0x002fe20008000f00 */
[----:B------:R-:W-:Y:S01]  /*31c0*/  BSSY.RECONVERGENT B0, `(.L_x_217) ;  /* 0x0000022000007945 */ /* 0x000fe20003800200 */
[----:B------:R-:W-:-:S03]  /*31d0*/  UIMAD UR45, UR45, UR12, URZ ;  /* 0x0000000c2d2d72a4 */ /* 0x000fc6000f8e02ff */
[----:B------:R-:W-:Y:S01]  /*31e0*/  IMAD.WIDE.U32 R4, R4, UR46, R10 ;  /* 0x0000002e04047c25 */ /* 0x000fe2000f8e000a */
[----:B------:R-:W-:Y:S02]  /*31f0*/  UIMAD UR45, UR46, UR13, UR45 ;  /* 0x0000000d2e2d72a4 */ /* 0x000fe4000f8e022d */
[----:B------:R-:W-:-:S04]  /*3200*/  IADD3 R4, P0, PT, R4, UR50, RZ ;  /* 0x0000003204047c10 */ /* 0x000fc8000ff1e0ff */
        /* <DEDUP_REMOVED lines=27> */
.L_x_218:
[----:B------:R1:W-:Y:S04]  /*33c0*/  STS.128 [R3+0x14000], RZ ;  /* 0x014000ff03007388 */ /* 0x0003e80000000c00 */
[----:B------:R1:W-:Y:S02]  /*33d0*/  STS.128 [R3+0x18000], RZ ;  /* 0x018000ff03007388 */ /* 0x0003e40000000c00 */
.L_x_219:
[----:B------:R-:W-:Y:S05]  /*33e0*/  BSYNC.RECONVERGENT B0 ;  /* 0x0000000000007941 */ /* 0x000fea0003800200 */
.L_x_217:
[----:B------:R-:W1:Y:S01]  /*33f0*/  S2R R218, SR_TID.X ;  /* 0x0000000000da7919 */ /* 0x000e620000002100 */
[----:B------:R-:W-:Y:S01]  /*3400*/  SHF.L.U32 R208, R29, 0x6, RZ ;  /* 0x000000061dd07819 */ /* 0x000fe200000006ff */
[----:B------:R-:W-:Y:S01]  /*3410*/  BSSY.RECONVERGENT B0, `(.L_x_220) ;  /* 0x000001b000007945 */ /* 0x000fe20003800200 */
[----:B------:R1:W-:Y:S02]  /*3420*/  @P5 STS.128 [R3+0x15000], RZ ;  /* 0x015000ff03005388 */ /* 0x0003e40000000c00 */
[----:B------:R-:W-:Y:S02]  /*3430*/  LOP3.LUT R2, R208, 0x1c0, RZ, 0xc0, !PT ;  /* 0x000001c0d0027812 */ /* 0x000fe400078ec0ff */
[----:B------:R1:W-:Y:S01]  /*3440*/  @P5 STS.128 [R3+0x19000], RZ ;  /* 0x019000ff03005388 */ /* 0x0003e20000000c00 */
[----:B------:R-:W-:Y:S05]  /*3450*/  @P5 BRA `(.L_x_221) ;  /* 0x0000000000585947 */ /* 0x000fea0003800000 */
[----:B------:R-:W3:Y:S01]  /*3460*/  LDCU UR14, c[0x0][0x440] ;  /* 0x00008800ff0e77ac */ /* 0x000ee20008000800 */
[----:B--2---:R-:W-:Y:S01]  /*3470*/  MOV R5, R13 ;  /* 0x0000000d00057202 */ /* 0x004fe20000000f00 */
[----:B------:R-:W-:Y:S01]  /*3480*/  IMAD R0, R15, UR12, RZ ;  /* 0x0000000c0f007c24 */ /* 0x000fe2000f8e02ff */
[----:B------:R-:W2:Y:S01]  /*3490*/  LDCU.64 UR8, c[0x0][0x390] ;  /* 0x00007200ff0877ac */ /* 0x000ea20008000a00 */
[----:B------:R-:W-:Y:S02]  /*34a0*/  IMAD.MOV.U32 R4, RZ, RZ, R8 ;  /* 0x000000ffff047224 */ /* 0x000fe400078e0008 */
[C---:B------:R-:W-:Y:S02]  /*34b0*/  IMAD R0, R12.reuse, UR13, R0 ;  /* 0x0000000d0c007c24 */ /* 0x040fe4000f8e0200 */
[----:B------:R-:W-:-:S04]  /*34c0*/  IMAD.WIDE.U32 R6, R12, UR12, R4 ;  /* 0x0000000c0c067c25 */ /* 0x000fc8000f8e0004 */
[----:B------:R-:W-:Y:S01]  /*34d0*/  IMAD.IADD R0, R7, 0x1, R0 ;  /* 0x0000000107007824 */ /* 0x000fe200078e0200 */
[----:B---3--:R-:W-:Y:S02]  /*34e0*/  ISETP.GE.AND P1, PT, R10, UR14, PT ;  /* 0x0000000e0a007c0c */ /* 0x008fe4000bf26270 */
        /* <DEDUP_REMOVED lines=13> */
.L_x_221:
[----:B------:R-:W-:Y:S05]  /*35c0*/  BSYNC.RECONVERGENT B0 ;  /* 0x0000000000007941 */ /* 0x000fea0003800200 */
.L_x_220:
[----:B------:R-:W-:Y:S01]  /*35d0*/  IMAD.U32 R0, RZ, RZ, UR31 ;  /* 0x0000001fff007e24 */ /* 0x000fe2000f8e00ff */
[----:B--2---:R-:W-:Y:S01]  /*35e0*/  SHF.R.U32.HI R4, RZ, 0x4, R29 ;  /* 0x00000004ff047819 */ /* 0x004fe2000001161d */
[----:B------:R-:W-:Y:S01]  /*35f0*/  IMAD.SHL.U32 R209, R29, 0x20, RZ ;  /* 0x000000201dd17824 */ /* 0x000fe200078e00ff */
[----:B------:R-:W-:Y:S01]  /*3600*/  LOP3.LUT R6, R2, 0x38, R26, 0xf8, !PT ;  /* 0x0000003802067812 */ /* 0x000fe200078ef81a */
[----:B------:R-:W-:Y:S01]  /*3610*/  IMAD.U32 R2, RZ, RZ, UR37 ;  /* 0x00000025ff027e24 */ /* 0x000fe2000f8e00ff */
[----:B------:R-:W-:Y:S01]  /*3620*/  IADD3 R0, PT, PT, R0, UR35, R241 ;  /* 0x0000002300007c10 */ /* 0x000fe2000fffe0f1 */
[----:B------:R2:W-:Y:S01]  /*3630*/  @P4 STS.128 [R3+0x16000], RZ ;  /* 0x016000ff03004388 */ /* 0x0005e20000000c00 */
[----:B------:R-:W-:Y:S01]  /*3640*/  LOP3.LUT R4, R4, 0x8, RZ, 0xc0, !PT ;  /* 0x0000000804047812 */ /* 0x000fe200078ec0ff */
[----:B-1----:R-:W-:Y:S01]  /*3650*/  IMAD.SHL.U32 R216, R218, 0x8, RZ ;  /* 0x00000008dad87824 */ /* 0x002fe200078e00ff */
[----:B------:R-:W-:Y:S01]  /*3660*/  IADD3 R234, PT, PT, R0, -0x1f, -R2 ;  /* 0xffffffe100ea7810 */ /* 0x000fe20007ffe802 */
[----:B------:R2:W-:Y:S01]  /*3670*/  @P4 STS.128 [R3+0x1a000], RZ ;  /* 0x01a000ff03004388 */ /* 0x0005e20000000c00 */
[--C-:B------:R-:W-:Y:S01]  /*3680*/  LOP3.LUT R0, R4, 0x10, R29.reuse, 0xf8, !PT ;  /* 0x0000001004007812 */ /* 0x100fe200078ef81d */
[----:B------:R-:W-:Y:S01]  /*3690*/  IMAD.SHL.U32 R20, R218, 0x20, RZ ;  /* 0x00000020da147824 */ /* 0x000fe200078e00ff */
[----:B------:R-:W-:Y:S01]  /*36a0*/  LOP3.LUT R5, R208, 0x200, RZ, 0xc0, !PT ;  /* 0x00000200d0057812 */ /* 0x000fe200078ec0ff */
[----:B------:R-:W-:Y:S01]  /*36b0*/  IMAD.SHL.U32 R12, R218, 0x2, RZ ;  /* 0x00000002da0c7824 */ /* 0x000fe200078e00ff */
[----:B------:R-:W-:Y:S01]  /*36c0*/  LOP3.LUT R2, R0, R6, RZ, 0x3c, !PT ;  /* 0x0000000600027212 */ /* 0x000fe200078e3cff */
[----:B------:R-:W1:Y:S01]  /*36d0*/  LDCU UR14, c[0x0][0x440] ;  /* 0x00008800ff0e77ac */ /* 0x000e620008000800 */
[----:B------:R-:W-:Y:S01]  /*36e0*/  LOP3.LUT R0, R6, 0x8, R29, 0x78, !PT ;  /* 0x0000000806007812 */ /* 0x000fe200078e781d */
[----:B------:R-:W-:Y:S01]  /*36f0*/  BSSY.RECONVERGENT B0, `(.L_x_222) ;  /* 0x000002d000007945 */ /* 0x000fe20003800200 */
[--C-:B------:R-:W-:Y:S01]  /*3700*/  LOP3.LUT R5, R5, 0x400, R209.reuse, 0xf8, !PT ;  /* 0x0000040005057812 */ /* 0x100fe200078ef8d1 */
[----:B------:R-:W1:Y:S01]  /*3710*/  LDCU UR15, c[0x0][0x3e0] ;  /* 0x00007c00ff0f77ac */ /* 0x000e620008000800 */
[----:B------:R-:W-:Y:S01]  /*3720*/  LOP3.LUT R209, R0, 0x7a00, R209, 0xf8, !PT ;  /* 0x00007a0000d17812 */ /* 0x000fe200078ef8d1 */
[----:B------:R-:W-:Y:S01]  /*3730*/  IMAD.SHL.U32 R0, R218, 0x40, RZ ;  /* 0x00000040da007824 */ /* 0x000fe200078e00ff */
[----:B------:R-:W-:Y:S01]  /*3740*/  LOP3.LUT R4, R6, 0x8, R30, 0x78, !PT ;  /* 0x0000000806047812 */ /* 0x000fe200078e781e */
[----:B------:R-:W-:Y:S01]  /*3750*/  IMAD.SHL.U32 R6, R218, 0x10, RZ ;  /* 0x00000010da067824 */ /* 0x000fe200078e00ff */
[----:B------:R-:W-:Y:S01]  /*3760*/  LOP3.LUT R208, R2, 0x200, R208, 0xf8, !PT ;  /* 0x0000020002d07812 */ /* 0x000fe200078ef8d0 */
[----:B------:R-:W1:Y:S01]  /*3770*/  LDCU UR17, c[0x0][0x45c] ;  /* 0x00008b80ff1177ac */ /* 0x000e620008000800 */
[----:B------:R-:W-:-:S02]  /*3780*/  LOP3.LUT R213, R5, R4, RZ, 0xfc, !PT ;  /* 0x0000000405d57212 */ /* 0x000fc400078efcff */
[----:B------:R-:W-:Y:S02]  /*3790*/  LOP3.LUT R4, R0, 0x1c0, RZ, 0xc0, !PT ;  /* 0x000001c000047812 */ /* 0x000fe400078ec0ff */
[----:B------:R-:W-:Y:S02]  /*37a0*/  LOP3.LUT R6, R6, 0x1c0, RZ, 0xc0, !PT ;  /* 0x000001c006067812 */ /* 0x000fe400078ec0ff */
[----:B------:R-:W-:Y:S02]  /*37b0*/  LOP3.LUT R2, R0, 0x200, RZ, 0xc0, !PT ;  /* 0x0000020000027812 */ /* 0x000fe400078ec0ff */
[----:B------:R-:W-:Y:S02]  /*37c0*/  LOP3.LUT R0, R4, 0x38, R216, 0xf8, !PT ;  /* 0x0000003804007812 */ /* 0x000fe400078ef8d8 */
[----:B------:R-:W-:Y:S02]  /*37d0*/  SHF.R.U32.HI R7, RZ, 0x1, R218 ;  /* 0x00000001ff077819 */ /* 0x000fe400000116da */
[----:B------:R-:W-:-:S02]  /*37e0*/  LOP3.LUT R5, R12, 0x7006, R20, 0xc8, !PT ;  /* 0x000070060c057812 */ /* 0x000fc400078ec814 */
[----:B------:R-:W-:Y:S02]  /*37f0*/  LOP3.LUT R4, R6, 0x38, R12, 0xf8, !PT ;  /* 0x0000003806047812 */ /* 0x000fe400078ef80c */
[----:B------:R-:W-:Y:S02]  /*3800*/  LOP3.LUT R16, R0, 0x8, R218, 0x78, !PT ;  /* 0x0000000800107812 */ /* 0x000fe400078e78da */
[--C-:B------:R-:W-:Y:S02]  /*3810*/  LOP3.LUT R2, R2, 0x400, R20.reuse, 0xf8, !PT ;  /* 0x0000040002027812 */ /* 0x100fe400078ef814 */
[----:B------:R-:W-:Y:S02]  /*3820*/  LOP3.LUT R17, R5, 0x400, R20, 0xf8, !PT ;  /* 0x0000040005117812 */ /* 0x000fe400078ef814 */
[--C-:B------:R-:W-:Y:S02]  /*3830*/  LOP3.LUT R0, R0, 0x8, R7.reuse, 0x78, !PT ;  /* 0x0000000800007812 */ /* 0x100fe400078e7807 */
[----:B------:R-:W-:Y:S01]  /*3840*/  LOP3.LUT R15, R4, 0x20, R7, 0x78, !PT ;  /* 0x00000020040f7812 */ /* 0x000fe200078e7807 */
[----:B-12---:R-:W-:Y:S06]  /*3850*/  @P4 BRA `(.L_x_223) ;  /* 0x0000000000584947 */ /* 0x006fec0003800000 */
[----:B------:R-:W1:Y:S01]  /*3860*/  LDCU UR45, c[0x0][0x440] ;  /* 0x00008800ff2d77ac */ /* 0x000e620008000800 */
[----:B------:R-:W-:Y:S01]  /*3870*/  IMAD R6, R21, UR12, RZ ;  /* 0x0000000c15067c24 */ /* 0x000fe2000f8e02ff */
[----:B------:R-:W-:Y:S01]  /*3880*/  MOV R5, R13 ;  /* 0x0000000d00057202 */ /* 0x000fe20000000f00 */
[----:B------:R-:W-:Y:S01]  /*3890*/  IMAD.MOV.U32 R4, RZ, RZ, R8 ;  /* 0x000000ffff047224 */ /* 0x000fe200078e0008 */
[----:B------:R-:W2:Y:S01]  /*38a0*/  LDCU.64 UR8, c[0x0][0x390] ;  /* 0x00007200ff0877ac */ /* 0x000ea20008000a00 */
[C---:B------:R-:W-:Y:S02]  /*38b0*/  IMAD R12, R18.reuse, UR13, R6 ;  /* 0x0000000d120c7c24 */ /* 0x040fe4000f8e0206 */
[----:B------:R-:W-:-:S04]  /*38c0*/  IMAD.WIDE.U32 R6, R18, UR12, R4 ;  /* 0x0000000c12067c25 */ /* 0x000fc8000f8e0004 */
[----:B------:R-:W-:Y:S01]  /*38d0*/  IMAD.IADD R12, R7, 0x1, R12 ;  /* 0x00000001070c7824 */ /* 0x000fe200078e020c */
        /* <DEDUP_REMOVED lines=14> */
.L_x_223:
[----:B------:R-:W-:Y:S05]  /*39c0*/  BSYNC.RECONVERGENT B0 ;  /* 0x0000000000007941 */ /* 0x000fea0003800200 */
.L_x_222:
[----:B-1----:R-:W-:Y:S01]  /*39d0*/  LOP3.LUT R4, R16, 0x7a00, R20, 0xf8, !PT ;  /* 0x00007a0010047812 */ /* 0x002fe200078ef814 */
[----:B------:R1:W-:Y:S01]  /*39e0*/  @P3 STS.128 [R3+0x17000], RZ ;  /* 0x017000ff03003388 */ /* 0x0003e20000000c00 */
[----:B------:R-:W-:Y:S01]  /*39f0*/  BSSY.RECONVERGENT B0, `(.L_x_224) ;  /* 0x000001c000007945 */ /* 0x000fe20003800200 */
[----:B------:R-:W-:Y:S02]  /*3a00*/  LOP3.LUT R215, R2, R0, RZ, 0xfc, !PT ;  /* 0x0000000002d77212 */ /* 0x000fe400078efcff */
[----:B------:R1:W-:Y:S01]  /*3a10*/  STL [R1], R4 ;  /* 0x0000000401007387 */ /* 0x0003e20000100800 */
[----:B------:R-:W-:-:S03]  /*3a20*/  LOP3.LUT R252, R17, R15, RZ, 0xfc, !PT ;  /* 0x0000000f11fc7212 */ /* 0x000fc600078efcff */
[----:B------:R1:W-:Y:S01]  /*3a30*/  @P3 STS.128 [R3+0x1b000], RZ ;  /* 0x01b000ff03003388 */ /* 0x0003e20000000c00 */
[----:B------:R-:W-:Y:S05]  /*3a40*/  @P3 BRA `(.L_x_225) ;  /* 0x0000000000583947 */ /* 0x000fea0003800000 */
[----:B------:R-:W2:Y:S01]  /*3a50*/  LDCU UR45, c[0x0][0x440] ;  /* 0x00008800ff2d77ac */ /* 0x000ea20008000800 */
[----:B------:R-:W-:Y:S01]  /*3a60*/  MOV R7, R13 ;  /* 0x0000000d00077202 */ /* 0x000fe20000000f00 */
        /* <DEDUP_REMOVED lines=20> */
.L_x_225:
[----:B------:R-:W-:Y:S05]  /*3bb0*/  BSYNC.RECONVERGENT B0 ;  /* 0x0000000000007941 */ /* 0x000fea0003800200 */
.L_x_224:
[----:B------:R-:W1:Y:S01]  /*3bc0*/  LDC R238, c[0x0][0x44c] ;  /* 0x00011300ffee7b82 */ /* 0x000e620000000800 */
[----:B------:R-:W0:Y:S01]  /*3bd0*/  LDGDEPBAR ;  /* 0x00000000000079af */ /* 0x000e220000000000 */
[----:B------:R-:W3:Y:S01]  /*3be0*/  LDCU UR8, c[0x0][0x590] ;  /* 0x0000b200ff0877ac */ /* 0x000ee20008000800 */
[----:B------:R-:W-:Y:S01]  /*3bf0*/  R2P PR, R29, 0x6 ;  /* 0x000000061d007804 */ /* 0x000fe20000000000 */
[----:B------:R-:W-:Y:S01]  /*3c00*/  IMAD.MOV.U32 R207, RZ, RZ, 0x40 ;  /* 0x00000040ffcf7424 */ /* 0x000fe200078e00ff */
[----:B------:R-:W-:Y:S01]  /*3c10*/  LEA R209, R209, UR24, 0x1 ;  /* 0x00000018d1d17c11 */ /* 0x000fe2000f8e08ff */
[----:B------:R-:W-:Y:S01]  /*3c20*/  IMAD.MOV.U32 R206, RZ, RZ, 0x20 ;  /* 0x00000020ffce7424 */ /* 0x000fe200078e00ff */
[----:B------:R-:W-:Y:S01]  /*3c30*/  LEA R213, R213, UR24, 0x1 ;  /* 0x00000018d5d57c11 */ /* 0x000fe2000f8e08ff */
[----:B------:R-:W-:Y:S01]  /*3c40*/  IMAD.SHL.U32 R2, R218, 0x2, RZ ;  /* 0x00000002da027824 */ /* 0x000fe200078e00ff */
[----:B------:R-:W-:Y:S01]  /*3c50*/  SEL R207, R207, 0xffffffc0, !P2 ;  /* 0xffffffc0cfcf7807 */ /* 0x000fe20005000000 */
[----:B------:R-:W-:Y:S01]  /*3c60*/  IMAD.MOV.U32 R0, RZ, RZ, 0x10 ;  /* 0x00000010ff007424 */ /* 0x000fe200078e00ff */
[----:B------:R-:W-:Y:S01]  /*3c70*/  LEA R208, R208, UR24, 0x1 ;  /* 0x00000018d0d07c11 */ /* 0x000fe2000f8e08ff */
[----:B------:R-:W-:Y:S01]  /*3c80*/  IMAD.MOV.U32 R235, RZ, RZ, R230 ;  /* 0x000000ffffeb7224 */ /* 0x000fe200078e00e6 */
[----:B------:R-:W-:Y:S01]  /*3c90*/  SEL R206, R206, 0xffffffe0, !P1 ;  /* 0xffffffe0cece7807 */ /* 0x000fe20004800000 */
[----:B------:R-:W-:Y:S01]  /*3ca0*/  IMAD.IADD R210, R207, 0x1, R209 ;  /* 0x00000001cfd27824 */ /* 0x000fe200078e02d1 */
[----:B------:R-:W-:-:S02]  /*3cb0*/  LOP3.LUT P0, RZ, R218, 0x4, RZ, 0xc0, !PT ;  /* 0x00000004daff7812 */ /* 0x000fc4000780c0ff */
[----:B------:R-:W-:Y:S02]  /*3cc0*/  CS2R R158, SRZ ;  /* 0x00000000009e7805 */ /* 0x000fe4000001ff00 */
[----:B------:R-:W-:Y:S02]  /*3cd0*/  SHF.R.U32.HI R221, RZ, 0x3, R218 ;  /* 0x00000003ffdd7819 */ /* 0x000fe400000116da */
[----:B------:R-:W-:Y:S02]  /*3ce0*/  CS2R R156, SRZ ;  /* 0x00000000009c7805 */ /* 0x000fe4000001ff00 */
[----:B------:R-:W-:Y:S02]  /*3cf0*/  LOP3.LUT R214, R2, 0x20, RZ, 0xc0, !PT ;  /* 0x0000002002d67812 */ /* 0x000fe400078ec0ff */
[----:B------:R-:W-:Y:S02]  /*3d00*/  CS2R R162, SRZ ;  /* 0x0000000000a27805 */ /* 0x000fe4000001ff00 */
[----:B------:R-:W-:-:S02]  /*3d10*/  LOP3.LUT R251, R216, 0x38, RZ, 0xc0, !PT ;  /* 0x00000038d8fb7812 */ /* 0x000fc400078ec0ff */
        /* <DEDUP_REMOVED lines=61> */
[C---:B------:R-:W-:Y:S01]  /*40f0*/  LOP3.LUT P3, RZ, R218.reuse, 0x2, RZ, 0xc0, !PT ;  /* 0x00000002daff7812 */ /* 0x040fe2000786c0ff */
[----:B------:R-:W-:Y:S01]  /*4100*/  VIADD R213, R213, UR16 ;  /* 0x00000010d5d57c36 */ /* 0x000fe20008000000 */
[----:B------:R-:W-:Y:S01]  /*4110*/  LOP3.LUT P4, RZ, R218, 0x8, RZ, 0xc0, !PT ;  /* 0x00000008daff7812 */ /* 0x000fe2000788c0ff */
[----:B------:R-:W-:Y:S01]  /*4120*/  VIADD R208, R208, UR16 ;  /* 0x00000010d0d07c36 */ /* 0x000fe20008000000 */
[----:B------:R-:W-:Y:S01]  /*4130*/  SEL R0, R0, 0xfffffff0, !P0 ;  /* 0xfffffff000007807 */ /* 0x000fe20004000000 */
[----:B------:R-:W-:Y:S01]  /*4140*/  IMAD.IADD R211, R206, 0x1, R209 ;  /* 0x00000001ced37824 */ /* 0x000fe200078e02d1 */
[----:B------:R-:W-:Y:S01]  /*4150*/  LOP3.LUT R214, R214, 0x18, R221, 0xf8, !PT ;  /* 0x00000018d6d67812 */ /* 0x000fe200078ef8dd */
[----:B------:R-:W-:Y:S01]  /*4160*/  IMAD.IADD R212, R206, 0x1, R210 ;  /* 0x00000001ced47824 */ /* 0x000fe200078e02d2 */
[----:B------:R-:W-:Y:S01]  /*4170*/  LOP3.LUT R250, R251, 0x40, RZ, 0xfc, !PT ;  /* 0x00000040fbfa7812 */ /* 0x000fe200078efcff */
[----:B---3--:R-:W-:-:S02]  /*4180*/  USHF.L.U32 UR8, UR8, 0x6, URZ ;  /* 0x0000000608087899 */ /* 0x008fc400080006ff */
[----:B------:R-:W-:Y:S02]  /*4190*/  UIADD3 UR43, UPT, UPT, UR43, 0x80, -UR35 ;  /* 0x000000802b2b7890 */ /* 0x000fe4000fffe823 */
[----:B-1----:R-:W-:-:S12]  /*41a0*/  USHF.L.U32 UR44, UR44, 0x3, URZ ;  /* 0x000000032c2c7899 */ /* 0x002fd800080006ff */
.L_x_228:
[----:B------:R-:W0:Y:S01]  /*41b0*/  LDGDEPBAR ;  /* 0x00000000000079af */ /* 0x000e220000000000 */
[C---:B------:R-:W-:Y:S01]  /*41c0*/  IMAD.IADD R0, R213.reuse, 0x1, R206 ;  /* 0x00000001d5007824 */ /* 0x040fe200078e02ce */
[----:B------:R-:W-:Y:S01]  /*41d0*/  UIADD3 UR31, UPT, UPT, UR31, -0x40, URZ ;  /* 0xffffffc01f1f7890 */ /* 0x000fe2000fffe0ff */
[----:B--2-4-:R-:W-:Y:S01]  /*41e0*/  IMAD.IADD R3, R213, 0x1, R207 ;  /* 0x00000001d5037824 */ /* 0x014fe200078e02cf */
[----:B------:R-:W-:Y:S01]  /*41f0*/  USHF.L.U32 UR9, UR39, 0x7, URZ ;  /* 0x0000000727097899 */ /* 0x000fe200080006ff */
[----:B------:R-:W-:Y:S01]  /*4200*/  IMAD.SHL.U32 R217, R218, 0x2, RZ ;  /* 0x00000002dad97824 */ /* 0x000fe200078e00ff */
[----:B------:R-:W-:Y:S01]  /*4210*/  UISETP.GE.AND UP0, UPT, UR31, UR43, UPT ;  /* 0x0000002b1f00728c */ /* 0x000fe2000bf06270 */
[----:B------:R-:W-:Y:S01]  /*4220*/  IMAD.IADD R2, R206, 0x1, R3 ;  /* 0x00000001ce027824 */ /* 0x000fe200078e0203 */
[----:B------:R-:W-:Y:S01]  /*4230*/  UIADD3 UR9, UPT, UPT, UR9, 0x80, URZ ;  /* 0x0000008009097890 */ /* 0x000fe2000fffe0ff */
[----:B------:R-:W-:Y:S01]  /*4240*/  IMAD.MOV.U32 R219, RZ, RZ, 0x20 ;  /* 0x00000020ffdb7424 */ /* 0x000fe200078e00ff */
[----:B-----5:R-:W-:Y:S01]  /*4250*/  FSETP.NEU.FTZ.AND P2, PT, R249, -INF , PT ;  /* 0xff800000f900780b */ /* 0x020fe20003f5d000 */
[----:B------:R-:W-:Y:S01]  /*4260*/  UIADD3 UR34, UPT, UPT, UR34, -0x1, URZ ;  /* 0xffffffff22227890 */ /* 0x000fe2000fffe0ff */
[----:B------:R-:W-:Y:S01]  /*4270*/  FSETP.NEU.FTZ.AND P6, PT, R248, -INF , PT ;  /* 0xff800000f800780b */ /* 0x000fe20003fdd000 */
[----:B------:R-:W-:Y:S01]  /*4280*/  UISETP.LT.AND UP0, UPT, UR9, UR35, UP0 ;  /* 0x000000230900728c */ /* 0x000fe20008701270 */
[----:B------:R-:W-:Y:S05]  /*4290*/  FSETP.NEU.FTZ.AND P5, PT, R247, -INF , PT ;  /* 0xff800000f700780b */ /* 0x000fea0003fbd000 */
[----:B------:R-:W-:Y:S01]  /*42a0*/  PLOP3.LUT P1, PT, PT, PT, UP0, 0x80, 0x8 ;  /* 0x000000000008781c */ /* 0x000fe20003f2f008 */
[----:B------:R-:W-:Y:S01]  /*42b0*/  UISETP.GT.AND UP0, UPT, UR34, UR42, UPT ;  /* 0x0000002a2200728c */ /* 0x000fe2000bf04270 */
[----:B------:R-:W-:Y:S04]  /*42c0*/  DEPBAR.LE SB0, 0x0 ;  /* 0x000080000000791a */ /* 0x000fe80000000000 */
[----:B------:R-:W-:Y:S06]  /*42d0*/  BAR.SYNC.DEFER_BLOCKING 0x0 ;  /* 0x0000000000007b1d */ /* 0x000fec0000010000 */
[----:B------:R-:W-:Y:S08]  /*42e0*/  LDSM.16.M88.4 R32, [R213] ;  /* 0x00000000d520783b */ /* 0x000ff00000000200 */
[----:B------:R-:W1:Y:S08]  /*42f0*/  LDSM.16.M88.4 R16, [R209+0xc000] ;  /* 0x00c00000d110783b */ /* 0x000e700000000200 */
[----:B------:R-:W2:Y:S08]  /*4300*/  LDSM.16.M88.4 R28, [R213+0x1000] ;  /* 0x00100000d51c783b */ /* 0x000eb00000000200 */
[----:B------:R-:W3:Y:S08]  /*4310*/  LDSM.16.M88.4 R164, [R209+0xc800] ;  /* 0x00c80000d1a4783b */ /* 0x000ef00000000200 */
[----:B------:R-:W-:Y:S08]  /*4320*/  LDSM.16.M88.4 R168, [R0] ;  /* 0x0000000000a8783b */ /* 0x000ff00000000200 */
[----:B------:R-:W4:Y:S01]  /*4330*/  LDSM.16.M88.4 R172, [R211+0xc000] ;  /* 0x00c00000d3ac783b */ /* 0x000f220000000200 */
[-C--:B-1----:R-:W-:Y:S07]  /*4340*/  HMMA.16816.F32 R4, R32, R16.reuse, RZ ;  /* 0x000000102004723c */ /* 0x082fee00000018ff */
[----:B------:R-:W1:Y:S01]  /*4350*/  LDSM.16.M88.4 R176, [R0+0x1000] ;  /* 0x0010000000b0783b */ /* 0x000e620000000200 */
[C---:B--2---:R-:W-:Y:S07]  /*4360*/  HMMA.16816.F32 R8, R28.reuse, R16, RZ ;  /* 0x000000101c08723c */ /* 0x044fee00000018ff */
[----:B------:R-:W2:Y:S01]  /*4370*/  LDSM.16.M88.4 R180, [R211+0xc800] ;  /* 0x00c80000d3b4783b */ /* 0x000ea20000000200 */
[-C--:B------:R-:W-:Y:S07]  /*4380*/  HMMA.16816.F32 R12, R28, R18.reuse, RZ ;  /* 0x000000121c0c723c */ /* 0x080fee00000018ff */
[----:B------:R-:W-:Y:S01]  /*4390*/  LDSM.16.M88.4 R184, [R3] ;  /* 0x0000000003b8783b */ /* 0x000fe20000000200 */
[C---:B------:R-:W-:Y:S07]  /*43a0*/  HMMA.16816.F32 R16, R32.reuse, R18, RZ ;  /* 0x000000122010723c */ /* 0x040fee00000018ff */
[----:B------:R-:W2:Y:S01]  /*43b0*/  LDSM.16.M88.4 R188, [R210+0xc000] ;  /* 0x00c00000d2bc783b */ /* 0x000ea20000000200 */
[-C--:B---3--:R-:W-:Y:S07]  /*43c0*/  HMMA.16816.F32 R20, R32, R164.reuse, RZ ;  /* 0x000000a42014723c */ /* 0x088fee00000018ff */
[----:B------:R-:W3:Y:S01]  /*43d0*/  LDSM.16.M88.4 R192, [R3+0x1000] ;  /* 0x0010000003c0783b */ /* 0x000ee20000000200 */
[C---:B------:R-:W-:Y:S07]  /*43e0*/  HMMA.16816.F32 R24, R28.reuse, R164, RZ ;  /* 0x000000a41c18723c */ /* 0x040fee00000018ff */
[----:B------:R-:W-:Y:S01]  /*43f0*/  LDSM.16.M88.4 R196, [R2] ;  /* 0x0000000002c4783b */ /* 0x000fe20000000200 */
[-C--:B------:R-:W-:Y:S07]  /*4400*/  HMMA.16816.F32 R28, R28, R166.reuse, RZ ;  /* 0x000000a61c1c723c */ /* 0x080fee00000018ff */
[----:B------:R-:W-:Y:S01]  /*4410*/  LDSM.16.M88.4 R200, [R212+0xc000] ;  /* 0x00c00000d4c8783b */ /* 0x000fe20000000200 */
[----:B------:R-:W-:Y:S07]  /*4420*/  HMMA.16816.F32 R32, R32, R166, RZ ;  /* 0x000000a62020723c */ /* 0x000fee00000018ff */
[----:B------:R-:W3:Y:S01]  /*4430*/  LDSM.16.M88.4 R164, [R210+0xc800] ;  /* 0x00c80000d2a4783b */ /* 0x000ee20000000200 */
[-C--:B----4-:R-:W-:Y:S07]  /*4440*/  HMMA.16816.F32 R4, R168, R172.reuse, R4 ;  /* 0x000000aca804723c */ /* 0x090fee0000001804 */
[----:B------:R-:W4:Y:S01]  /*4450*/  LDSM.16.M88.4 R204, [R2+0x1000] ;  /* 0x0010000002cc783b */ /* 0x000f220000000200 */
[C---:B-1----:R-:W-:Y:S08]  /*4460*/  HMMA.16816.F32 R8, R176.reuse, R172, R8 ;  /* 0x000000acb008723c */ /* 0x042ff00000001808 */
[-C--:B------:R-:W-:Y:S08]  /*4470*/  HMMA.16816.F32 R12, R176, R174.reuse, R12 ;  /* 0x000000aeb00c723c */ /* 0x080ff0000000180c */
[C---:B------:R-:W-:Y:S01]  /*4480*/  HMMA.16816.F32 R16, R168.reuse, R174, R16 ;  /* 0x000000aea810723c */ /* 0x040fe20000001810 */
[----:B------:R-:W-:Y:S07]  /*4490*/  LDSM.16.M88.4 R172, [R213+0x2000] ;  /* 0x00200000d5ac783b */ /* 0x000fee0000000200 */
[-C--:B--2---:R-:W-:Y:S08]  /*44a0*/  HMMA.16816.F32 R20, R168, R180.reuse, R20 ;  /* 0x000000b4a814723c */ /* 0x084ff00000001814 */
[C---:B------:R-:W-:Y:S08]  /*44b0*/  HMMA.16816.F32 R24, R176.reuse, R180, R24 ;  /* 0x000000b4b018723c */ /* 0x040ff00000001818 */
[-C--:B------:R-:W-:Y:S01]  /*44c0*/  HMMA.16816.F32 R28, R176, R182.reuse, R28 ;  /* 0x000000b6b01c723c */ /* 0x080fe2000000181c */
[----:B------:R-:W-:Y:S07]  /*44d0*/  LDSM.16.M88.4 R176, [R209+0x10000] ;  /* 0x01000000d1b0783b */ /* 0x000fee0000000200 */
[----:B------:R-:W-:Y:S01]  /*44e0*/  HMMA.16816.F32 R32, R168, R182, R32 ;  /* 0x000000b6a820723c */ /* 0x000fe20000001820 */
[----:B------:R-:W1:Y:S07]  /*44f0*/  LDSM.16.M88.4 R168, [R212+0xc800] ;  /* 0x00c80000d4a8783b */ /* 0x000e6e0000000200 */
[-C--:B------:R-:W-:Y:S01]  /*4500*/  HMMA.16816.F32 R4, R184, R188.reuse, R4 ;  /* 0x000000bcb804723c */ /* 0x080fe20000001804 */
[----:B------:R-:W2:Y:S07]  /*4510*/  LDSM.16.M88.4 R180, [R213+0x3000] ;  /* 0x00300000d5b4783b */ /* 0x000eae0000000200 */
[C---:B---3--:R-:W-:Y:S08]  /*4520*/  HMMA.16816.F32 R8, R192.reuse, R188, R8 ;  /* 0x000000bcc008723c */ /* 0x048ff00000001808 */
[-C--:B------:R-:W-:Y:S08]  /*4530*/  HMMA.16816.F32 R12, R192, R190.reuse, R12 ;  /* 0x000000bec00c723c */ /* 0x080ff0000000180c */
[C---:B------:R-:W-:Y:S01]  /*4540*/  HMMA.16816.F32 R16, R184.reuse, R190, R16 ;  /* 0x000000beb810723c */ /* 0x040fe20000001810 */
[----:B------:R-:W-:Y:S07]  /*4550*/  LDSM.16.M88.4 R188, [R211+0x10000] ;  /* 0x01000000d3bc783b */ /* 0x000fee0000000200 */
[-C--:B------:R-:W-:Y:S08]  /*4560*/  HMMA.16816.F32 R20, R184, R164.reuse, R20 ;  /* 0x000000a4b814723c */ /* 0x080ff00000001814 */
[C---:B------:R-:W-:Y:S08]  /*4570*/  HMMA.16816.F32 R24, R192.reuse, R164, R24 ;  /* 0x000000a4c018723c */ /* 0x040ff00000001818 */
[-C--:B------:R-:W-:Y:S01]  /*4580*/  HMMA.16816.F32 R28, R192, R166.reuse, R28 ;  /* 0x000000a6c01c723c */ /* 0x080fe2000000181c */
[----:B------:R-:W-:Y:S07]  /*4590*/  LDSM.16.M88.4 R192, [R0+0x3000] ;  /* 0x0030000000c0783b */ /* 0x000fee0000000200 */
[----:B------:R-:W-:Y:S01]  /*45a0*/  HMMA.16816.F32 R32, R184, R166, R32 ;  /* 0x000000a6b820723c */ /* 0x000fe20000001820 */
[----:B------:R-:W3:Y:S07]  /*45b0*/  LDSM.16.M88.4 R164, [R209+0x10800] ;  /* 0x01080000d1a4783b */ /* 0x000eee0000000200 */
[-C--:B------:R-:W-:Y:S01]  /*45c0*/  HMMA.16816.F32 R4, R196, R200.reuse, R4 ;  /* 0x000000c8c404723c */ /* 0x080fe20000001804 */
[----:B------:R1:W3:Y:S07]  /*45d0*/  LDSM.16.M88.4 R184, [R0+0x2000] ;  /* 0x0020000000b8783b */ /* 0x0002ee0000000200 */
[C---:B----4-:R-:W-:Y:S08]  /*45e0*/  HMMA.16816.F32 R8, R204.reuse, R200, R8 ;  /* 0x000000c8cc08723c */ /* 0x050ff00000001808 */
[-C--:B------:R-:W-:Y:S08]  /*45f0*/  HMMA.16816.F32 R12, R204, R202.reuse, R12 ;  /* 0x000000cacc0c723c */ /* 0x080ff0000000180c */
[C---:B------:R-:W-:Y:S01]  /*4600*/  HMMA.16816.F32 R16, R196.reuse, R202, R16 ;  /* 0x000000cac410723c */ /* 0x040fe20000001810 */
[----:B------:R-:W-:Y:S03]  /*4610*/  LDSM.16.M88.4 R200, [R210+0x10000] ;  /* 0x01000000d2c8783b */ /* 0x000fe60000000200 */
[----:B-1----:R-:W-:Y:S02]  /*4620*/  @!P1 LOP3.LUT R0, R217, 0x6, RZ, 0xc0, !PT ;  /* 0x00000006d9009812 */ /* 0x002fe400078ec0ff */
[----:B------:R-:W-:Y:S02]  /*4630*/  SHF.R.U32.HI R217, RZ, 0x1, R218 ;  /* 0x00000001ffd97819 */ /* 0x000fe400000116da */
[-C--:B------:R-:W-:Y:S03]  /*4640*/  HMMA.16816.F32 R20, R196, R168.reuse, R20 ;  /* 0x000000a8c414723c */ /* 0x080fe60000001814 */
[----:B------:R-:W-:Y:S01]  /*4650*/  @!P1 LOP3.LUT R0, R0, 0x1e0, R217, 0xf8, !PT ;  /* 0x000001e000009812 */ /* 0x000fe200078ef8d9 */
[----:B------:R-:W-:Y:S04]  /*4660*/  IMAD.MOV.U32 R217, RZ, RZ, 0x18 ;  /* 0x00000018ffd97424 */ /* 0x000fe800078e00ff */
[C---:B------:R-:W-:Y:S08]  /*4670*/  HMMA.16816.F32 R24, R204.reuse, R168, R24 ;  /* 0x000000a8cc18723c */ /* 0x040ff00000001818 */
[-C--:B------:R-:W-:Y:S01]  /*4680*/  HMMA.16816.F32 R28, R204, R170.reuse, R28 ;  /* 0x000000aacc1c723c */ /* 0x080fe2000000181c */
[----:B------:R-:W-:Y:S07]  /*4690*/  LDSM.16.M88.4 R204, [R3+0x3000] ;  /* 0x0030000003cc783b */ /* 0x000fee0000000200 */
[----:B------:R-:W-:Y:S01]  /*46a0*/  HMMA.16816.F32 R32, R196, R170, R32 ;  /* 0x000000aac420723c */ /* 0x000fe20000001820 */
[----:B------:R-:W1:Y:S07]  /*46b0*/  LDSM.16.M88.4 R168, [R211+0x10800] ;  /* 0x01080000d3a8783b */ /* 0x000e6e0000000200 */
[-C--:B------:R-:W-:Y:S01]  /*46c0*/  HMMA.16816.F32 R4, R172, R176.reuse, R4 ;  /* 0x000000b0ac04723c */ /* 0x080fe20000001804 */
[----:B------:R-:W4:Y:S07]  /*46d0*/  LDSM.16.M88.4 R196, [R3+0x2000] ;  /* 0x0020000003c4783b */ /* 0x000f2e0000000200 */
[C---:B--2---:R-:W-:Y:S08]  /*46e0*/  HMMA.16816.F32 R8, R180.reuse, R176, R8 ;  /* 0x000000b0b408723c */ /* 0x044ff00000001808 */
[-C--:B------:R-:W-:Y:S08]  /*46f0*/  HMMA.16816.F32 R12, R180, R178.reuse, R12 ;  /* 0x000000b2b40c723c */ /* 0x080ff0000000180c */
[C---:B------:R-:W-:Y:S01]  /*4700*/  HMMA.16816.F32 R16, R172.reuse, R178, R16 ;  /* 0x000000b2ac10723c */ /* 0x040fe20000001810 */
[----:B------:R-:W-:Y:S07]  /*4710*/  LDSM.16.M88.4 R176, [R2+0x3000] ;  /* 0x0030000002b0783b */ /* 0x000fee0000000200 */
[-C--:B---3--:R-:W-:Y:S08]  /*4720*/  HMMA.16816.F32 R20, R172, R164.reuse, R20 ;  /* 0x000000a4ac14723c */ /* 0x088ff00000001814 */
[C---:B------:R-:W-:Y:S08]  /*4730*/  HMMA.16816.F32 R24, R180.reuse, R164, R24 ;  /* 0x000000a4b418723c */ /* 0x040ff00000001818 */
[-C--:B------:R-:W-:Y:S03]  /*4740*/  HMMA.16816.F32 R28, R180, R166.reuse, R28 ;  /* 0x000000a6b41c723c */ /* 0x080fe6000000181c */
[----:B------:R-:W-:Y:S01]  /*4750*/  FMUL.FTZ R183, R249, 1.4426950216293334961 ;  /* 0x3fb8aa3bf9b77820 */ /* 0x000fe20000410000 */
[----:B------:R-:W-:Y:S01]  /*4760*/  FMUL.FTZ R182, R248, 1.4426950216293334961 ;  /* 0x3fb8aa3bf8b67820 */ /* 0x000fe20000410000 */
[C---:B------:R-:W-:Y:S01]  /*4770*/  FMUL.FTZ R180, R246.reuse, 1.4426950216293334961 ;  /* 0x3fb8aa3bf6b47820 */ /* 0x040fe20000410000 */
[----:B------:R-:W-:Y:S02]  /*4780*/  FMUL.FTZ R181, R247, 1.4426950216293334961 ;  /* 0x3fb8aa3bf7b57820 */ /* 0x000fe40000410000 */
[----:B------:R-:W-:Y:S01]  /*4790*/  HMMA.16816.F32 R32, R172, R166, R32 ;  /* 0x000000a6ac20723c */ /* 0x000fe20000001820 */
[----:B------:R-:W2:Y:S03]  /*47a0*/  LDSM.16.M88.4 R164, [R210+0x10800] ;  /* 0x01080000d2a4783b */ /* 0x000ea60000000200 */
[----:B------:R-:W-:Y:S02]  /*47b0*/  FSEL R183, R183, RZ, P2 ;  /* 0x000000ffb7b77208 */ /* 0x000fe40001000000 */
[----:B------:R-:W-:Y:S02]  /*47c0*/  FSETP.NEU.FTZ.AND P2, PT, R246, -INF , PT ;  /* 0xff800000f600780b */ /* 0x000fe40003f5d000 */
[-C--:B------:R-:W-:Y:S01]  /*47d0*/  HMMA.16816.F32 R4, R184, R188.reuse, R4 ;  /* 0x000000bcb804723c */ /* 0x080fe20000001804 */
[----:B------:R-:W-:Y:S04]  /*47e0*/  LDSM.16.M88.4 R172, [R212+0x10000] ;  /* 0x01000000d4ac783b */ /* 0x000fe80000000200 */
[----:B------:R-:W-:Y:S02]  /*47f0*/  FSEL R182, R182, RZ, P6 ;  /* 0x000000ffb6b67208 */ /* 0x000fe40003000000 */
[----:B------:R-:W-:Y:S01]  /*4800*/  FSEL R180, R180, RZ, P2 ;  /* 0x000000ffb4b47208 */ /* 0x000fe20001000000 */
[C---:B------:R-:W-:Y:S04]  /*4810*/  HMMA.16816.F32 R8, R192.reuse, R188, R8 ;  /* 0x000000bcc008723c */ /* 0x040fe80000001808 */
[----:B------:R-:W-:Y:S04]  /*4820*/  FSEL R181, R181, RZ, P5 ;  /* 0x000000ffb5b57208 */ /* 0x000fe80002800000 */
[-C--:B------:R-:W-:Y:S08]  /*4830*/  HMMA.16816.F32 R12, R192, R190.reuse, R12 ;  /* 0x000000bec00c723c */ /* 0x080ff0000000180c */
[C---:B------:R-:W-:Y:S08]  /*4840*/  HMMA.16816.F32 R16, R184.reuse, R190, R16 ;  /* 0x000000beb810723c */ /* 0x040ff00000001810 */
[-C--:B-1----:R-:W-:Y:S08]  /*4850*/  HMMA.16816.F32 R20, R184, R168.reuse, R20 ;  /* 0x000000a8b814723c */ /* 0x082ff00000001814 */
[C---:B------:R-:W-:Y:S08]  /*4860*/  HMMA.16816.F32 R24, R192.reuse, R168, R24 ;  /* 0x000000a8c018723c */ /* 0x040ff00000001818 */
[-C--:B------:R-:W-:Y:S08]  /*4870*/  HMMA.16816.F32 R28, R192, R170.reuse, R28 ;  /* 0x000000aac01c723c */ /* 0x080ff0000000181c */
[----:B------:R-:W-:Y:S01]  /*4880*/  HMMA.16816.F32 R32, R184, R170, R32 ;  /* 0x000000aab820723c */ /* 0x000fe20000001820 */
[----:B------:R1:W3:Y:S03]  /*4890*/  LDSM.16.M88.4 R168, [R2+0x2000] ;  /* 0x0020000002a8783b */ /* 0x0002e60000000200 */
[----:B------:R-:W-:Y:S04]  /*48a0*/  LEA R186, R252, UR4, 0x1 ;  /* 0x00000004fcba7c11 */ /* 0x000fe8000f8e08ff */
[-C--:B----4-:R-:W-:Y:S05]  /*48b0*/  HMMA.16816.F32 R4, R196, R200.reuse, R4 ;  /* 0x000000c8c404723c */ /* 0x090fea0000001804 */
[C---:B------:R-:W-:Y:S02]  /*48c0*/  VIADD R3, R186.reuse, 0x20000 ;  /* 0x00020000ba037836 */ /* 0x040fe40000000000 */
[----:B------:R-:W-:Y:S01]  /*48d0*/  VIADD R185, R186, 0x20020 ;  /* 0x00020020bab97836 */ /* 0x000fe20000000000 */
[C---:B------:R-:W-:Y:S01]  /*48e0*/  HMMA.16816.F32 R8, R204.reuse, R200, R8 ;  /* 0x000000c8cc08723c */ /* 0x040fe20000001808 */
[----:B------:R-:W-:Y:S03]  /*48f0*/  IMAD.MOV.U32 R200, RZ, RZ, 0x10 ;  /* 0x00000010ffc87424 */ /* 0x000fe600078e00ff */
[----:B------:R-:W-:Y:S01]  /*4900*/  @P4 VIADD R185, R3, 0xffffffe0 ;  /* 0xffffffe003b94836 */ /* 0x000fe20000000000 */
[----:B------:R-:W-:Y:S02]  /*4910*/  @!P1 VIMNMX R3, PT, PT, R234, UR35, PT ;  /* 0x00000023ea039c48 */ /* 0x000fe4000bfe0100 */
[----:B------:R-:W-:Y:S01]  /*4920*/  SEL R200, R200, 0xfffffff0, !P0 ;  /* 0xfffffff0c8c87807 */ /* 0x000fe20004000000 */
[-C--:B------:R-:W-:Y:S01]  /*4930*/  HMMA.16816.F32 R12, R204, R202.reuse, R12 ;  /* 0x000000cacc0c723c */ /* 0x080fe2000000180c */
[----:B-1----:R-:W-:Y:S03]  /*4940*/  IMAD.U32 R2, RZ, RZ, UR39 ;  /* 0x00000027ff027e24 */ /* 0x002fe6000f8e00ff */
[----:B------:R-:W-:Y:S02]  /*4950*/  IMAD.IADD R187, R186, 0x1, R200 ;  /* 0x00000001babb7824 */ /* 0x000fe400078e02c8 */
[----:B------:R-:W-:Y:S02]  /*4960*/  @!P1 IMAD R0, R2, 0x80, R0 ;  /* 0x0000008002009824 */ /* 0x000fe400078e0200 */
[C---:B------:R-:W-:Y:S04]  /*4970*/  HMMA.16816.F32 R16, R196.reuse, R202, R16 ;  /* 0x000000cac410723c */ /* 0x040fe80000001810 */
[----:B------:R-:W-:Y:S04]  /*4980*/  @!P1 VIADD R184, R0, 0x1 ;  /* 0x0000000100b89836 */ /* 0x000fe80000000000 */
[-C--:B--2---:R-:W-:Y:S08]  /*4990*/  HMMA.16816.F32 R20, R196, R164.reuse, R20 ;  /* 0x000000a4c414723c */ /* 0x084ff00000001814 */
[C---:B------:R-:W-:Y:S08]  /*49a0*/  HMMA.16816.F32 R24, R204.reuse, R164, R24 ;  /* 0x000000a4cc18723c */ /* 0x040ff00000001818 */
[-C--:B------:R-:W-:Y:S01]  /*49b0*/  HMMA.16816.F32 R28, R204, R166.reuse, R28 ;  /* 0x000000a6cc1c723c */ /* 0x080fe2000000181c */
[----:B------:R-:W2:Y:S01]  /*49c0*/  LDL R205, [R1] ;  /* 0x0000000001cd7983 */ /* 0x000ea20000100800 */
[----:B------:R-:W-:Y:S05]  /*49d0*/  IMAD.MOV.U32 R207, RZ, RZ, 0x40 ;  /* 0x00000040ffcf7424 */ /* 0x000fea00078e00ff */
[----:B------:R-:W-:Y:S01]  /*49e0*/  SEL R207, R207, 0xffffffc0, !P0 ;  /* 0xffffffc0cfcf7807 */ /* 0x000fe20004000000 */
[----:B------:R-:W-:Y:S01]  /*49f0*/  HMMA.16816.F32 R32, R196, R166, R32 ;  /* 0x000000a6c420723c */ /* 0x000fe20000001820 */
[----:B------:R-:W1:Y:S07]  /*4a00*/  LDSM.16.M88.4 R164, [R212+0x10800] ;  /* 0x01080000d4a4783b */ /* 0x000e6e0000000200 */
[-C--:B---3--:R-:W-:Y:S08]  /*4a10*/  HMMA.16816.F32 R4, R168, R172.reuse, R4 ;  /* 0x000000aca804723c */ /* 0x088ff00000001804 */
[C---:B------:R-:W-:Y:S04]  /*4a20*/  HMMA.16816.F32 R8, R176.reuse, R172, R8 ;  /* 0x000000acb008723c */ /* 0x040fe80000001808 */
[C---:B------:R-:W-:Y:S02]  /*4a30*/  @!P1 VIADDMNMX R173, R234.reuse, -R219, UR35, PT ;  /* 0x00000023eaad9e46 */ /* 0x040fe4000b8009db */
[----:B------:R-:W-:Y:S01]  /*4a40*/  @!P1 VIADDMNMX R172, R234, -R217, UR35, PT ;  /* 0x00000023eaac9e46 */ /* 0x000fe2000b8009d9 */
[----:B------:R-:W-:Y:S01]  /*4a50*/  IMAD.MOV.U32 R217, RZ, RZ, 0x8 ;  /* 0x00000008ffd97424 */ /* 0x000fe200078e00ff */
[-C--:B------:R-:W-:Y:S03]  /*4a60*/  HMMA.16816.F32 R12, R176, R174.reuse, R12 ;  /* 0x000000aeb00c723c */ /* 0x080fe6000000180c */
[-C--:B------:R-:W-:Y:S02]  /*4a70*/  @!P1 ISETP.GE.AND P6, PT, R0, R173.reuse, PT ;  /* 0x000000ad0000920c */ /* 0x080fe40003fc6270 */
[----:B------:R-:W-:Y:S02]  /*4a80*/  @!P1 ISETP.GE.AND P2, PT, R184, R173, PT ;  /* 0x000000adb800920c */ /* 0x000fe40003f46270 */
[----:B------:R-:W-:Y:S01]  /*4a90*/  @!P1 FSEL R4, R4, -INF , !P6 ;  /* 0xff80000004049808 */ /* 0x000fe20007000000 */
[C---:B------:R-:W-:Y:S04]  /*4aa0*/  HMMA.16816.F32 R16, R168.reuse, R174, R16 ;  /* 0x000000aea810723c */ /* 0x040fe80000001810 */
[-C--:B------:R-:W-:Y:S01]  /*4ab0*/  @!P1 ISETP.GE.AND P5, PT, R0, R172.reuse, PT ;  /* 0x000000ac0000920c */ /* 0x080fe20003fa6270 */
[--C-:B------:R-:W-:Y:S01]  /*4ac0*/  FFMA.FTZ R4, R4, UR17, -R183.reuse ;  /* 0x0000001104047c23 */ /* 0x100fe200080108b7 */
[----:B------:R-:W-:Y:S01]  /*4ad0*/  @!P1 ISETP.GE.AND P6, PT, R184, R172, PT ;  /* 0x000000acb800920c */ /* 0x000fe20003fc6270 */
[----:B------:R-:W-:Y:S01]  /*4ae0*/  @!P1 VIADD R174, R0, 0x8 ;  /* 0x0000000800ae9836 */ /* 0x000fe20000000000 */
[----:B------:R-:W-:Y:S01]  /*4af0*/  @!P1 VIADDMNMX R2, R234, R217, UR35, PT ;  /* 0x00000023ea029e46 */ /* 0x000fe2000b8001d9 */
[-C--:B-1----:R-:W-:Y:S03]  /*4b00*/  HMMA.16816.F32 R20, R168, R164.reuse, R20 ;  /* 0x000000a4a814723c */ /* 0x082fe60000001814 */
[----:B------:R-:W-:Y:S01]  /*4b10*/  @!P1 FSEL R5, R5, -INF , !P2 ;  /* 0xff80000005059808 */ /* 0x000fe20005000000 */
[----:B------:R-:W-:Y:S01]  /*4b20*/  @!P1 VIADD R175, R0, 0x9 ;  /* 0x0000000900af9836 */ /* 0x000fe20000000000 */
[----:B------:R-:W-:Y:S02]  /*4b30*/  @!P1 FSEL R6, R6, -INF , !P5 ;  /* 0xff80000006069808 */ /* 0x000fe40006800000 */
[----:B------:R-:W-:Y:S01]  /*4b40*/  @!P1 FSEL R7, R7, -INF , !P6 ;  /* 0xff80000007079808 */ /* 0x000fe20007000000 */
[C---:B------:R-:W-:Y:S04]  /*4b50*/  HMMA.16816.F32 R24, R176.reuse, R164, R24 ;  /* 0x000000a4b018723c */ /* 0x040fe80000001818 */
[CC--:B------:R-:W-:Y:S01]  /*4b60*/  @!P1 ISETP.GE.AND P5, PT, R184.reuse, R3.reuse, PT ;  /* 0x00000003b800920c */ /* 0x0c0fe20003fa6270 */
[----:B------:R-:W-:Y:S01]  /*4b70*/  FFMA.FTZ R5, R5, UR17, -R183 ;  /* 0x0000001105057c23 */ /* 0x000fe200080108b7 */
[-C--:B------:R-:W-:Y:S01]  /*4b80*/  @!P1 ISETP.GE.AND P6, PT, R184, R2.reuse, PT ;  /* 0x00000002b800920c */ /* 0x080fe20003fc6270 */
[--C-:B------:R-:W-:Y:S01]  /*4b90*/  FFMA.FTZ R6, R6, UR17, -R182.reuse ;  /* 0x0000001106067c23 */ /* 0x100fe200080108b6 */
[-C--:B------:R-:W-:Y:S01]  /*4ba0*/  HMMA.16816.F32 R28, R176, R166.reuse, R28 ;  /* 0x000000a6b01c723c */ /* 0x080fe2000000181c */
[----:B------:R1:W-:Y:S02]  /*4bb0*/  MUFU.EX2 R184, R4 ;  /* 0x0000000400b87308 */ /* 0x0003e40000000800 */
[-C--:B------:R-:W-:Y:S01]  /*4bc0*/  @!P1 ISETP.GE.AND P2, PT, R0, R3.reuse, PT ;  /* 0x000000030000920c */ /* 0x080fe20003f46270 */
[----:B------:R-:W-:Y:S01]  /*4bd0*/  FFMA.FTZ R7, R7, UR17, -R182 ;  /* 0x0000001107077c23 */ /* 0x000fe200080108b6 */
[----:B------:R-:W-:Y:S06]  /*4be0*/  @!P1 FSEL R9, R9, -INF , !P5 ;  /* 0xff80000009099808 */ /* 0x000fec0006800000 */
[----:B------:R3:W4:Y:S01]  /*4bf0*/  MUFU.EX2 R243, R5 ;  /* 0x0000000500f37308 */ /* 0x0007220000000800 */
[----:B------:R-:W-:Y:S01]  /*4c00*/  @!P1 ISETP.GE.AND P5, PT, R174, R3, PT ;  /* 0x00000003ae00920c */ /* 0x000fe20003fa6270 */
[----:B------:R-:W-:Y:S08]  /*4c10*/  HMMA.16816.F32 R32, R168, R166, R32 ;  /* 0x000000a6a820723c */ /* 0x000ff00000001820 */
[----:B------:R-:W-:Y:S01]  /*4c20*/  MUFU.EX2 R245, R6 ;  /* 0x0000000600f57308 */ /* 0x000fe20000000800 */
[----:B------:R-:W-:Y:S01]  /*4c30*/  @!P1 FSEL R8, R8, -INF , !P2 ;  /* 0xff80000008089808 */ /* 0x000fe20005000000 */
[--C-:B------:R-:W-:Y:S01]  /*4c40*/  FFMA.FTZ R9, R9, UR17, -R181.reuse ;  /* 0x0000001109097c23 */ /* 0x100fe200080108b5 */
[----:B------:R-:W-:Y:S01]  /*4c50*/  @!P1 FSEL R11, R11, -INF , !P6 ;  /* 0xff8000000b0b9808 */ /* 0x000fe20007000000 */
[----:B-1----:R-:W-:Y:S01]  /*4c60*/  @!P1 VIADD R4, R0, 0x10 ;  /* 0x0000001000049836 */ /* 0x002fe20000000000 */
[-C--:B------:R-:W-:Y:S05]  /*4c70*/  @!P1 ISETP.GE.AND P6, PT, R174, R2.reuse, PT ;  /* 0x00000002ae00920c */ /* 0x080fea0003fc6270 */
[----:B------:R-:W1:Y:S01]  /*4c80*/  MUFU.EX2 R244, R7 ;  /* 0x0000000700f47308 */ /* 0x000e620000000800 */
[-C--:B------:R-:W-:Y:S01]  /*4c90*/  @!P1 ISETP.GE.AND P2, PT, R0, R2.reuse, PT ;  /* 0x000000020000920c */ /* 0x080fe20003f46270 */
[--C-:B------:R-:W-:Y:S01]  /*4ca0*/  FFMA.FTZ R8, R8, UR17, -R181.reuse ;  /* 0x0000001108087c23 */ /* 0x100fe200080108b5 */
[----:B------:R-:W-:Y:S01]  /*4cb0*/  @!P1 FSEL R12, R12, -INF , !P5 ;  /* 0xff8000000c0c9808 */ /* 0x000fe20006800000 */
[----:B---3--:R-:W-:Y:S01]  /*4cc0*/  @!P1 VIADD R5, R0, 0x11 ;  /* 0x0000001100059836 */ /* 0x008fe20000000000 */
[----:B------:R-:W-:Y:S01]  /*4cd0*/  @!P1 ISETP.GE.AND P5, PT, R174, R173, PT ;  /* 0x000000adae00920c */ /* 0x000fe20003fa6270 */
[--C-:B------:R-:W-:Y:S01]  /*4ce0*/  FFMA.FTZ R11, R11, UR17, -R180.reuse ;  /* 0x000000110b0b7c23 */ /* 0x100fe200080108b4 */
[----:B------:R-:W-:Y:S03]  /*4cf0*/  @!P1 FSEL R10, R10, -INF , !P2 ;  /* 0xff8000000a0a9808 */ /* 0x000fe60005000000 */
[----:B------:R-:W-:Y:S01]  /*4d00*/  MUFU.EX2 R199, R8 ;  /* 0x0000000800c77308 */ /* 0x000fe20000000800 */
[----:B------:R-:W-:Y:S01]  /*4d10*/  @!P1 FSEL R14, R14, -INF , !P6 ;  /* 0xff8000000e0e9808 */ /* 0x000fe20007000000 */
[----:B------:R-:W-:Y:S01]  /*4d20*/  FFMA.FTZ R12, R12, UR17, -R181 ;  /* 0x000000110c0c7c23 */ /* 0x000fe200080108b5 */
[C---:B------:R-:W-:Y:S01]  /*4d30*/  @!P1 ISETP.GE.AND P2, PT, R175.reuse, R3, PT ;  /* 0x00000003af00920c */ /* 0x040fe20003f46270 */
[--C-:B------:R-:W-:Y:S01]  /*4d40*/  FFMA.FTZ R10, R10, UR17, -R180.reuse ;  /* 0x000000110a0a7c23 */ /* 0x100fe200080108b4 */
[C---:B------:R-:W-:Y:S05]  /*4d50*/  @!P1 ISETP.GE.AND P6, PT, R175.reuse, R2, PT ;  /* 0x00000002af00920c */ /* 0x040fea0003fc6270 */
[----:B------:R-:W-:Y:S01]  /*4d60*/  MUFU.EX2 R198, R9 ;  /* 0x0000000900c67308 */ /* 0x000fe20000000800 */
[----:B------:R-:W-:Y:S01]  /*4d70*/  @!P1 FSEL R16, R16, -INF , !P5 ;  /* 0xff80000010109808 */ /* 0x000fe20006800000 */
[--C-:B------:R-:W-:Y:S01]  /*4d80*/  FFMA.FTZ R14, R14, UR17, -R180.reuse ;  /* 0x000000110e0e7c23 */ /* 0x100fe200080108b4 */
[-C--:B------:R-:W-:Y:S07]  /*4d90*/  @!P1 ISETP.GE.AND P5, PT, R175, R172.reuse, PT ;  /* 0x000000acaf00920c */ /* 0x080fee0003fa6270 */
[----:B------:R-:W-:Y:S01]  /*4da0*/  MUFU.EX2 R204, R10 ;  /* 0x0000000a00cc7308 */ /* 0x000fe20000000800 */
[----:B------:R-:W-:Y:S01]  /*4db0*/  @!P1 FSEL R13, R13, -INF , !P2 ;  /* 0xff8000000d0d9808 */ /* 0x000fe20005000000 */
[----:B------:R-:W-:Y:S01]  /*4dc0*/  FFMA.FTZ R16, R16, UR17, -R183 ;  /* 0x0000001110107c23 */ /* 0x000fe200080108b7 */
[----:B------:R-:W-:Y:S07]  /*4dd0*/  @!P1 FSEL R15, R15, -INF , !P6 ;  /* 0xff8000000f0f9808 */ /* 0x000fee0007000000 */
[----:B------:R-:W-:Y:S01]  /*4de0*/  MUFU.EX2 R203, R11 ;  /* 0x0000000b00cb7308 */ /* 0x000fe20000000800 */
[-C--:B------:R-:W-:Y:S01]  /*4df0*/  @!P1 ISETP.GE.AND P2, PT, R174, R172.reuse, PT ;  /* 0x000000acae00920c */ /* 0x080fe20003f46270 */
[----:B------:R-:W-:Y:S01]  /*4e00*/  FFMA.FTZ R13, R13, UR17, -R181 ;  /* 0x000000110d0d7c23 */ /* 0x000fe200080108b5 */
[-C--:B------:R-:W-:Y:S07]  /*4e10*/  @!P1 ISETP.GE.AND P6, PT, R175, R173.reuse, PT ;  /* 0x000000adaf00920c */ /* 0x080fee0003fc6270 */
[----:B------:R-:W-:Y:S01]  /*4e20*/  MUFU.EX2 R229, R16 ;  /* 0x0000001000e57308 */ /* 0x000fe20000000800 */
[----:B------:R-:W-:Y:S01]  /*4e30*/  @!P1 FSEL R19, R19, -INF , !P5 ;  /* 0xff80000013139808 */ /* 0x000fe20006800000 */
[----:B------:R-:W-:Y:S01]  /*4e40*/  FFMA.FTZ R15, R15, UR17, -R180 ;  /* 0x000000110f0f7c23 */ /* 0x000fe200080108b4 */
[-C--:B------:R-:W-:Y:S07]  /*4e50*/  @!P1 ISETP.GE.AND P5, PT, R4, R172.reuse, PT ;  /* 0x000000ac0400920c */ /* 0x080fee0003fa6270 */
[----:B------:R-:W-:Y:S01]  /*4e60*/  MUFU.EX2 R197, R12 ;  /* 0x0000000c00c57308 */ /* 0x000fe20000000800 */
[----:B------:R-:W-:Y:S01]  /*4e70*/  @!P1 FSEL R17, R17, -INF , !P6 ;  /* 0xff80000011119808 */ /* 0x000fe20007000000 */
[--C-:B------:R-:W-:Y:S01]  /*4e80*/  FFMA.FTZ R19, R19, UR17, -R182.reuse ;  /* 0x0000001113137c23 */ /* 0x100fe200080108b6 */
[----:B------:R-:W-:Y:S07]  /*4e90*/  @!P1 FSEL R18, R18, -INF , !P2 ;  /* 0xff80000012129808 */ /* 0x000fee0005000000 */
[----:B------:R-:W-:Y:S01]  /*4ea0*/  MUFU.EX2 R196, R13 ;  /* 0x0000000d00c47308 */ /* 0x000fe20000000800 */
[-C--:B------:R-:W-:Y:S01]  /*4eb0*/  @!P1 ISETP.GE.AND P6, PT, R4, R173.reuse, PT ;  /* 0x000000ad0400920c */ /* 0x080fe20003fc6270 */
[--C-:B------:R-:W-:Y:S01]  /*4ec0*/  FFMA.FTZ R17, R17, UR17, -R183.reuse ;  /* 0x0000001111117c23 */ /* 0x100fe200080108b7 */
[C---:B------:R-:W-:Y:S01]  /*4ed0*/  @!P1 ISETP.GE.AND P2, PT, R5.reuse, R173, PT ;  /* 0x000000ad0500920c */ /* 0x040fe20003f46270 */
[--C-:B------:R-:W-:Y:S01]  /*4ee0*/  FFMA.FTZ R18, R18, UR17, -R182.reuse ;  /* 0x0000001112127c23 */ /* 0x100fe200080108b6 */
[----:B------:R-:W-:Y:S05]  /*4ef0*/  @!P1 FSEL R22, R22, -INF , !P5 ;  /* 0xff80000016169808 */ /* 0x000fea0006800000 */
[----:B------:R-:W3:Y:S01]  /*4f00*/  MUFU.EX2 R226, R17 ;  /* 0x0000001100e27308 */ /* 0x000ee20000000800 */
[----:B------:R-:W-:Y:S02]  /*4f10*/  @!P1 ISETP.GE.AND P5, PT, R5, R172, PT ;  /* 0x000000ac0500920c */ /* 0x000fe40003fa6270 */
[----:B------:R-:W-:Y:S07]  /*4f20*/  @!P1 FSEL R20, R20, -INF , !P6 ;  /* 0xff80000014149808 */ /* 0x000fee0007000000 */
[----:B------:R-:W-:Y:S01]  /*4f30*/  MUFU.EX2 R242, R18 ;  /* 0x0000001200f27308 */ /* 0x000fe20000000800 */
[----:B------:R-:W-:Y:S01]  /*4f40*/  @!P1 FSEL R21, R21, -INF , !P2 ;  /* 0xff80000015159808 */ /* 0x000fe20005000000 */
[--C-:B------:R-:W-:Y:S01]  /*4f50*/  FFMA.FTZ R22, R22, UR17, -R182.reuse ;  /* 0x0000001116167c23 */ /* 0x100fe200080108b6 */
[CC--:B------:R-:W-:Y:S07]  /*4f60*/  @!P1 ISETP.GE.AND P6, PT, R4.reuse, R3.reuse, PT ;  /* 0x000000030400920c */ /* 0x0c0fee0003fc6270 */
[----:B------:R-:W3:Y:S01]  /*4f70*/  MUFU.EX2 R231, R19 ;  /* 0x0000001300e77308 */ /* 0x000ee20000000800 */
[-C--:B------:R-:W-:Y:S01]  /*4f80*/  @!P1 ISETP.GE.AND P2, PT, R4, R2.reuse, PT ;  /* 0x000000020400920c */ /* 0x080fe20003f46270 */
[C---:B------:R-:W-:Y:S01]  /*4f90*/  @!P1 VIADD R4, R0.reuse, 0x18 ;  /* 0x0000001800049836 */ /* 0x040fe20000000000 */
[----:B------:R-:W-:Y:S01]  /*4fa0*/  @!P1 FSEL R23, R23, -INF , !P5 ;  /* 0xff80000017179808 */ /* 0x000fe20006800000 */
[----:B------:R-:W-:Y:S01]  /*4fb0*/  @!P1 VIADD R0, R0, 0x19 ;  /* 0x0000001900009836 */ /* 0x000fe20000000000 */
[-C--:B------:R-:W-:Y:S05]  /*4fc0*/  @!P1 ISETP.GE.AND P5, PT, R5, R3.reuse, PT ;  /* 0x000000030500920c */ /* 0x080fea0003fa6270 */
[----:B------:R-:W-:Y:S01]  /*4fd0*/  MUFU.EX2 R202, R14 ;  /* 0x0000000e00ca7308 */ /* 0x000fe20000000800 */
[----:B------:R-:W-:Y:S01]  /*4fe0*/  @!P1 FSEL R24, R24, -INF , !P6 ;  /* 0xff80000018189808 */ /* 0x000fe20007000000 */
[--C-:B------:R-:W-:Y:S01]  /*4ff0*/  FFMA.FTZ R20, R20, UR17, -R183.reuse ;  /* 0x0000001114147c23 */ /* 0x100fe200080108b7 */
[----:B------:R-:W-:Y:S07]  /*5000*/  @!P1 FSEL R25, R25, -INF , !P5 ;  /* 0xff80000019199808 */ /* 0x000fee0006800000 */
[----:B------:R-:W-:Y:S01]  /*5010*/  MUFU.EX2 R201, R15 ;  /* 0x0000000f00c97308 */ /* 0x000fe20000000800 */
[-C--:B------:R-:W-:Y:S01]  /*5020*/  @!P1 ISETP.GE.AND P5, PT, R4, R3.reuse, PT ;  /* 0x000000030400920c */ /* 0x080fe20003fa6270 */
[----:B------:R-:W-:Y:S01]  /*5030*/  FFMA.FTZ R21, R21, UR17, -R183 ;  /* 0x0000001115157c23 */ /* 0x000fe200080108b7 */
[----:B------:R-:W-:Y:S01]  /*5040*/  @!P1 FSEL R26, R26, -INF , !P2 ;  /* 0xff8000001a1a9808 */ /* 0x000fe20005000000 */
[----:B------:R-:W-:Y:S01]  /*5050*/  FFMA.FTZ R23, R23, UR17, -R182 ;  /* 0x0000001117177c23 */ /* 0x000fe200080108b6 */
[----:B------:R-:W-:Y:S05]  /*5060*/  @!P1 ISETP.GE.AND P6, PT, R5, R2, PT ;  /* 0x000000020500920c */ /* 0x000fea0003fc6270 */
[----:B------:R-:W-:Y:S01]  /*5070*/  MUFU.EX2 R225, R20 ;  /* 0x0000001400e17308 */ /* 0x000fe20000000800 */
[----:B------:R-:W-:Y:S01]  /*5080*/  @!P1 ISETP.GE.AND P2, PT, R0, R3, PT ;  /* 0x000000030000920c */ /* 0x000fe20003f46270 */
[--C-:B------:R-:W-:Y:S01]  /*5090*/  FFMA.FTZ R24, R24, UR17, -R181.reuse ;  /* 0x0000001118187c23 */ /* 0x100fe200080108b5 */
[----:B------:R-:W-:Y:S07]  /*50a0*/  @!P1 FSEL R28, R28, -INF , !P5 ;  /* 0xff8000001c1c9808 */ /* 0x000fee0006800000 */
[----:B------:R-:W3:Y:S01]  /*50b0*/  MUFU.EX2 R224, R21 ;  /* 0x0000001500e07308 */ /* 0x000ee20000000800 */
[-C--:B------:R-:W-:Y:S01]  /*50c0*/  @!P1 ISETP.GE.AND P5, PT, R0, R173.reuse, PT ;  /* 0x000000ad0000920c */ /* 0x080fe20003fa6270 */
[--C-:B------:R-:W-:Y:S01]  /*50d0*/  FFMA.FTZ R25, R25, UR17, -R181.reuse ;  /* 0x0000001119197c23 */ /* 0x100fe200080108b5 */
[----:B------:R-:W-:Y:S07]  /*50e0*/  @!P1 FSEL R29, R29, -INF , !P2 ;  /* 0xff8000001d1d9808 */ /* 0x000fee0005000000 */
[----:B------:R-:W-:Y:S01]  /*50f0*/  MUFU.EX2 R227, R22 ;  /* 0x0000001600e37308 */ /* 0x000fe20000000800 */
[----:B------:R-:W-:Y:S01]  /*5100*/  @!P1 FSEL R27, R27, -INF , !P6 ;  /* 0xff8000001b1b9808 */ /* 0x000fe20007000000 */
[--C-:B------:R-:W-:Y:S01]  /*5110*/  FFMA.FTZ R26, R26, UR17, -R180.reuse ;  /* 0x000000111a1a7c23 */ /* 0x100fe200080108b4 */
[C---:B------:R-:W-:Y:S07]  /*5120*/  @!P1 ISETP.GE.AND P6, PT, R4.reuse, R173, PT ;  /* 0x000000ad0400920c */ /* 0x040fee0003fc6270 */
[----:B------:R-:W3:Y:S01]  /*5130*/  MUFU.EX2 R228, R23 ;  /* 0x0000001700e47308 */ /* 0x000ee20000000800 */
[C---:B------:R-:W-:Y:S01]  /*5140*/  @!P1 ISETP.GE.AND P2, PT, R4.reuse, R172, PT ;  /* 0x000000ac0400920c */ /* 0x040fe20003f46270 */
[----:B------:R-:W-:Y:S01]  /*5150*/  FFMA.FTZ R27, R27, UR17, -R180 ;  /* 0x000000111b1b7c23 */ /* 0x000fe200080108b4 */
[----:B------:R-:W-:Y:S07]  /*5160*/  @!P1 FSEL R33, R33, -INF , !P5 ;  /* 0xff80000021219808 */ /* 0x000fee0006800000 */
[----:B------:R-:W-:Y:S01]  /*5170*/  MUFU.EX2 R193, R24 ;  /* 0x0000001800c17308 */ /* 0x000fe20000000800 */
[----:B------:R-:W-:Y:S01]  /*5180*/  @!P1 ISETP.GE.AND P5, PT, R4, R2, PT ;  /* 0x000000020400920c */ /* 0x000fe20003fa6270 */
[--C-:B------:R-:W-:Y:S01]  /*5190*/  FFMA.FTZ R28, R28, UR17, -R181.reuse ;  /* 0x000000111c1c7c23 */ /* 0x100fe200080108b5 */
[----:B----4-:R-:W-:Y:S07]  /*51a0*/  F2FP.F16.F32.PACK_AB R4, R243, R184 ;  /* 0x000000b8f304723e */ /* 0x010fee00000000ff */
[----:B------:R-:W4:Y:S01]  /*51b0*/  MUFU.EX2 R192, R25 ;  /* 0x0000001900c07308 */ /* 0x000f220000000800 */
[----:B-1----:R-:W-:Y:S01]  /*51c0*/  F2FP.F16.F32.PACK_AB R3, R244, R245 ;  /* 0x000000f5f403723e */ /* 0x002fe200000000ff */
[----:B------:R-:W-:Y:S01]  /*51d0*/  FFMA.FTZ R181, R29, UR17, -R181 ;  /* 0x000000111db57c23 */ /* 0x000fe200080108b5 */
[----:B------:R-:W-:Y:S01]  /*51e0*/  @!P1 FSEL R32, R32, -INF , !P6 ;  /* 0xff80000020209808 */ /* 0x000fe20007000000 */
[----:B------:R1:W-:Y:S01]  /*51f0*/  STS [R186+0x20000], R4 ;  /* 0x02000004ba007388 */ /* 0x0003e20000000800 */
[----:B------:R-:W-:Y:S05]  /*5200*/  @!P1 FSEL R34, R34, -INF , !P2 ;  /* 0xff80000022229808 */ /* 0x000fea0005000000 */
[----:B------:R-:W-:Y:S01]  /*5210*/  MUFU.EX2 R195, R26 ;  /* 0x0000001a00c37308 */ /* 0x000fe20000000800 */
[C---:B------:R-:W-:Y:S01]  /*5220*/  @!P1 ISETP.GE.AND P6, PT, R0.reuse, R172, PT ;  /* 0x000000ac0000920c */ /* 0x040fe20003fc6270 */
[----:B------:R4:W-:Y:S01]  /*5230*/  STS [R186+0x20400], R3 ;  /* 0x02040003ba007388 */ /* 0x0009e20000000800 */
[----:B------:R-:W-:Y:S01]  /*5240*/  @!P1 ISETP.GE.AND P2, PT, R0, R2, PT ;  /* 0x000000020000920c */ /* 0x000fe20003f46270 */
[--C-:B------:R-:W-:Y:S01]  /*5250*/  FFMA.FTZ R32, R32, UR17, -R183.reuse ;  /* 0x0000001120207c23 */ /* 0x100fe200080108b7 */
[----:B---3--:R-:W-:Y:S01]  /*5260*/  F2FP.F16.F32.PACK_AB R2, R226, R229 ;  /* 0x000000e5e202723e */ /* 0x008fe200000000ff */
[--C-:B------:R-:W-:Y:S01]  /*5270*/  FFMA.FTZ R34, R34, UR17, -R182.reuse ;  /* 0x0000001122227c23 */ /* 0x100fe200080108b6 */
[----:B------:R-:W-:Y:S01]  /*5280*/  F2FP.F16.F32.PACK_AB R0, R231, R242 ;  /* 0x000000f2e700723e */ /* 0x000fe200000000ff */
[----:B------:R-:W-:Y:S01]  /*5290*/  FFMA.FTZ R183, R33, UR17, -R183 ;  /* 0x0000001121b77c23 */ /* 0x000fe200080108b7 */
[----:B------:R-:W-:Y:S01]  /*52a0*/  @!P1 FSEL R35, R35, -INF , !P6 ;  /* 0xff80000023239808 */ /* 0x000fe20007000000 */
[----:B------:R3:W-:Y:S01]  /*52b0*/  STS [R187+0x20000], R2 ;  /* 0x02000002bb007388 */ /* 0x0007e20000000800 */
[----:B------:R-:W-:Y:S01]  /*52c0*/  MUFU.EX2 R220, R32 ;  /* 0x0000002000dc7308 */ /* 0x000fe20000000800 */
[----:B------:R-:W-:Y:S02]  /*52d0*/  F2FP.F16.F32.PACK_AB R6, R224, R225 ;  /* 0x000000e1e006723e */ /* 0x000fe400000000ff */
[----:B------:R2:W-:Y:S01]  /*52e0*/  STS [R187+0x20400], R0 ;  /* 0x02040000bb007388 */ /* 0x0005e20000000800 */
[----:B------:R-:W-:Y:S06]  /*52f0*/  FFMA.FTZ R182, R35, UR17, -R182 ;  /* 0x0000001123b67c23 */ /* 0x000fec00080108b6 */
[----:B------:R-:W2:Y:S01]  /*5300*/  MUFU.EX2 R217, R183 ;  /* 0x000000b700d97308 */ /* 0x000ea20000000800 */
[----:B------:R-:W-:Y:S02]  /*5310*/  F2FP.F16.F32.PACK_AB R5, R228, R227 ;  /* 0x000000e3e405723e */ /* 0x000fe400000000ff */
[----:B------:R-:W-:Y:S07]  /*5320*/  @!P1 FSEL R30, R30, -INF , !P5 ;  /* 0xff8000001e1e9808 */ /* 0x000fee0006800000 */
[----:B------:R-:W-:Y:S01]  /*5330*/  MUFU.EX2 R223, R34 ;  /* 0x0000002200df7308 */ /* 0x000fe20000000800 */
[----:B------:R-:W-:Y:S02]  /*5340*/  @!P1 FSEL R31, R31, -INF , !P2 ;  /* 0xff8000001f1f9808 */ /* 0x000fe40005000000 */
[----:B-1----:R-:W-:Y:S07]  /*5350*/  F2FP.F16.F32.PACK_AB R4, R198, R199 ;  /* 0x000000c7c604723e */ /* 0x002fee00000000ff */
[----:B------:R-:W1:Y:S01]  /*5360*/  MUFU.EX2 R222, R182 ;  /* 0x000000b600de7308 */ /* 0x000e620000000800 */
[--C-:B------:R-:W-:Y:S01]  /*5370*/  FFMA.FTZ R30, R30, UR17, -R180.reuse ;  /* 0x000000111e1e7c23 */ /* 0x100fe200080108b4 */
[----:B------:R-:W-:Y:S01]  /*5380*/  FFMA.FTZ R180, R31, UR17, -R180 ;  /* 0x000000111fb47c23 */ /* 0x000fe200080108b4 */
[----:B----4-:R-:W-:Y:S01]  /*5390*/  F2FP.F16.F32.PACK_AB R3, R203, R204 ;  /* 0x000000cccb03723e */ /* 0x010fe200000000ff */
[----:B------:R4:W-:Y:S06]  /*53a0*/  STS [R186+0x21000], R4 ;  /* 0x02100004ba007388 */ /* 0x0009ec0000000800 */
[----:B------:R-:W-:Y:S01]  /*53b0*/  MUFU.EX2 R194, R27 ;  /* 0x0000001b00c27308 */ /* 0x000fe20000000800 */
[----:B------:R1:W-:Y:S09]  /*53c0*/  STS [R186+0x21400], R3 ;  /* 0x02140003ba007388 */ /* 0x0003f20000000800 */
[----:B------:R-:W-:Y:S01]  /*53d0*/  MUFU.EX2 R191, R28 ;  /* 0x0000001c00bf7308 */ /* 0x000fe20000000800 */
[----:B---3--:R-:W-:Y:S09]  /*53e0*/  F2FP.F16.F32.PACK_AB R2, R196, R197 ;  /* 0x000000c5c402723e */ /* 0x008ff200000000ff */
[----:B------:R-:W3:Y:S01]  /*53f0*/  MUFU.EX2 R188, R181 ;  /* 0x000000b500bc7308 */ /* 0x000ee20000000800 */
[----:B--2---:R-:W-:Y:S01]  /*5400*/  F2FP.F16.F32.PACK_AB R0, R201, R202 ;  /* 0x000000cac900723e */ /* 0x004fe200000000ff */
[----:B------:R2:W-:Y:S08]  /*5410*/  STS [R187+0x21000], R2 ;  /* 0x02100002bb007388 */ /* 0x0005f00000000800 */
[----:B------:R-:W-:Y:S01]  /*5420*/  MUFU.EX2 R190, R30 ;  /* 0x0000001e00be7308 */ /* 0x000fe20000000800 */
[----:B------:R3:W-:Y:S09]  /*5430*/  STS [R187+0x21400], R0 ;  /* 0x02140000bb007388 */ /* 0x0007f20000000800 */
[----:B------:R-:W3:Y:S01]  /*5440*/  MUFU.EX2 R189, R180 ;  /* 0x000000b400bd7308 */ /* 0x000ee20000000800 */
[----:B------:R-:W-:Y:S04]  /*5450*/  STS [R185], R6 ;  /* 0x00000006b9007388 */ /* 0x000fe80000000800 */
[----:B------:R-:W-:Y:S01]  /*5460*/  STS [R185+0x400], R5 ;  /* 0x00040005b9007388 */ /* 0x000fe20000000800 */
[----:B----4-:R-:W-:Y:S02]  /*5470*/  F2FP.F16.F32.PACK_AB R4, R192, R193 ;  /* 0x000000c1c004723e */ /* 0x010fe400000000ff */
[----:B-1----:R-:W-:Y:S02]  /*5480*/  F2FP.F16.F32.PACK_AB R3, R217, R220 ;  /* 0x000000dcd903723e */ /* 0x002fe400000000ff */
[----:B--2---:R-:W-:Y:S01]  /*5490*/  F2FP.F16.F32.PACK_AB R2, R222, R223 ;  /* 0x000000dfde02723e */ /* 0x004fe200000000ff */
[----:B---3--:R-:W-:Y:S01]  /*54a0*/  IMAD.IADD R0, R200, 0x1, R185 ;  /* 0x00000001c8007824 */ /* 0x008fe200078e02b9 */
[----:B------:R-:W-:Y:S04]  /*54b0*/  LEA R200, R215, UR4, 0x1 ;  /* 0x00000004d7c87c11 */ /* 0x000fe8000f8e08ff */
[----:B------:R1:W-:Y:S04]  /*54c0*/  STS [R0], R3 ;  /* 0x0000000300007388 */ /* 0x0003e80000000800 */
[----:B------:R2:W-:Y:S04]  /*54d0*/  STS [R0+0x400], R2 ;  /* 0x0004000200007388 */ /* 0x0005e80000000800 */
[----:B------:R3:W-:Y:S01]  /*54e0*/  STS [R185+0x1000], R4 ;  /* 0x00100004b9007388 */ /* 0x0007e20000000800 */
[----:B-1----:R-:W-:Y:S02]  /*54f0*/  F2FP.F16.F32.PACK_AB R3, R188, R191 ;  /* 0x000000bfbc03723e */ /* 0x002fe400000000ff */
[----:B--2---:R-:W-:Y:S02]  /*5500*/  F2FP.F16.F32.PACK_AB R2, R189, R190 ;  /* 0x000000bebd02723e */ /* 0x004fe400000000ff */
[----:B---3--:R-:W-:Y:S05]  /*5510*/  F2FP.F16.F32.PACK_AB R4, R194, R195 ;  /* 0x000000c3c204723e */ /* 0x008fea00000000ff */
[----:B------:R-:W-:Y:S04]  /*5520*/  STS [R185+0x1400], R4 ;  /* 0x00140004b9007388 */ /* 0x000fe80000000800 */
[----:B------:R-:W-:Y:S04]  /*5530*/  STS [R0+0x1000], R3 ;  /* 0x0010000300007388 */ /* 0x000fe80000000800 */
[----:B------:R1:W-:Y:S04]  /*5540*/  STS [R0+0x1400], R2 ;  /* 0x0014000200007388 */ /* 0x0003e80000000800 */
[----:B------:R-:W-:Y:S01]  /*5550*/  LDSM.16.M88.4 R32, [R200+0x8000] ;  /* 0x00800000c820783b */ /* 0x000fe20000000200 */
[----:B------:R-:W-:Y:S01]  /*5560*/  LEA R209, R205, UR4, 0x1 ;  /* 0x00000004cdd17c11 */ /* 0x000fe2000f8e08ff */
[----:B------:R-:W-:Y:S06]  /*5570*/  IMAD.MOV.U32 R205, RZ, RZ, 0x20 ;  /* 0x00000020ffcd7424 */ /* 0x000fec00078e00ff */
[----:B------:R-:W-:Y:S01]  /*5580*/  LDSM.16.M88.4 R28, [R200+0x9000] ;  /* 0x00900000c81c783b */ /* 0x000fe20000000200 */
[--C-:B------:R-:W-:Y:S01]  /*5590*/  IMAD.IADD R210, R207, 0x1, R209.reuse ;  /* 0x00000001cfd27824 */ /* 0x100fe200078e02d1 */
[----:B------:R-:W-:Y:S06]  /*55a0*/  SEL R206, R205, 0xffffffe0, !P3 ;  /* 0xffffffe0cdce7807 */ /* 0x000fec0005800000 */
[----:B------:R-:W2:Y:S01]  /*55b0*/  LDSM.16.M88.4 R16, [R209+0x14000] ;  /* 0x01400000d110783b */ /* 0x000ea20000000200 */
[----:B------:R-:W-:Y:S02]  /*55c0*/  IMAD.IADD R205, R200, 0x1, R206 ;  /* 0x00000001c8cd7824 */ /* 0x000fe400078e02ce */
[----:B------:R-:W-:Y:S02]  /*55d0*/  IMAD.IADD R211, R206, 0x1, R209 ;  /* 0x00000001ced37824 */ /* 0x000fe400078e02d1 */
[----:B-1----:R-:W-:Y:S02]  /*55e0*/  IMAD.IADD R0, R200, 0x1, R207 ;  /* 0x00000001c8007824 */ /* 0x002fe400078e02cf */
[C---:B------:R-:W-:Y:S01]  /*55f0*/  IMAD.IADD R212, R206.reuse, 0x1, R210 ;  /* 0x00000001ced47824 */ /* 0x040fe200078e02d2 */
[----:B------:R-:W1:Y:S01]  /*5600*/  LDSM.16.M88.4 R164, [R209+0x14800] ;  /* 0x01480000d1a4783b */ /* 0x000e620000000200 */
[----:B------:R-:W-:Y:S07]  /*5610*/  IMAD.IADD R2, R206, 0x1, R0 ;  /* 0x00000001ce027824 */ /* 0x000fee00078e0200 */
[----:B------:R-:W-:Y:S08]  /*5620*/  LDSM.16.M88.4 R168, [R205+0x8000] ;  /* 0x00800000cda8783b */ /* 0x000ff00000000200 */
[----:B------:R-:W3:Y:S08]  /*5630*/  LDSM.16.M88.4 R172, [R211+0x14000] ;  /* 0x01400000d3ac783b */ /* 0x000ef00000000200 */
[----:B------:R-:W4:Y:S01]  /*5640*/  LDSM.16.M88.4 R176, [R205+0x9000] ;  /* 0x00900000cdb0783b */ /* 0x000f220000000200 */
[-C--:B--2---:R-:W-:Y:S07]  /*5650*/  HMMA.16816.F32 R4, R32, R16.reuse, RZ ;  /* 0x000000102004723c */ /* 0x084fee00000018ff */
[----:B------:R-:W2:Y:S01]  /*5660*/  LDSM.16.M88.4 R180, [R211+0x14800] ;  /* 0x01480000d3b4783b */ /* 0x000ea20000000200 */
[C---:B------:R-:W-:Y:S08]  /*5670*/  HMMA.16816.F32 R8, R28.reuse, R16, RZ ;  /* 0x000000101c08723c */ /* 0x040ff000000018ff */
[-C--:B------:R-:W-:Y:S08]  /*5680*/  HMMA.16816.F32 R12, R28, R18.reuse, RZ ;  /* 0x000000121c0c723c */ /* 0x080ff000000018ff */
[C---:B------:R-:W-:Y:S08]  /*5690*/  HMMA.16816.F32 R16, R32.reuse, R18, RZ ;  /* 0x000000122010723c */ /* 0x040ff000000018ff */
[-C--:B-1----:R-:W-:Y:S08]  /*56a0*/  HMMA.16816.F32 R20, R32, R164.reuse, RZ ;  /* 0x000000a42014723c */ /* 0x082ff000000018ff */
[C---:B------:R-:W-:Y:S08]  /*56b0*/  HMMA.16816.F32 R24, R28.reuse, R164, RZ ;  /* 0x000000a41c18723c */ /* 0x040ff000000018ff */
[-C--:B------:R-:W-:Y:S08]  /*56c0*/  HMMA.16816.F32 R28, R28, R166.reuse, RZ ;  /* 0x000000a61c1c723c */ /* 0x080ff000000018ff */
[----:B------:R-:W-:Y:S01]  /*56d0*/  HMMA.16816.F32 R32, R32, R166, RZ ;  /* 0x000000a62020723c */ /* 0x000fe200000018ff */
[----:B------:R-:W-:Y:S07]  /*56e0*/  LDSM.16.M88.4 R164, [R0+0x8000] ;  /* 0x0080000000a4783b */ /* 0x000fee0000000200 */
[-C--:B---3--:R-:W-:Y:S08]  /*56f0*/  HMMA.16816.F32 R4, R168, R172.reuse, R4 ;  /* 0x000000aca804723c */ /* 0x088ff00000001804 */
[C---:B----4-:R-:W-:Y:S08]  /*5700*/  HMMA.16816.F32 R8, R176.reuse, R172, R8 ;  /* 0x000000acb008723c */ /* 0x050ff00000001808 */
[-C--:B------:R-:W-:Y:S08]  /*5710*/  HMMA.16816.F32 R12, R176, R174.reuse, R12 ;  /* 0x000000aeb00c723c */ /* 0x080ff0000000180c */
[C---:B------:R-:W-:Y:S01]  /*5720*/  HMMA.16816.F32 R16, R168.reuse, R174, R16 ;  /* 0x000000aea810723c */ /* 0x040fe20000001810 */
[----:B------:R-:W1:Y:S07]  /*5730*/  LDSM.16.M88.4 R172, [R210+0x14000] ;  /* 0x01400000d2ac783b */ /* 0x000e6e0000000200 */
[-C--:B--2---:R-:W-:Y:S08]  /*5740*/  HMMA.16816.F32 R20, R168, R180.reuse, R20 ;  /* 0x000000b4a814723c */ /* 0x084ff00000001814 */
[C---:B------:R-:W-:Y:S08]  /*5750*/  HMMA.16816.F32 R24, R176.reuse, R180, R24 ;  /* 0x000000b4b018723c */ /* 0x040ff00000001818 */
[-C--:B------:R-:W-:Y:S01]  /*5760*/  HMMA.16816.F32 R28, R176, R182.reuse, R28 ;  /* 0x000000b6b01c723c */ /* 0x080fe2000000181c */
[----:B------:R-:W-:Y:S07]  /*5770*/  LDSM.16.M88.4 R176, [R210+0x14800] ;  /* 0x01480000d2b0783b */ /* 0x000fee0000000200 */
[----:B------:R-:W-:Y:S01]  /*5780*/  HMMA.16816.F32 R32, R168, R182, R32 ;  /* 0x000000b6a820723c */ /* 0x000fe20000001820 */
[----:B------:R-:W2:Y:S07]  /*5790*/  LDSM.16.M88.4 R168, [R0+0x9000] ;  /* 0x0090000000a8783b */ /* 0x000eae0000000200 */
[-C--:B-1----:R-:W-:Y:S08]  /*57a0*/  HMMA.16816.F32 R4, R164, R172.reuse, R4 ;  /* 0x000000aca404723c */ /* 0x082ff00000001804 */
[C---:B--2---:R-:W-:Y:S08]  /*57b0*/  HMMA.16816.F32 R8, R168.reuse, R172, R8 ;  /* 0x000000aca808723c */ /* 0x044ff00000001808 */
        /* <DEDUP_REMOVED lines=8> */
[----:B------:R-:W1:Y:S08]  /*5840*/  LDSM.16.M88.4 R164, [R212+0x14000] ;  /* 0x01400000d4a4783b */ /* 0x000e700000000200 */
[----:B------:R-:W-:Y:S01]  /*5850*/  LDSM.16.M88.4 R176, [R210+0x18800] ;  /* 0x01880000d2b0783b */ /* 0x000fe20000000200 */
[-C--:B-1----:R-:W-:Y:S08]  /*5860*/  HMMA.16816.F32 R4, R168, R164.reuse, R4 ;  /* 0x000000a4a804723c */ /* 0x082ff00000001804 */
[C---:B------:R-:W-:Y:S08]  /*5870*/  HMMA.16816.F32 R8, R172.reuse, R164, R8 ;  /* 0x000000a4ac08723c */ /* 0x040ff00000001808 */
[-C--:B------:R-:W-:Y:S08]  /*5880*/  HMMA.16816.F32 R12, R172, R166.reuse, R12 ;  /* 0x000000a6ac0c723c */ /* 0x080ff0000000180c */
[C---:B------:R-:W-:Y:S01]  /*5890*/  HMMA.16816.F32 R16, R168.reuse, R166, R16 ;  /* 0x000000a6a810723c */ /* 0x040fe20000001810 */
[----:B------:R-:W1:Y:S07]  /*58a0*/  LDSM.16.M88.4 R164, [R212+0x14800] ;  /* 0x01480000d4a4783b */ /* 0x000e6e0000000200 */
[-C--:B-1----:R-:W-:Y:S08]  /*58b0*/  HMMA.16816.F32 R20, R168, R164.reuse, R20 ;  /* 0x000000a4a814723c */ /* 0x082ff00000001814 */
[C---:B------:R-:W-:Y:S08]  /*58c0*/  HMMA.16816.F32 R24, R172.reuse, R164, R24 ;  /* 0x000000a4ac18723c */ /* 0x040ff00000001818 */
[-C--:B------:R-:W-:Y:S01]  /*58d0*/  HMMA.16816.F32 R28, R172, R166.reuse, R28 ;  /* 0x000000a6ac1c723c */ /* 0x080fe2000000181c */
[----:B------:R-:W-:Y:S07]  /*58e0*/  LDSM.16.M88.4 R172, [R200+0xa000] ;  /* 0x00a00000c8ac783b */ /* 0x000fee0000000200 */
[----:B------:R-:W-:Y:S01]  /*58f0*/  HMMA.16816.F32 R32, R168, R166, R32 ;  /* 0x000000a6a820723c */ /* 0x000fe20000001820 */
[----:B------:R-:W1:Y:S08]  /*5900*/  LDSM.16.M88.4 R164, [R209+0x18000] ;  /* 0x01800000d1a4783b */ /* 0x000e700000000200 */
[----:B------:R-:W2:Y:S01]  /*5910*/  LDSM.16.M88.4 R168, [R200+0xb000] ;  /* 0x00b00000c8a8783b */ /* 0x000ea20000000200 */
[-C--:B-1----:R-:W-:Y:S08]  /*5920*/  HMMA.16816.F32 R4, R172, R164.reuse, R4 ;  /* 0x000000a4ac04723c */ /* 0x082ff00000001804 */
[C---:B--2---:R-:W-:Y:S08]  /*5930*/  HMMA.16816.F32 R8, R168.reuse, R164, R8 ;  /* 0x000000a4a808723c */ /* 0x044ff00000001808 */
        /* <DEDUP_REMOVED lines=23> */
[C---:B--2---:R-:W-:Y:S01]  /*5ab0*/  HMMA.16816.F32 R8, R168.reuse, R164, R8 ;  /* 0x000000a4a808723c */ /* 0x044fe20000001808 */
[----:B------:R-:W-:Y:S02]  /*5ac0*/  IMAD.U32 R164, RZ, RZ, UR10 ;  /* 0x0000000affa47e24 */ /* 0x000fe4000f8e00ff */
[----:B------:R-:W-:Y:S03]  /*5ad0*/  IMAD.U32 R165, RZ, RZ, UR11 ;  /* 0x0000000bffa57e24 */ /* 0x000fe6000f8e00ff */
[C---:B------:R-:W-:Y:S02]  /*5ae0*/  LEA R164, P1, R241.reuse, R164, 0x2 ;  /* 0x000000a4f1a47211 */ /* 0x040fe400078210ff */
[-C--:B------:R-:W-:Y:S03]  /*5af0*/  HMMA.16816.F32 R12, R168, R166.reuse, R12 ;  /* 0x000000a6a80c723c */ /* 0x080fe6000000180c */
[----:B------:R-:W-:Y:S05]  /*5b00*/  LEA.HI.X R165, R241, R165, RZ, 0x2, P1 ;  /* 0x000000a5f1a57211 */ /* 0x000fea00008f14ff */
[C---:B------:R-:W-:Y:S01]  /*5b10*/  HMMA.16816.F32 R16, R172.reuse, R166, R16 ;  /* 0x000000a6ac10723c */ /* 0x040fe20000001810 */
[----:B------:R-:W2:Y:S04]  /*5b20*/  LDG.E R180, desc[UR32][R164.64] ;  /* 0x00000020a4b47981 */ /* 0x000ea8000c1e1900 */
[----:B------:R-:W5:Y:S03]  /*5b30*/  LDG.E R3, desc[UR32][R164.64+0xa0] ;  /* 0x0000a020a4037981 */ /* 0x000f66000c1e1900 */
[-C--:B------:R-:W-:Y:S08]  /*5b40*/  HMMA.16816.F32 R20, R172, R176.reuse, R20 ;  /* 0x000000b0ac14723c */ /* 0x080ff00000001814 */
[C---:B------:R-:W-:Y:S01]  /*5b50*/  HMMA.16816.F32 R24, R168.reuse, R176, R24 ;  /* 0x000000b0a818723c */ /* 0x040fe20000001818 */
[----:B------:R-:W3:Y:S04]  /*5b60*/  LDG.E R177, desc[UR32][R164.64+0x20] ;  /* 0x00002020a4b17981 */ /* 0x000ee8000c1e1900 */
[----:B------:R1:W5:Y:S03]  /*5b70*/  LDG.E R176, desc[UR32][R164.64+0x80] ;  /* 0x00008020a4b07981 */ /* 0x000366000c1e1900 */
[-C--:B------:R-:W-:Y:S01]  /*5b80*/  HMMA.16816.F32 R28, R168, R178.reuse, R28 ;  /* 0x000000b2a81c723c */ /* 0x080fe2000000181c */
[----:B------:R-:W-:Y:S07]  /*5b90*/  LDSM.16.M88.4 R168, [R212+0x18000] ;  /* 0x01800000d4a8783b */ /* 0x000fee0000000200 */
[----:B------:R-:W-:Y:S01]  /*5ba0*/  HMMA.16816.F32 R32, R172, R178, R32 ;  /* 0x000000b2ac20723c */ /* 0x000fe20000001820 */
[----:B------:R-:W-:Y:S08]  /*5bb0*/  LDSM.16.M88.4 R172, [R2+0xb000] ;  /* 0x00b0000002ac783b */ /* 0x000ff00000000200 */
[----:B-1----:R1:W4:Y:S02]  /*5bc0*/  LDSM.16.M88.4 R164, [R2+0xa000] ;  /* 0x00a0000002a4783b */ /* 0x0023240000000200 */
[--C-:B-1----:R-:W-:Y:S04]  /*5bd0*/  SHF.R.U32.HI R2, RZ, 0x4, R218.reuse ;  /* 0x00000004ff027819 */ /* 0x102fe800000116da */
[----:B------:R-:W-:Y:S04]  /*5be0*/  LOP3.LUT R219, R2, 0x8, RZ, 0xc0, !PT ;  /* 0x0000000802db7812 */ /* 0x000fe800078ec0ff */
[----:B------:R-:W-:Y:S01]  /*5bf0*/  LOP3.LUT R2, R219, 0x10, R218, 0xf8, !PT ;  /* 0x00000010db027812 */ /* 0x000fe200078ef8da */
[-C--:B----4-:R-:W-:Y:S08]  /*5c00*/  HMMA.16816.F32 R4, R164, R168.reuse, R4 ;  /* 0x000000a8a404723c */ /* 0x090ff00000001804 */
[C---:B------:R-:W-:Y:S08]  /*5c10*/  HMMA.16816.F32 R8, R172.reuse, R168, R8 ;  /* 0x000000a8ac08723c */ /* 0x040ff00000001808 */
[-C--:B------:R-:W-:Y:S08]  /*5c20*/  HMMA.16816.F32 R12, R172, R170.reuse, R12 ;  /* 0x000000aaac0c723c */ /* 0x080ff0000000180c */
[C---:B------:R-:W-:Y:S01]  /*5c30*/  HMMA.16816.F32 R16, R164.reuse, R170, R16 ;  /* 0x000000aaa410723c */ /* 0x040fe20000001810 */
[----:B------:R-:W1:Y:S07]  /*5c40*/  LDSM.16.M88.4 R168, [R212+0x18800] ;  /* 0x01880000d4a8783b */ /* 0x000e6e0000000200 */
[-C--:B-1----:R-:W-:Y:S08]  /*5c50*/  HMMA.16816.F32 R20, R164, R168.reuse, R20 ;  /* 0x000000a8a414723c */ /* 0x082ff00000001814 */
[C---:B------:R-:W-:Y:S08]  /*5c60*/  HMMA.16816.F32 R24, R172.reuse, R168, R24 ;  /* 0x000000a8ac18723c */ /* 0x040ff00000001818 */
[-C--:B------:R-:W-:Y:S08]  /*5c70*/  HMMA.16816.F32 R28, R172, R170.reuse, R28 ;  /* 0x000000aaac1c723c */ /* 0x080ff0000000181c */
[----:B------:R-:W-:Y:S04]  /*5c80*/  HMMA.16816.F32 R32, R164, R170, R32 ;  /* 0x000000aaa420723c */ /* 0x000fe80000001820 */
[C---:B--2---:R-:W-:Y:S01]  /*5c90*/  FADD.FTZ R4, -R180.reuse, R4 ;  /* 0x00000004b4047221 */ /* 0x044fe20000010100 */
[C---:B------:R-:W-:Y:S01]  /*5ca0*/  FADD.FTZ R164, -R180.reuse, R5 ;  /* 0x00000005b4a47221 */ /* 0x040fe20000010100 */
[C---:B------:R-:W-:Y:S01]  /*5cb0*/  FADD.FTZ R5, -R180.reuse, R17 ;  /* 0x00000011b4057221 */ /* 0x040fe20000010100 */
[----:B------:R-:W-:Y:S01]  /*5cc0*/  FADD.FTZ R21, -R180, R21 ;  /* 0x00000015b4157221 */ /* 0x000fe20000010100 */
[----:B------:R-:W-:Y:S01]  /*5cd0*/  FMUL.FTZ R178, R184, R4 ;  /* 0x00000004b8b27220 */ /* 0x000fe20000410000 */
[----:B------:R-:W-:Y:S02]  /*5ce0*/  IMAD.SHL.U32 R184, R218, 0x40, RZ ;  /* 0x00000040dab87824 */ /* 0x000fe400078e00ff */
[----:B------:R-:W-:Y:S01]  /*5cf0*/  FADD.FTZ R4, -R180, R16 ;  /* 0x00000010b4047221 */ /* 0x000fe20000010100 */
[----:B------:R-:W-:Y:S01]  /*5d00*/  FMUL.FTZ R5, R226, R5 ;  /* 0x00000005e2057220 */ /* 0x000fe20000410000 */
[----:B------:R-:W-:Y:S01]  /*5d10*/  FMUL.FTZ R16, R243, R164 ;  /* 0x000000a4f3107220 */ /* 0x000fe20000410000 */
[----:B------:R-:W-:Y:S01]  /*5d20*/  FMUL.FTZ R21, R224, R21 ;  /* 0x00000015e0157220 */ /* 0x000fe20000410000 */
[----:B------:R-:W-:Y:S01]  /*5d30*/  LOP3.LUT R0, R184, 0x1c0, RZ, 0xc0, !PT ;  /* 0x000001c0b8007812 */ /* 0x000fe200078ec0ff */
[----:B------:R-:W-:Y:S03]  /*5d40*/  FMUL.FTZ R17, R229, R4 ;  /* 0x00000004e5117220 */ /* 0x000fe60000410000 */
[C---:B------:R-:W-:Y:S01]  /*5d50*/  FADD.FTZ R4, -R180.reuse, R32 ;  /* 0x00000020b4047221 */ /* 0x040fe20000010100 */
[----:B------:R-:W-:Y:S01]  /*5d60*/  FADD.FTZ R32, -R180, R33 ;  /* 0x00000021b4207221 */ /* 0x000fe20000010100 */
[----:B------:R-:W-:Y:S01]  /*5d70*/  LOP3.LUT R0, R0, 0x38, R216, 0xf8, !PT ;  /* 0x0000003800007812 */ /* 0x000fe200078ef8d8 */
[----:B---3--:R-:W-:Y:S01]  /*5d80*/  FADD.FTZ R22, -R177, R22 ;  /* 0x00000016b1167221 */ /* 0x008fe20000010100 */
[----:B------:R-:W-:Y:S02]  /*5d90*/  FMUL.FTZ R4, R220, R4 ;  /* 0x00000004dc047220 */ /* 0x000fe40000410000 */
[----:B------:R-:W-:Y:S01]  /*5da0*/  LOP3.LUT R0, R2, R0, RZ, 0x3c, !PT ;  /* 0x0000000002007212 */ /* 0x000fe200078e3cff */
[----:B------:R-:W-:Y:S01]  /*5db0*/  FADD.FTZ R2, -R180, R20 ;  /* 0x00000014b4027221 */ /* 0x000fe20000010100 */
[----:B------:R-:W-:Y:S01]  /*5dc0*/  F2FP.F16.F32.PACK_AB R20, R5, R17 ;  /* 0x000000110514723e */ /* 0x000fe200000000ff */
[----:B------:R-:W-:Y:S01]  /*5dd0*/  FMUL.FTZ R32, R217, R32 ;  /* 0x00000020d9207220 */ /* 0x000fe20000410000 */
[----:B------:R-:W-:Y:S01]  /*5de0*/  FADD.FTZ R17, -R177, R23 ;  /* 0x00000017b1117221 */ /* 0x000fe20000010100 */
[----:B------:R-:W-:Y:S01]  /*5df0*/  FMUL.FTZ R2, R225, R2 ;  /* 0x00000002e1027220 */ /* 0x000fe20000410000 */
[----:B------:R-:W-:Y:S01]  /*5e00*/  FMUL.FTZ R33, R227, R22 ;  /* 0x00000016e3217220 */ /* 0x000fe20000410000 */
[C---:B------:R-:W-:Y:S01]  /*5e10*/  FADD.FTZ R6, -R177.reuse, R6 ;  /* 0x00000006b1067221 */ /* 0x040fe20000010100 */
[C---:B------:R-:W-:Y:S01]  /*5e20*/  FADD.FTZ R7, -R177.reuse, R7 ;  /* 0x00000007b1077221 */ /* 0x040fe20000010100 */
[C---:B------:R-:W-:Y:S01]  /*5e30*/  FADD.FTZ R18, -R177.reuse, R18 ;  /* 0x00000012b1127221 */ /* 0x040fe20000010100 */
[C---:B------:R-:W-:Y:S01]  /*5e40*/  FADD.FTZ R19, -R177.reuse, R19 ;  /* 0x00000013b1137221 */ /* 0x040fe20000010100 */
[C---:B------:R-:W-:Y:S01]  /*5e50*/  FADD.FTZ R23, -R177.reuse, R34 ;  /* 0x00000022b1177221 */ /* 0x040fe20000010100 */
[----:B------:R-:W-:Y:S01]  /*5e60*/  FADD.FTZ R22, -R177, R35 ;  /* 0x00000023b1167221 */ /* 0x000fe20000010100 */
[----:B------:R-:W-:Y:S01]  /*5e70*/  F2FP.F16.F32.PACK_AB R16, R16, R178 ;  /* 0x000000b21010723e */ /* 0x000fe200000000ff */
[----:B------:R-:W-:Y:S01]  /*5e80*/  FMUL.FTZ R167, R245, R6 ;  /* 0x00000006f5a77220 */ /* 0x000fe20000410000 */
[----:B------:R-:W-:Y:S01]  /*5e90*/  F2FP.F16.F32.PACK_AB R21, R21, R2 ;  /* 0x000000021515723e */ /* 0x000fe200000000ff */
[----:B------:R-:W-:Y:S01]  /*5ea0*/  FMUL.FTZ R165, R244, R7 ;  /* 0x00000007f4a57220 */ /* 0x000fe20000410000 */
[----:B------:R-:W-:Y:S01]  /*5eb0*/  F2FP.F16.F32.PACK_AB R32, R32, R4 ;  /* 0x000000042020723e */ /* 0x000fe200000000ff */
[----:B------:R-:W-:Y:S01]  /*5ec0*/  FMUL.FTZ R166, R242, R18 ;  /* 0x00000012f2a67220 */ /* 0x000fe20000410000 */
[----:B------:R-:W-:Y:S01]  /*5ed0*/  FMUL.FTZ R164, R231, R19 ;  /* 0x00000013e7a47220 */ /* 0x000fe20000410000 */
[----:B------:R-:W-:Y:S01]  /*5ee0*/  FMUL.FTZ R17, R228, R17 ;  /* 0x00000011e4117220 */ /* 0x000fe20000410000 */
[----:B------:R-:W-:Y:S01]  /*5ef0*/  FMUL.FTZ R23, R223, R23 ;  /* 0x00000017df177220 */ /* 0x000fe20000410000 */
[----:B------:R-:W-:Y:S01]  /*5f00*/  FMUL.FTZ R22, R222, R22 ;  /* 0x00000016de167220 */ /* 0x000fe20000410000 */
[----:B------:R-:W-:Y:S06]  /*5f10*/  BRA.U !UP0, `(.L_x_226) ;  /* 0x0000000108d07547 */ /* 0x000fec000b800000 */
[----:B------:R-:W1:Y:S01]  /*5f20*/  LDC R18, c[0x0][0x3b0] ;  /* 0x0000ec00ff127b82 */ /* 0x000e620000000800 */
[----:B------:R-:W-:Y:S01]  /*5f30*/  IADD3 R4, P1, PT, RZ, -UR27, RZ ;  /* 0x8000001bff047c10 */ /* 0x000fe2000ff3e0ff */
[----:B------:R-:W-:Y:S01]  /*5f40*/  ULOP3.LUT UR9, UR34, 0x1, URZ, 0xc0, !UPT ;  /* 0x0000000122097892 */ /* 0x000fe2000f8ec0ff */
[----:B------:R-:W-:Y:S03]  /*5f50*/  ISETP.GE.AND P2, PT, R251, UR14, PT ;  /* 0x0000000efb007c0c */ /* 0x000fe6000bf46270 */
[----:B------:R-:W-:Y:S02]  /*5f60*/  UISETP.NE.U32.AND UP1, UPT, UR9, 0x1, UPT ;  /* 0x000000010900788c */ /* 0x000fe4000bf25070 */
[----:B------:R-:W2:Y:S02]  /*5f70*/  LDC R19, c[0x0][0x3b4] ;  /* 0x0000ed00ff137b82 */ /* 0x000ea40000000800 */
[----:B------:R-:W-:Y:S06]  /*5f80*/  USEL UR9, UR5, 0x4000, !UP1 ;  /* 0x0000400005097887 */ /* 0x000fec000c800000 */
[----:B------:R-:W-:Y:S02]  /*5f90*/  VIADD R235, R235, UR9 ;  /* 0x00000009ebeb7c36 */ /* 0x000fe40008000000 */
[----:B------:R-:W-:Y:S02]  /*5fa0*/  VIADD R230, R230, UR9 ;  /* 0x00000009e6e67c36 */ /* 0x000fe40008000000 */
[----:B------:R-:W-:Y:S02]  /*5fb0*/  VIADD R213, R213, UR9 ;  /* 0x00000009d5d57c36 */ /* 0x000fe40008000000 */
[----:B-1----:R-:W-:Y:S04]  /*5fc0*/  IMAD.SHL.U32 R2, R18, 0x40, RZ ;  /* 0x0000004012027824 */ /* 0x002fe800078e00ff */
[----:B------:R-:W-:Y:S01]  /*5fd0*/  IMAD.X R2, RZ, RZ, ~R2, P1 ;  /* 0x000000ffff027224 */ /* 0x000fe200008e0e02 */
[----:B------:R-:W-:Y:S04]  /*5fe0*/  ISETP.GE.AND P1, PT, R250, UR14, PT ;  /* 0x0000000efa007c0c */ /* 0x000fe8000bf26270 */
[----:B------:R-:W-:Y:S02]  /*5ff0*/  SHF.R.S64 R5, R4, 0x1f, R2 ;  /* 0x0000001f04057819 */ /* 0x000fe40000001002 */
[C---:B------:R-:W-:Y:S02]  /*6000*/  LEA R4, P5, R18.reuse, RZ, 0x6 ;  /* 0x000000ff12047211 */ /* 0x040fe400078a30ff */
[----:B------:R-:W-:Y:S02]  /*6010*/  IADD3 R237, P6, PT, R5, R237, RZ ;  /* 0x000000ed05ed7210 */ /* 0x000fe40007fde0ff */
[----:B------:R-:W-:Y:S02]  /*6020*/  LEA.HI.X R5, R18, RZ, RZ, 0x6, P5 ;  /* 0x000000ff12057211 */ /* 0x000fe400028f34ff */
[----:B------:R-:W-:Y:S01]  /*6030*/  LEA.HI.X.SX32 R236, R2, R236, 0x1, P6 ;  /* 0x000000ec02ec7211 */ /* 0x000fe200030f0eff */
[----:B--2---:R-:W-:Y:S01]  /*6040*/  IMAD.SHL.U32 R2, R19, 0x40, RZ ;  /* 0x0000004013027824 */ /* 0x004fe200078e00ff */
[----:B------:R-:W-:Y:S02]  /*6050*/  @!P2 IADD3 R6, P6, PT, R237, R4, RZ ;  /* 0x00000004ed06a210 */ /* 0x000fe40007fde0ff */
[----:B------:R-:W-:Y:S02]  /*6060*/  @!P1 LEA R4, P5, R18, R237, 0x6 ;  /* 0x000000ed12049211 */ /* 0x000fe400078a30ff */
[----:B------:R-:W-:Y:S02]  /*6070*/  @!P2 IADD3.X R7, PT, PT, R236, R5, R2, P6, !PT ;  /* 0x00000005ec07a210 */ /* 0x000fe400037fe402 */
[----:B------:R-:W-:Y:S01]  /*6080*/  @!P1 LEA.HI.X R5, R18, R236, R19, 0x6, P5 ;  /* 0x000000ec12059211 */ /* 0x000fe200028f3413 */
[--C-:B------:R-:W-:Y:S02]  /*6090*/  @!P2 IMAD.MOV.U32 R18, RZ, RZ, R237.reuse ;  /* 0x000000ffff12a224 */ /* 0x100fe400078e00ed */
[--C-:B------:R-:W-:Y:S05]  /*60a0*/  @!P2 IMAD.MOV.U32 R19, RZ, RZ, R236.reuse ;  /* 0x000000ffff13a224 */ /* 0x100fea00078e00ec */
[----:B------:R-:W-:Y:S01]  /*60b0*/  @!PT LDS RZ, [RZ] ;  /* 0x00000000fffff984 */ /* 0x000fe20000000800 */
[----:B------:R-:W-:Y:S01]  /*60c0*/  @!PT LDS RZ, [RZ] ;  /* 0x00000000fffff984 */ /* 0x000fe20000000800 */
[----:B------:R-:W-:Y:S01]  /*60d0*/  @!PT LDS RZ, [RZ] ;  /* 0x00000000fffff984 */ /* 0x000fe20000000800 */
[----:B------:R1:W-:Y:S04]  /*60e0*/  @!P2 LDGSTS.E.BYPASS.LTC128B.128 [R235], desc[UR32][R18.64] ;  /* 0x0000000012ebafae */ /* 0x0003e8000b981a20 */
[----:B------:R2:W-:Y:S04]  /*60f0*/  @P2 STS.64 [R230], RZ ;  /* 0x000000ffe6002388 */ /* 0x0005e80000000a00 */
[----:B------:R2:W-:Y:S01]  /*6100*/  @P2 STS.64 [R230+0x8], RZ ;  /* 0x000008ffe6002388 */ /* 0x0005e20000000a00 */
[----:B-1----:R-:W-:Y:S02]  /*6110*/  @!P1 IMAD.MOV.U32 R18, RZ, RZ, R237 ;  /* 0x000000ffff129224 */ /* 0x002fe400078e00ed */
[----:B------:R-:W-:Y:S05]  /*6120*/  @!P1 IMAD.MOV.U32 R19, RZ, RZ, R236 ;  /* 0x000000ffff139224 */ /* 0x000fea00078e00ec */
        /* <DEDUP_REMOVED lines=19> */
.L_x_226:
[----:B--2---:R-:W-:Y:S01]  /*6260*/  F2FP.F16.F32.PACK_AB R4, R165, R167 ;  /* 0x000000a7a504723e */ /* 0x004fe200000000ff */
[----:B------:R-:W-:Y:S01]  /*6270*/  STS [R186+0x1c000], R16 ;  /* 0x01c00010ba007388 */ /* 0x000fe20000000800 */
[----:B------:R-:W-:Y:S01]  /*6280*/  F2FP.F16.F32.PACK_AB R2, R164, R166 ;  /* 0x000000a6a402723e */ /* 0x000fe200000000ff */
[C---:B-----5:R-:W-:Y:S01]  /*6290*/  FADD.FTZ R6, -R176.reuse, R8 ;  /* 0x00000008b0067221 */ /* 0x060fe20000010100 */
[C---:B------:R-:W-:Y:S02]  /*62a0*/  FADD.FTZ R5, -R176.reuse, R9 ;  /* 0x00000009b0057221 */ /* 0x040fe40000010100 */
[----:B------:R1:W-:Y:S01]  /*62b0*/  STS [R186+0x1c400], R4 ;  /* 0x01c40004ba007388 */ /* 0x0003e20000000800 */
[----:B------:R-:W-:Y:S01]  /*62c0*/  FADD.FTZ R8, -R176, R25 ;  /* 0x00000019b0087221 */ /* 0x000fe20000010100 */
[----:B------:R-:W-:Y:S01]  /*62d0*/  FMUL.FTZ R6, R199, R6 ;  /* 0x00000006c7067220 */ /* 0x000fe20000410000 */
[----:B------:R-:W-:Y:S02]  /*62e0*/  FMUL.FTZ R5, R198, R5 ;  /* 0x00000005c6057220 */ /* 0x000fe40000410000 */
[----:B------:R2:W-:Y:S01]  /*62f0*/  STS [R187+0x1c400], R2 ;  /* 0x01c40002bb007388 */ /* 0x0005e20000000800 */
[----:B------:R-:W-:Y:S01]  /*6300*/  FMUL.FTZ R8, R192, R8 ;  /* 0x00000008c0087220 */ /* 0x000fe20000410000 */
[C---:B------:R-:W-:Y:S01]  /*6310*/  FADD.FTZ R11, -R3.reuse, R11 ;  /* 0x0000000b030b7221 */ /* 0x040fe20000010100 */
[C---:B------:R-:W-:Y:S02]  /*6320*/  FADD.FTZ R10, -R3.reuse, R10 ;  /* 0x0000000a030a7221 */ /* 0x040fe40000010100 */
[----:B------:R-:W-:Y:S01]  /*6330*/  STS [R187+0x1c000], R20 ;  /* 0x01c00014bb007388 */ /* 0x000fe20000000800 */
[C---:B------:R-:W-:Y:S01]  /*6340*/  FADD.FTZ R15, -R3.reuse, R15 ;  /* 0x0000000f030f7221 */ /* 0x040fe20000010100 */
[C---:B------:R-:W-:Y:S01]  /*6350*/  FADD.FTZ R14, -R3.reuse, R14 ;  /* 0x0000000e030e7221 */ /* 0x040fe20000010100 */
[----:B------:R-:W-:Y:S01]  /*6360*/  FMUL.FTZ R10, R204, R10 ;  /* 0x0000000acc0a7220 */ /* 0x000fe20000410000 */
[C---:B------:R-:W-:Y:S01]  /*6370*/  FADD.FTZ R12, -R176.reuse, R12 ;  /* 0x0000000cb00c7221 */ /* 0x040fe20000010100 */
[----:B------:R-:W-:Y:S01]  /*6380*/  FADD.FTZ R13, -R176, R13 ;  /* 0x0000000db00d7221 */ /* 0x000fe20000010100 */
[----:B------:R-:W-:Y:S01]  /*6390*/  FMUL.FTZ R14, R202, R14 ;  /* 0x0000000eca0e7220 */ /* 0x000fe20000410000 */
[----:B------:R-:W-:Y:S01]  /*63a0*/  FADD.FTZ R26, -R3, R26 ;  /* 0x0000001a031a7221 */ /* 0x000fe20000010100 */
[----:B------:R-:W-:Y:S01]  /*63b0*/  FMUL.FTZ R12, R197, R12 ;  /* 0x0000000cc50c7220 */ /* 0x000fe20000410000 */
[----:B------:R-:W-:Y:S01]  /*63c0*/  FMUL.FTZ R9, R196, R13 ;  /* 0x0000000dc4097220 */ /* 0x000fe20000410000 */
[----:B------:R-:W-:Y:S01]  /*63d0*/  F2FP.F16.F32.PACK_AB R17, R17, R33 ;  /* 0x000000211111723e */ /* 0x000fe200000000ff */
[C---:B------:R-:W-:Y:S01]  /*63e0*/  FADD.FTZ R28, -R176.reuse, R28 ;  /* 0x0000001cb01c7221 */ /* 0x040fe20000010100 */
[C---:B------:R-:W-:Y:S01]  /*63f0*/  FADD.FTZ R29, -R176.reuse, R29 ;  /* 0x0000001db01d7221 */ /* 0x040fe20000010100 */
[----:B------:R-:W-:Y:S01]  /*6400*/  FADD.FTZ R31, -R3, R31 ;  /* 0x0000001f031f7221 */ /* 0x000fe20000010100 */
[----:B------:R-:W-:Y:S01]  /*6410*/  F2FP.F16.F32.PACK_AB R9, R9, R12 ;  /* 0x0000000c0909723e */ /* 0x000fe200000000ff */
[----:B------:R-:W-:Y:S01]  /*6420*/  FMUL.FTZ R26, R195, R26 ;  /* 0x0000001ac31a7220 */ /* 0x000fe20000410000 */
[----:B------:R-:W-:Y:S01]  /*6430*/  FADD.FTZ R30, -R3, R30 ;  /* 0x0000001e031e7221 */ /* 0x000fe20000010100 */
[----:B-1----:R-:W-:Y:S01]  /*6440*/  FADD.FTZ R4, -R176, R24 ;  /* 0x00000018b0047221 */ /* 0x002fe20000010100 */
[----:B------:R-:W-:Y:S01]  /*6450*/  F2FP.F16.F32.PACK_AB R16, R22, R23 ;  /* 0x000000171610723e */ /* 0x000fe200000000ff */
[----:B------:R-:W-:Y:S01]  /*6460*/  FMUL.FTZ R28, R191, R28 ;  /* 0x0000001cbf1c7220 */ /* 0x000fe20000410000 */
[----:B------:R-:W-:Y:S01]  /*6470*/  FMUL.FTZ R7, R188, R29 ;  /* 0x0000001dbc077220 */ /* 0x000fe20000410000 */
[----:B--2---:R-:W-:Y:S01]  /*6480*/  F2FP.F16.F32.PACK_AB R2, R5, R6 ;  /* 0x000000060502723e */ /* 0x004fe200000000ff */
[----:B------:R-:W-:Y:S01]  /*6490*/  FMUL.FTZ R4, R193, R4 ;  /* 0x00000004c1047220 */ /* 0x000fe20000410000 */
[----:B------:R-:W-:Y:S01]  /*64a0*/  FADD.FTZ R5, -R3, R27 ;  /* 0x0000001b03057221 */ /* 0x000fe20000010100 */
[----:B------:R-:W-:Y:S01]  /*64b0*/  FMUL.FTZ R30, R190, R30 ;  /* 0x0000001ebe1e7220 */ /* 0x000fe20000410000 */
[----:B------:R-:W-:Y:S01]  /*64c0*/  FMUL.FTZ R6, R189, R31 ;  /* 0x0000001fbd067220 */ /* 0x000fe20000410000 */
[----:B------:R1:W-:Y:S01]  /*64d0*/  STS [R186+0x1d000], R2 ;  /* 0x01d00002ba007388 */ /* 0x0003e20000000800 */
[----:B------:R-:W-:Y:S01]  /*64e0*/  F2FP.F16.F32.PACK_AB R8, R8, R4 ;  /* 0x000000040808723e */ /* 0x000fe200000000ff */
[----:B------:R-:W-:Y:S01]  /*64f0*/  FMUL.FTZ R4, R203, R11 ;  /* 0x0000000bcb047220 */ /* 0x000fe20000410000 */
[----:B------:R-:W-:Y:S01]  /*6500*/  FMUL.FTZ R5, R194, R5 ;  /* 0x00000005c2057220 */ /* 0x000fe20000410000 */
[----:B------:R-:W-:Y:S01]  /*6510*/  F2FP.F16.F32.PACK_AB R7, R7, R28 ;  /* 0x0000001c0707723e */ /* 0x000fe200000000ff */
[----:B------:R-:W-:Y:S01]  /*6520*/  IMAD R231, R238, UR15, RZ ;  /* 0x0000000feee77c24 */ /* 0x000fe2000f8e02ff */
[----:B------:R-:W-:Y:S02]  /*6530*/  F2FP.F16.F32.PACK_AB R6, R6, R30 ;  /* 0x0000001e0606723e */ /* 0x000fe400000000ff */
[----:B------:R-:W-:Y:S02]  /*6540*/  F2FP.F16.F32.PACK_AB R4, R4, R10 ;  /* 0x0000000a0404723e */ /* 0x000fe400000000ff */
[----:B------:R-:W-:Y:S02]  /*6550*/  MOV R10, 0x10 ;  /* 0x00000010000a7802 */ /* 0x000fe40000000f00 */
[----:B------:R-:W-:Y:S01]  /*6560*/  F2FP.F16.F32.PACK_AB R5, R5, R26 ;  /* 0x0000001a0505723e */ /* 0x000fe200000000ff */
[----:B------:R2:W-:Y:S01]  /*6570*/  STS [R186+0x1d400], R4 ;  /* 0x01d40004ba007388 */ /* 0x0005e20000000800 */
[----:B------:R-:W-:Y:S02]  /*6580*/  SHF.R.U32.HI R217, RZ, 0x1, R218 ;  /* 0x00000001ffd97819 */ /* 0x000fe400000116da */
[----:B------:R-:W-:Y:S02]  /*6590*/  SHF.L.U32 R220, R218, 0x5, RZ ;  /* 0x00000005dadc7819 */ /* 0x000fe400000006ff */
[----:B------:R-:W-:Y:S01]  /*65a0*/  STS [R187+0x1d000], R9 ;  /* 0x01d00009bb007388 */ /* 0x000fe20000000800 */
[----:B------:R-:W-:Y:S02]  /*65b0*/  LOP3.LUT R3, R217, 0x30, RZ, 0xc0, !PT ;  /* 0x00000030d9037812 */ /* 0x000fe400078ec0ff */
[----:B------:R-:W-:Y:S02]  /*65c0*/  LOP3.LUT R180, R0, 0x200, R184, 0xf8, !PT ;  /* 0x0000020000b47812 */ /* 0x000fe400078ef8b8 */
[----:B------:R-:W-:Y:S02]  /*65d0*/  LOP3.LUT R3, R3, 0x8, R218, 0xf8, !PT ;  /* 0x0000000803037812 */ /* 0x000fe400078ef8da */
[----:B------:R-:W-:Y:S01]  /*65e0*/  LEA R180, R180, UR4, 0x1 ;  /* 0x00000004b4b47c11 */ /* 0x000fe2000f8e08ff */
[----:B-1----:R-:W-:Y:S01]  /*65f0*/  FMUL.FTZ R2, R201, R15 ;  /* 0x0000000fc9027220 */ /* 0x002fe20000410000 */
[----:B------:R-:W-:Y:S02]  /*6600*/  LOP3.LUT R3, R3, 0x1c0, R184, 0xf8, !PT ;  /* 0x000001c003037812 */ /* 0x000fe400078ef8b8 */
[----:B------:R-:W-:Y:S02]  /*6610*/  IADD3 R0, PT, PT, R180, 0x8040, RZ ;  /* 0x00008040b4007810 */ /* 0x000fe40007ffe0ff */
[----:B------:R-:W-:Y:S02]  /*6620*/  F2FP.F16.F32.PACK_AB R2, R2, R14 ;  /* 0x0000000e0202723e */ /* 0x000fe400000000ff */
[----:B------:R-:W-:Y:S03]  /*6630*/  LOP3.LUT R3, R3, 0x38, R216, 0x78, !PT ;  /* 0x0000003803037812 */ /* 0x000fe600078e78d8 */
[----:B------:R1:W-:Y:S01]  /*6640*/  STS [R187+0x1d400], R2 ;  /* 0x01d40002bb007388 */ /* 0x0003e20000000800 */
[----:B------:R-:W-:Y:S02]  /*6650*/  LOP3.LUT R3, R3, 0x200, R220, 0xf8, !PT ;  /* 0x0000020003037812 */ /* 0x000fe400078ef8dc */
[----:B--2---:R-:W-:Y:S02]  /*6660*/  SEL R4, R10, 0xfffffff0, !P0 ;  /* 0xfffffff00a047807 */ /* 0x004fe40004000000 */
[----:B------:R-:W-:Y:S01]  /*6670*/  STS [R185+-0x4000], R21 ;  /* 0xffc00015b9007388 */ /* 0x000fe20000000800 */
[----:B------:R-:W-:Y:S04]  /*6680*/  LEA R3, R3, UR4, 0x1 ;  /* 0x0000000403037c11 */ /* 0x000fe8000f8e08ff */
[----:B------:R-:W-:Y:S01]  /*6690*/  STS [R185+-0x3c00], R17 ;  /* 0xffc40011b9007388 */ /* 0x000fe20000000800 */
[----:B-1----:R-:W-:Y:S05]  /*66a0*/  IADD3 R2, PT, PT, R4, R185, RZ ;  /* 0x000000b904027210 */ /* 0x002fea0007ffe0ff */
[----:B------:R-:W-:Y:S05]  /*66b0*/  STS [R2+-0x4000], R32 ;  /* 0xffc0002002007388 */ /* 0x000fea0000000800 */
[----:B------:R-:W-:Y:S05]  /*66c0*/  STS [R2+-0x3c00], R16 ;  /* 0xffc4001002007388 */ /* 0x000fea0000000800 */
[----:B------:R-:W-:Y:S05]  /*66d0*/  STS [R185+-0x3000], R8 ;  /* 0xffd00008b9007388 */ /* 0x000fea0000000800 */
[----:B------:R-:W-:Y:S05]  /*66e0*/  STS [R185+-0x2c00], R5 ;  /* 0xffd40005b9007388 */ /* 0x000fea0000000800 */
[----:B------:R-:W-:Y:S05]  /*66f0*/  STS [R2+-0x3000], R7 ;  /* 0xffd0000702007388 */ /* 0x000fea0000000800 */
[----:B------:R1:W-:Y:S01]  /*6700*/  STS [R2+-0x2c00], R6 ;  /* 0xffd4000602007388 */ /* 0x0003e20000000800 */
[----:B------:R-:W-:Y:S01]  /*6710*/  BAR.SYNC.DEFER_BLOCKING 0x0 ;  /* 0x0000000000007b1d */ /* 0x000fe20000010000 */
[----:B-1----:R-:W-:Y:S05]  /*6720*/  IADD3 R2, PT, PT, R180, 0x8000, RZ ;  /* 0x00008000b4027810 */ /* 0x002fea0007ffe0ff */
[----:B------:R-:W-:Y:S01]  /*6730*/  LDSM.16.MT88.4 R4, [R3+0x20000] ;  /* 0x020000000304783b */ /* 0x000fe20000004200 */
[----:B------:R-:W-:Y:S04]  /*6740*/  @P0 IADD3 R0, PT, PT, R2, -0x40, RZ ;  /* 0xffffffc002000810 */ /* 0x000fe80007ffe0ff */
[----:B------:R-:W1:Y:S05]  /*6750*/  LDSM.16.MT88.4 R8, [R180+0x8000] ;  /* 0x00800000b408783b */ /* 0x000e6a0000004200 */
[----:B------:R-:W2:Y:S05]  /*6760*/  LDSM.16.MT88.4 R12, [R3+0x22000] ;  /* 0x02200000030c783b */ /* 0x000eaa0000004200 */
[----:B------:R-:W3:Y:S05]  /*6770*/  LDSM.16.MT88.4 R16, [R0] ;  /* 0x000000000010783b */ /* 0x000eea0000004200 */
[----:B------:R-:W4:Y:S05]  /*6780*/  LDSM.16.MT88.4 R20, [R180+0xa000] ;  /* 0x00a00000b414783b */ /* 0x000f2a0000004200 */
[----:B------:R-:W4:Y:S05]  /*6790*/  LDSM.16.MT88.4 R24, [R0+0x2000] ;  /* 0x002000000018783b */ /* 0x000f2a0000004200 */
[----:B------:R-:W-:Y:S05]  /*67a0*/  LDSM.16.MT88.4 R28, [R3+0x20800] ;  /* 0x02080000031c783b */ /* 0x000fea0000004200 */
[----:B------:R-:W4:Y:S05]  /*67b0*/  LDSM.16.MT88.4 R32, [R180+0x8800] ;  /* 0x00880000b420783b */ /* 0x000f2a0000004200 */
[----:B------:R-:W4:Y:S01]  /*67c0*/  LDSM.16.MT88.4 R164, [R3+0x22800] ;  /* 0x0228000003a4783b */ /* 0x000f220000004200 */
[-C--:B-1----:R-:W-:Y:S04]  /*67d0*/  HMMA.16816.F32 R36, R4, R8.reuse, R36 ;  /* 0x000000080424723c */ /* 0x082fe80000001824 */
[----:B------:R-:W1:Y:S05]  /*67e0*/  LDSM.16.MT88.4 R168, [R0+0x800] ;  /* 0x0008000000a8783b */ /* 0x000e6a0000004200 */
[----:B------:R-:W1:Y:S01]  /*67f0*/  LDSM.16.MT88.4 R172, [R180+0xa800] ;  /* 0x00a80000b4ac783b */ /* 0x000e620000004200 */
[C---:B--2---:R-:W-:Y:S04]  /*6800*/  HMMA.16816.F32 R40, R12.reuse, R8, R40 ;  /* 0x000000080c28723c */ /* 0x044fe80000001828 */
[----:B------:R-:W-:Y:S04]  /*6810*/  LDSM.16.MT88.4 R176, [R3+0x23800] ;  /* 0x0238000003b0783b */ /* 0x000fe80000004200 */
[-C--:B------:R-:W-:Y:S08]  /*6820*/  HMMA.16816.F32 R44, R12, R10.reuse, R44 ;  /* 0x0000000a0c2c723c */ /* 0x080ff0000000182c */
[C---:B------:R-:W-:Y:S01]  /*6830*/  HMMA.16816.F32 R48, R4.reuse, R10, R48 ;  /* 0x0000000a0430723c */ /* 0x040fe20000001830 */
[----:B------:R-:W2:Y:S07]  /*6840*/  LDSM.16.MT88.4 R8, [R0+0x2800] ;  /* 0x002800000008783b */ /* 0x000eae0000004200 */
[-C--:B---3--:R-:W-:Y:S08]  /*6850*/  HMMA.16816.F32 R52, R4, R16.reuse, R52 ;  /* 0x000000100434723c */ /* 0x088ff00000001834 */
[C---:B------:R-:W-:Y:S08]  /*6860*/  HMMA.16816.F32 R56, R12.reuse, R16, R56 ;  /* 0x000000100c38723c */ /* 0x040ff00000001838 */
[-C--:B------:R-:W-:Y:S08]  /*6870*/  HMMA.16816.F32 R60, R12, R18.reuse, R60 ;  /* 0x000000120c3c723c */ /* 0x080ff0000000183c */
[C---:B------:R-:W-:Y:S01]  /*6880*/  HMMA.16816.F32 R64, R4.reuse, R18, R64 ;  /* 0x000000120440723c */ /* 0x040fe20000001840 */
[----:B------:R-:W-:Y:S07]  /*6890*/  LDSM.16.MT88.4 R16, [R3+0x23000] ;  /* 0x023000000310783b */ /* 0x000fee0000004200 */
[-C--:B----4-:R-:W-:Y:S08]  /*68a0*/  HMMA.16816.F32 R68, R4, R20.reuse, R68 ;  /* 0x000000140444723c */ /* 0x090ff00000001844 */
[C---:B------:R-:W-:Y:S08]  /*68b0*/  HMMA.16816.F32 R72, R12.reuse, R20, R72 ;  /* 0x000000140c48723c */ /* 0x040ff00000001848 */
[-C--:B------:R-:W-:Y:S08]  /*68c0*/  HMMA.16816.F32 R76, R12, R22.reuse, R76 ;  /* 0x000000160c4c723c */ /* 0x080ff0000000184c */
[C---:B------:R-:W-:Y:S01]  /*68d0*/  HMMA.16816.F32 R80, R4.reuse, R22, R80 ;  /* 0x000000160450723c */ /* 0x040fe20000001850 */
[----:B------:R-:W-:Y:S07]  /*68e0*/  LDSM.16.MT88.4 R20, [R0+0x1000] ;  /* 0x001000000014783b */ /* 0x000fee0000004200 */
[-C--:B------:R-:W-:Y:S08]  /*68f0*/  HMMA.16816.F32 R84, R4, R24.reuse, R84 ;  /* 0x000000180454723c */ /* 0x080ff00000001854 */
[C---:B------:R-:W-:Y:S08]  /*6900*/  HMMA.16816.F32 R88, R12.reuse, R24, R88 ;  /* 0x000000180c58723c */ /* 0x040ff00000001858 */
[-C--:B------:R-:W-:Y:S01]  /*6910*/  HMMA.16816.F32 R92, R12, R26.reuse, R92 ;  /* 0x0000001a0c5c723c */ /* 0x080fe2000000185c */
[----:B------:R-:W-:Y:S07]  /*6920*/  LDSM.16.MT88.4 R12, [R180+0x9000] ;  /* 0x00900000b40c783b */ /* 0x000fee0000004200 */
[----:B------:R-:W-:Y:S01]  /*6930*/  HMMA.16816.F32 R96, R4, R26, R96 ;  /* 0x0000001a0460723c */ /* 0x000fe20000001860 */
[----:B------:R-:W3:Y:S05]  /*6940*/  LDSM.16.MT88.4 R4, [R3+0x21000] ;  /* 0x021000000304783b */ /* 0x000eea0000004200 */
[----:B------:R-:W4:Y:S02]  /*6950*/  LDSM.16.MT88.4 R24, [R180+0xb000] ;  /* 0x00b00000b418783b */ /* 0x000f240000004200 */
[-C--:B------:R-:W-:Y:S08]  /*6960*/  HMMA.16816.F32 R36, R28, R32.reuse, R36 ;  /* 0x000000201c24723c */ /* 0x080ff00000001824 */
[C---:B------:R-:W-:Y:S08]  /*6970*/  HMMA.16816.F32 R40, R164.reuse, R32, R40 ;  /* 0x00000020a428723c */ /* 0x040ff00000001828 */
[-C--:B------:R-:W-:Y:S08]  /*6980*/  HMMA.16816.F32 R44, R164, R34.reuse, R44 ;  /* 0x00000022a42c723c */ /* 0x080ff0000000182c */
[C---:B------:R-:W-:Y:S01]  /*6990*/  HMMA.16816.F32 R48, R28.reuse, R34, R48 ;  /* 0x000000221c30723c */ /* 0x040fe20000001830 */
[----:B------:R-:W4:Y:S07]  /*69a0*/  LDSM.16.MT88.4 R32, [R0+0x3000] ;  /* 0x003000000020783b */ /* 0x000f2e0000004200 */
[-C--:B-1----:R-:W-:Y:S08]  /*69b0*/  HMMA.16816.F32 R52, R28, R168.reuse, R52 ;  /* 0x000000a81c34723c */ /* 0x082ff00000001834 */
[C---:B------:R-:W-:Y:S08]  /*69c0*/  HMMA.16816.F32 R56, R164.reuse, R168, R56 ;  /* 0x000000a8a438723c */ /* 0x040ff00000001838 */
[-C--:B------:R-:W-:Y:S08]  /*69d0*/  HMMA.16816.F32 R60, R164, R170.reuse, R60 ;  /* 0x000000aaa43c723c */ /* 0x080ff0000000183c */
[C---:B------:R-:W-:Y:S01]  /*69e0*/  HMMA.16816.F32 R64, R28.reuse, R170, R64 ;  /* 0x000000aa1c40723c */ /* 0x040fe20000001840 */
[----:B------:R-:W-:Y:S07]  /*69f0*/  LDSM.16.MT88.4 R168, [R3+0x21800] ;  /* 0x0218000003a8783b */ /* 0x000fee0000004200 */
[-C--:B------:R-:W-:Y:S08]  /*6a00*/  HMMA.16816.F32 R68, R28, R172.reuse, R68 ;  /* 0x000000ac1c44723c */ /* 0x080ff00000001844 */
[C---:B------:R-:W-:Y:S08]  /*6a10*/  HMMA.16816.F32 R72, R164.reuse, R172, R72 ;  /* 0x000000aca448723c */ /* 0x040ff00000001848 */
[-C--:B------:R-:W-:Y:S08]  /*6a20*/  HMMA.16816.F32 R76, R164, R174.reuse, R76 ;  /* 0x000000aea44c723c */ /* 0x080ff0000000184c */
[C---:B------:R-:W-:Y:S01]  /*6a30*/  HMMA.16816.F32 R80, R28.reuse, R174, R80 ;  /* 0x000000ae1c50723c */ /* 0x040fe20000001850 */
[----:B------:R-:W1:Y:S05]  /*6a40*/  LDSM.16.MT88.4 R172, [R180+0x9800] ;  /* 0x00980000b4ac783b */ /* 0x000e6a0000004200 */
[----:B------:R-:W-:Y:S02]  /*6a50*/  LDSM.16.MT88.4 R180, [R180+0xb800] ;  /* 0x00b80000b4b4783b */ /* 0x000fe40000004200 */
[-C--:B--2---:R-:W-:Y:S08]  /*6a60*/  HMMA.16816.F32 R84, R28, R8.reuse, R84 ;  /* 0x000000081c54723c */ /* 0x084ff00000001854 */
[C---:B------:R-:W-:Y:S08]  /*6a70*/  HMMA.16816.F32 R88, R164.reuse, R8, R88 ;  /* 0x00000008a458723c */ /* 0x040ff00000001858 */
[-C--:B------:R-:W-:Y:S01]  /*6a80*/  HMMA.16816.F32 R92, R164, R10.reuse, R92 ;  /* 0x0000000aa45c723c */ /* 0x080fe2000000185c */
[----:B------:R-:W2:Y:S07]  /*6a90*/  LDSM.16.MT88.4 R164, [R0+0x1800] ;  /* 0x0018000000a4783b */ /* 0x000eae0000004200 */
[----:B------:R-:W-:Y:S01]  /*6aa0*/  HMMA.16816.F32 R96, R28, R10, R96 ;  /* 0x0000000a1c60723c */ /* 0x000fe20000001860 */
[----:B------:R4:W2:Y:S01]  /*6ab0*/  LDSM.16.MT88.4 R8, [R0+0x3800] ;  /* 0x003800000008783b */ /* 0x0008a20000004200 */
[----:B------:R-:W-:Y:S06]  /*6ac0*/  BAR.SYNC.DEFER_BLOCKING 0x0 ;  /* 0x0000000000007b1d */ /* 0x000fec0000010000 */
[-C--:B---3--:R-:W-:Y:S08]  /*6ad0*/  HMMA.16816.F32 R36, R4, R12.reuse, R36 ;  /* 0x0000000c0424723c */ /* 0x088ff00000001824 */
[C---:B------:R-:W-:Y:S08]  /*6ae0*/  HMMA.16816.F32 R40, R16.reuse, R12, R40 ;  /* 0x0000000c1028723c */ /* 0x040ff00000001828 */
[-C--:B------:R-:W-:Y:S03]  /*6af0*/  HMMA.16816.F32 R44, R16, R14.reuse, R44 ;  /* 0x0000000e102c723c */ /* 0x080fe6000000182c */
[----:B----4-:R-:W-:Y:S04]  /*6b00*/  LEA R0, -R231, RZ, 0x6 ;  /* 0x000000ffe7007211 */ /* 0x010fe800078e31ff */
[C---:B------:R-:W-:Y:S01]  /*6b10*/  LEA R2, P1, R0.reuse, R232, 0x2 ;  /* 0x000000e800027211 */ /* 0x040fe200078210ff */
[C---:B------:R-:W-:Y:S04]  /*6b20*/  HMMA.16816.F32 R48, R4.reuse, R14, R48 ;  /* 0x0000000e0430723c */ /* 0x040fe80000001830 */
[----:B------:R-:W-:Y:S02]  /*6b30*/  LEA.HI.X.SX32 R0, R0, R233, 0x2, P1 ;  /* 0x000000e900007211 */ /* 0x000fe400008f16ff */
[----:B------:R-:W-:Y:S02]  /*6b40*/  MOV R232, R2 ;  /* 0x0000000200e87202 */ /* 0x000fe40000000f00 */
[-C--:B------:R-:W-:Y:S03]  /*6b50*/  HMMA.16816.F32 R52, R4, R20.reuse, R52 ;  /* 0x000000140434723c */ /* 0x080fe60000001834 */
[----:B------:R-:W-:Y:S05]  /*6b60*/  MOV R233, R0 ;  /* 0x0000000000e97202 */ /* 0x000fea0000000f00 */
[C---:B------:R-:W-:Y:S08]  /*6b70*/  HMMA.16816.F32 R56, R16.reuse, R20, R56 ;  /* 0x000000141038723c */ /* 0x040ff00000001838 */
[-C--:B------:R-:W-:Y:S08]  /*6b80*/  HMMA.16816.F32 R60, R16, R22.reuse, R60 ;  /* 0x00000016103c723c */ /* 0x080ff0000000183c */
        /* <DEDUP_REMOVED lines=24> */
[----:B------:R-:W-:Y:S01]  /*6d10*/  HMMA.16816.F32 R96, R168, R10, R96 ;  /* 0x0000000aa860723c */ /* 0x000fe20000001860 */
[----:B------:R-:W-:Y:S08]  /*6d20*/  @!UPT UIADD3 URZ, UPT, UPT, URZ, URZ, URZ ;  /* 0x000000fffffff290 */ /* 0x000ff0000fffe0ff */
[----:B------:R-:W-:Y:S11]  /*6d30*/  BRA.U !UP0, `(.L_x_227) ;  /* 0x0000000108a47547 */ /* 0x000ff6000b800000 */
[----:B------:R-:W-:Y:S01]  /*6d40*/  IADD3 R2, P1, PT, RZ, -UR30, RZ ;  /* 0x8000001eff027c10 */ /* 0x000fe2000ff3e0ff */
[----:B------:R-:W-:Y:S01]  /*6d50*/  IMAD.U32 R4, RZ, RZ, UR48 ;  /* 0x00000030ff047e24 */ /* 0x000fe2000f8e00ff */
[----:B------:R-:W-:Y:S01]  /*6d60*/  ISETP.GE.AND P5, PT, R251, UR14, PT ;  /* 0x0000000efb007c0c */ /* 0x000fe2000bfa6270 */
[----:B------:R-:W-:Y:S01]  /*6d70*/  IMAD.U32 R5, RZ, RZ, UR48 ;  /* 0x00000030ff057e24 */ /* 0x000fe2000f8e00ff */
[----:B------:R-:W-:Y:S01]  /*6d80*/  ISETP.GE.AND P2, PT, R250, UR14, PT ;  /* 0x0000000efa007c0c */ /* 0x000fe2000bf46270 */
[----:B------:R-:W-:Y:S05]  /*6d90*/  IMAD.X R0, RZ, RZ, ~UR8, P1 ;  /* 0x80000008ff007e24 */ /* 0x000fea00088e06ff */
[----:B------:R-:W-:Y:S04]  /*6da0*/  SHF.R.S64 R2, R2, 0x1f, R0 ;  /* 0x0000001f02027819 */ /* 0x000fe80000001000 */
[----:B------:R-:W-:Y:S02]  /*6db0*/  IADD3 R240, P1, PT, R2, R240, RZ ;  /* 0x000000f002f07210 */ /* 0x000fe40007f3e0ff */
[----:B------:R-:W-:Y:S02]  /*6dc0*/  LOP3.LUT R2, R216, 0x1f8, RZ, 0xc0, !PT ;  /* 0x000001f8d8027812 */ /* 0x000fe400078ec0ff */
[----:B------:R-:W-:Y:S01]  /*6dd0*/  LEA.HI.X.SX32 R239, R0, R239, 0x1, P1 ;  /* 0x000000ef00ef7211 */ /* 0x000fe200008f0eff */
[----:B------:R-:W-:Y:S01]  /*6de0*/  @!P5 IMAD.MOV.U32 R8, RZ, RZ, R240 ;  /* 0x000000ffff08d224 */ /* 0x000fe200078e00f0 */
[----:B------:R-:W-:Y:S01]  /*6df0*/  LOP3.LUT R0, R2, 0x38, R218, 0x78, !PT ;  /* 0x0000003802007812 */ /* 0x000fe200078e78da */
[----:B------:R-:W-:Y:S01]  /*6e00*/  @!P2 IMAD.MOV.U32 R6, RZ, RZ, R240 ;  /* 0x000000ffff06a224 */ /* 0x000fe200078e00f0 */
[----:B------:R-:W-:Y:S01]  /*6e10*/  LEA R4, P1, R4, R240, 0x1 ;  /* 0x000000f004047211 */ /* 0x000fe200078208ff */
[--C-:B------:R-:W-:Y:S01]  /*6e20*/  @!P5 IMAD.MOV.U32 R9, RZ, RZ, R239.reuse ;  /* 0x000000ffff09d224 */ /* 0x100fe200078e00ef */
[----:B------:R-:W-:Y:S01]  /*6e30*/  LOP3.LUT R0, R0, 0x1e00, R216, 0xf8, !PT ;  /* 0x00001e0000007812 */ /* 0x000fe200078ef8d8 */
[----:B------:R-:W-:Y:S02]  /*6e40*/  @!P2 IMAD.MOV.U32 R7, RZ, RZ, R239 ;  /* 0x000000ffff07a224 */ /* 0x000fe400078e00ef */
[----:B------:R-:W-:Y:S01]  /*6e50*/  IMAD.U32 R2, RZ, RZ, UR47 ;  /* 0x0000002fff027e24 */ /* 0x000fe2000f8e00ff */
[----:B------:R-:W-:Y:S04]  /*6e60*/  LEA R0, R0, UR4, 0x1 ;  /* 0x0000000400007c11 */ /* 0x000fe8000f8e08ff */
[----:B------:R-:W-:Y:S01]  /*6e70*/  LEA.HI.X R5, R5, R239, R2, 0x1, P1 ;  /* 0x000000ef05057211 */ /* 0x000fe200008f0c02 */
        /* <DEDUP_REMOVED lines=21> */
.L_x_227:
[----:B-1----:R-:W-:Y:S01]  /*6fd0*/  LOP3.LUT R0, R214, 0x1c0, R184, 0xf8, !PT ;  /* 0x000001c0d6007812 */ /* 0x002fe200078ef8b8 */
[----:B------:R-:W-:Y:S01]  /*6fe0*/  LDSM.16.M88.4 R32, [R200+0x1c000] ;  /* 0x01c00000c820783b */ /* 0x000fe20000000200 */
[----:B------:R-:W-:Y:S01]  /*6ff0*/  VIADD R2, R200, 0x8040 ;  /* 0x00008040c8027836 */ /* 0x000fe20000000000 */
[----:B------:R-:W-:Y:S01]  /*7000*/  PLOP3.LUT P5, PT, PT, PT, UP0, 0x80, 0x8 ;  /* 0x000000000008781c */ /* 0x000fe20003faf008 */
[----:B------:R-:W-:Y:S01]  /*7010*/  IMAD.MOV.U32 R242, RZ, RZ, 0x4 ;  /* 0x00000004fff27424 */ /* 0x000fe200078e00ff */
[----:B------:R-:W-:Y:S01]  /*7020*/  LOP3.LUT R0, R0, 0x38, R216, 0x78, !PT ;  /* 0x0000003800007812 */ /* 0x000fe200078e78d8 */
[----:B------:R-:W-:Y:S01]  /*7030*/  LDSM.16.M88.4 R28, [R200+0x1d000] ;  /* 0x01d00000c81c783b */ /* 0x000fe20000000200 */
[----:B------:R-:W-:Y:S01]  /*7040*/  IMAD.U32 R224, RZ, RZ, UR44 ;  /* 0x0000002cffe07e24 */ /* 0x000fe2000f8e00ff */
[----:B------:R-:W-:Y:S01]  /*7050*/  @UP0 UIADD3 UR13, UP1, UPT, UR54, -0x100, URZ ;  /* 0xffffff00360d0890 */ /* 0x000fe2000ff3e0ff */
[----:B------:R-:W-:Y:S01]  /*7060*/  LOP3.LUT R0, R0, 0x200, R184, 0xf8, !PT ;  /* 0x0000020000007812 */ /* 0x000fe200078ef8b8 */
[----:B------:R-:W-:Y:S01]  /*7070*/  VIADD R234, R234, 0xffffffc0 ;  /* 0xffffffc0eaea7836 */ /* 0x000fe20000000000 */
[----:B------:R-:W-:Y:S01]  /*7080*/  LDSM.16.M88.4 R168, [R205+0x1c000] ;  /* 0x01c00000cda8783b */ /* 0x000fe20000000200 */
[----:B------:R-:W-:Y:S01]  /*7090*/  LEA R224, P1, R224, R232, 0x2 ;  /* 0x000000e8e0e07211 */ /* 0x000fe200078210ff */
[----:B------:R-:W-:Y:S01]  /*70a0*/  @UP0 UIADD3.X UR12, UPT, UPT, UR55, -0x1, URZ, UP1, !UPT ;  /* 0xffffffff370c0890 */ /* 0x000fe20008ffe4ff */
[----:B------:R-:W-:Y:S01]  /*70b0*/  LEA R0, R0, UR4, 0x1 ;  /* 0x0000000400007c11 */ /* 0x000fe2000f8e08ff */
[----:B------:R-:W-:Y:S01]  /*70c0*/  @UP0 UIADD3 UR10, UP1, UPT, UR10, -0x100, URZ ;  /* 0xffffff000a0a0890 */ /* 0x000fe2000ff3e0ff */
[----:B------:R-:W-:Y:S01]  /*70d0*/  LDSM.16.M88.4 R176, [R205+0x1d000] ;  /* 0x01d00000cdb0783b */ /* 0x000fe20000000200 */
[----:B------:R-:W-:Y:S01]  /*70e0*/  @P5 LOP3.LUT R217, R217, 0x10, RZ, 0xc0, !PT ;  /* 0x00000010d9d95812 */ /* 0x000fe200078ec0ff */
[----:B------:R-:W-:Y:S02]  /*70f0*/  ULOP3.LUT UR9, UR34, 0x1, URZ, 0xc0, !UPT ;  /* 0x0000000122097892 */ /* 0x000fe4000f8ec0ff */
[----:B------:R-:W-:Y:S01]  /*7100*/  @UP0 UIADD3.X UR11, UPT, UPT, UR11, -0x1, URZ, UP1, !UPT ;  /* 0xffffffff0b0b0890 */ /* 0x000fe20008ffe4ff */
[----:B------:R-:W1:Y:S01]  /*7110*/  LDSM.16.MT88.4 R16, [R0+0xc000] ;  /* 0x00c000000010783b */ /* 0x000e620000004200 */
[----:B------:R-:W-:Y:S04]  /*7120*/  UISETP.NE.U32.AND UP1, UPT, UR9, 0x1, UPT ;  /* 0x000000010900788c */ /* 0x000fe8000bf25070 */
[----:B------:R-:W2:Y:S02]  /*7130*/  LDSM.16.MT88.4 R164, [R0+0x10000] ;  /* 0x0100000000a4783b */ /* 0x000ea40000004200 */
[----:B------:R-:W-:Y:S03]  /*7140*/  PLOP3.LUT P2, PT, PT, PT, UP1, 0x80, 0x8 ;  /* 0x000000000008781c */ /* 0x000fe60003f4f018 */
[----:B------:R-:W3:Y:S05]  /*7150*/  LDSM.16.MT88.4 R172, [R0+0xc800] ;  /* 0x00c8000000ac783b */ /* 0x000eea0000004200 */
[----:B------:R-:W4:Y:S05]  /*7160*/  LDSM.16.MT88.4 R180, [R0+0x10800] ;  /* 0x0108000000b4783b */ /* 0x000f2a0000004200 */
[----:B------:R-:W-:Y:S05]  /*7170*/  LDSM.16.MT88.4 R184, [R0+0xd000] ;  /* 0x00d0000000b8783b */ /* 0x000fea0000004200 */
[----:B------:R-:W-:Y:S01]  /*7180*/  LDSM.16.MT88.4 R192, [R0+0x11000] ;  /* 0x0110000000c0783b */ /* 0x000fe20000004200 */
[-C--:B-1----:R-:W-:Y:S08]  /*7190*/  HMMA.16816.F32 R4, R32, R16.reuse, RZ ;  /* 0x000000102004723c */ /* 0x082ff000000018ff */
[C---:B------:R-:W-:Y:S08]  /*71a0*/  HMMA.16816.F32 R8, R28.reuse, R16, RZ ;  /* 0x000000101c08723c */ /* 0x040ff000000018ff */
[-C--:B------:R-:W-:Y:S08]  /*71b0*/  HMMA.16816.F32 R12, R28, R18.reuse, RZ ;  /* 0x000000121c0c723c */ /* 0x080ff000000018ff */
[C---:B------:R-:W-:Y:S08]  /*71c0*/  HMMA.16816.F32 R16, R32.reuse, R18, RZ ;  /* 0x000000122010723c */ /* 0x040ff000000018ff */
[-C--:B--2---:R-:W-:Y:S08]  /*71d0*/  HMMA.16816.F32 R20, R32, R164.reuse, RZ ;  /* 0x000000a42014723c */ /* 0x084ff000000018ff */
[C---:B------:R-:W-:Y:S02]  /*71e0*/  HMMA.16816.F32 R24, R28.reuse, R164, RZ ;  /* 0x000000a41c18723c */ /* 0x040fe400000018ff */
[----:B------:R-:W-:Y:S04]  /*71f0*/  VIADD R164, R200, 0x8000 ;  /* 0x00008000c8a47836 */ /* 0x000fe80000000000 */
[----:B------:R-:W-:Y:S02]  /*7200*/  @P0 VIADD R2, R164, 0xffffffc0 ;  /* 0xffffffc0a4020836 */ /* 0x000fe40000000000 */
[-C--:B------:R-:W-:Y:S02]  /*7210*/  HMMA.16816.F32 R28, R28, R166.reuse, RZ ;  /* 0x000000a61c1c723c */ /* 0x080fe400000018ff */
[----:B------:R-:W-:Y:S01]  /*7220*/  IMAD.IADD R204, R206, 0x1, R2 ;  /* 0x00000001cecc7824 */ /* 0x000fe200078e0202 */
[----:B------:R-:W-:Y:S05]  /*7230*/  LDSM.16.M88.4 R188, [R2+0x15000] ;  /* 0x0150000002bc783b */ /* 0x000fea0000000200 */
[----:B------:R-:W-:Y:S01]  /*7240*/  HMMA.16816.F32 R32, R32, R166, RZ ;  /* 0x000000a62020723c */ /* 0x000fe200000018ff */
[----:B------:R-:W1:Y:S05]  /*7250*/  LDSM.16.M88.4 R164, [R2+0x14000] ;  /* 0x0140000002a4783b */ /* 0x000e6a0000000200 */
[----:B------:R-:W-:Y:S02]  /*7260*/  LDSM.16.M88.4 R196, [R204+0x15000] ;  /* 0x01500000ccc4783b */ /* 0x000fe40000000200 */
[-C--:B---3--:R-:W-:Y:S08]  /*7270*/  HMMA.16816.F32 R4, R168, R172.reuse, R4 ;  /* 0x000000aca804723c */ /* 0x088ff00000001804 */
[C---:B------:R-:W-:Y:S08]  /*7280*/  HMMA.16816.F32 R8, R176.reuse, R172, R8 ;  /* 0x000000acb008723c */ /* 0x040ff00000001808 */
[-C--:B------:R-:W-:Y:S08]  /*7290*/  HMMA.16816.F32 R12, R176, R174.reuse, R12 ;  /* 0x000000aeb00c723c */ /* 0x080ff0000000180c */
[C---:B------:R-:W-:Y:S01]  /*72a0*/  HMMA.16816.F32 R16, R168.reuse, R174, R16 ;  /* 0x000000aea810723c */ /* 0x040fe20000001810 */
[----:B------:R-:W-:Y:S07]  /*72b0*/  LDSM.16.M88.4 R172, [R204+0x14000] ;  /* 0x01400000ccac783b */ /* 0x000fee0000000200 */
[-C--:B----4-:R-:W-:Y:S08]  /*72c0*/  HMMA.16816.F32 R20, R168, R180.reuse, R20 ;  /* 0x000000b4a814723c */ /* 0x090ff00000001814 */
[C---:B------:R-:W-:Y:S08]  /*72d0*/  HMMA.16816.F32 R24, R176.reuse, R180, R24 ;  /* 0x000000b4b018723c */ /* 0x040ff00000001818 */
[-C--:B------:R-:W-:Y:S01]  /*72e0*/  HMMA.16816.F32 R28, R176, R182.reuse, R28 ;  /* 0x000000b6b01c723c */ /* 0x080fe2000000181c */
[----:B------:R-:W2:Y:S07]  /*72f0*/  LDSM.16.MT88.4 R176, [R0+0xd800] ;  /* 0x00d8000000b0783b */ /* 0x000eae0000004200 */
[----:B------:R-:W-:Y:S01]  /*7300*/  HMMA.16816.F32 R32, R168, R182, R32 ;  /* 0x000000b6a820723c */ /* 0x000fe20000001820 */
[----:B------:R-:W3:Y:S05]  /*7310*/  LDSM.16.MT88.4 R168, [R0+0x11800] ;  /* 0x0118000000a8783b */ /* 0x000eea0000004200 */
[----:B------:R-:W-:Y:S02]  /*7320*/  LDSM.16.M88.4 R180, [R200+0x1e000] ;  /* 0x01e00000c8b4783b */ /* 0x000fe40000000200 */
[-C--:B-1----:R-:W-:Y:S03]  /*7330*/  HMMA.16816.F32 R4, R164, R184.reuse, R4 ;  /* 0x000000b8a404723c */ /* 0x082fe60000001804 */
[----:B------:R-:W-:Y:S05]  /*7340*/  LDSM.16.M88.4 R200, [R200+0x1f000] ;  /* 0x01f00000c8c8783b */ /* 0x000fea0000000200 */
[C---:B------:R-:W-:Y:S08]  /*7350*/  HMMA.16816.F32 R8, R188.reuse, R184, R8 ;  /* 0x000000b8bc08723c */ /* 0x040ff00000001808 */
[-C--:B------:R-:W-:Y:S08]  /*7360*/  HMMA.16816.F32 R12, R188, R186.reuse, R12 ;  /* 0x000000babc0c723c */ /* 0x080ff0000000180c */
[C---:B------:R-:W-:Y:S01]  /*7370*/  HMMA.16816.F32 R16, R164.reuse, R186, R16 ;  /* 0x000000baa410723c */ /* 0x040fe20000001810 */
[----:B------:R-:W1:Y:S07]  /*7380*/  LDSM.16.MT88.4 R184, [R0+0xe000] ;  /* 0x00e0000000b8783b */ /* 0x000e6e0000004200 */
[-C--:B------:R-:W-:Y:S08]  /*7390*/  HMMA.16816.F32 R20, R164, R192.reuse, R20 ;  /* 0x000000c0a414723c */ /* 0x080ff00000001814 */
[C---:B------:R-:W-:Y:S08]  /*73a0*/  HMMA.16816.F32 R24, R188.reuse, R192, R24 ;  /* 0x000000c0bc18723c */ /* 0x040ff00000001818 */
[-C--:B------:R-:W-:Y:S01]  /*73b0*/  HMMA.16816.F32 R28, R188, R194.reuse, R28 ;  /* 0x000000c2bc1c723c */ /* 0x080fe2000000181c */
[----:B------:R-:W-:Y:S07]  /*73c0*/  LDSM.16.MT88.4 R188, [R0+0xe800] ;  /* 0x00e8000000bc783b */ /* 0x000fee0000004200 */
[----:B------:R-:W-:Y:S01]  /*73d0*/  HMMA.16816.F32 R32, R164, R194, R32 ;  /* 0x000000c2a420723c */ /* 0x000fe20000001820 */
[----:B------:R-:W4:Y:S05]  /*73e0*/  LDSM.16.MT88.4 R164, [R0+0x12000] ;  /* 0x0120000000a4783b */ /* 0x000f2a0000004200 */
[----:B------:R-:W-:Y:S02]  /*73f0*/  LDSM.16.M88.4 R192, [R205+0x1f000] ;  /* 0x01f00000cdc0783b */ /* 0x000fe40000000200 */
[-C--:B--2---:R-:W-:Y:S08]  /*7400*/  HMMA.16816.F32 R4, R172, R176.reuse, R4 ;  /* 0x000000b0ac04723c */ /* 0x084ff00000001804 */
[C---:B------:R-:W-:Y:S08]  /*7410*/  HMMA.16816.F32 R8, R196.reuse, R176, R8 ;  /* 0x000000b0c408723c */ /* 0x040ff00000001808 */
[-C--:B------:R-:W-:Y:S08]  /*7420*/  HMMA.16816.F32 R12, R196, R178.reuse, R12 ;  /* 0x000000b2c40c723c */ /* 0x080ff0000000180c */
[C---:B------:R-:W-:Y:S01]  /*7430*/  HMMA.16816.F32 R16, R172.reuse, R178, R16 ;  /* 0x000000b2ac10723c */ /* 0x040fe20000001810 */
[----:B------:R-:W2:Y:S07]  /*7440*/  LDSM.16.M88.4 R176, [R205+0x1e000] ;  /* 0x01e00000cdb0783b */ /* 0x000eae0000000200 */
[-C--:B---3--:R-:W-:Y:S08]  /*7450*/  HMMA.16816.F32 R20, R172, R168.reuse, R20 ;  /* 0x000000a8ac14723c */ /* 0x088ff00000001814 */
[C---:B------:R-:W-:Y:S08]  /*7460*/  HMMA.16816.F32 R24, R196.reuse, R168, R24 ;  /* 0x000000a8c418723c */ /* 0x040ff00000001818 */
[-C--:B------:R-:W-:Y:S08]  /*7470*/  HMMA.16816.F32 R28, R196, R170.reuse, R28 ;  /* 0x000000aac41c723c */ /* 0x080ff0000000181c */
[----:B------:R-:W-:Y:S01]  /*7480*/  HMMA.16816.F32 R32, R172, R170, R32 ;  /* 0x000000aaac20723c */ /* 0x000fe20000001820 */
[----:B------:R-:W3:Y:S05]  /*7490*/  LDSM.16.MT88.4 R168, [R0+0x12800] ;  /* 0x0128000000a8783b */ /* 0x000eea0000004200 */
[----:B------:R-:W-:Y:S02]  /*74a0*/  LDSM.16.MT88.4 R172, [R0+0xf000] ;  /* 0x00f0000000ac783b */ /* 0x000fe40000004200 */
[-C--:B-1----:R-:W-:Y:S08]  /*74b0*/  HMMA.16816.F32 R4, R180, R184.reuse, R4 ;  /* 0x000000b8b404723c */ /* 0x082ff00000001804 */
[C---:B------:R-:W-:Y:S08]  /*74c0*/  HMMA.16816.F32 R8, R200.reuse, R184, R8 ;  /* 0x000000b8c808723c */ /* 0x040ff00000001808 */
[-C--:B------:R-:W-:Y:S08]  /*74d0*/  HMMA.16816.F32 R12, R200, R186.reuse, R12 ;  /* 0x000000bac80c723c */ /* 0x080ff0000000180c */
[C---:B------:R-:W-:Y:S01]  /*74e0*/  HMMA.16816.F32 R16, R180.reuse, R186, R16 ;  /* 0x000000bab410723c */ /* 0x040fe20000001810 */
[----:B------:R-:W-:Y:S07]  /*74f0*/  LDSM.16.MT88.4 R184, [R0+0x13000] ;  /* 0x0130000000b8783b */ /* 0x000fee0000004200 */
[-C--:B----4-:R-:W-:Y:S08]  /*7500*/  HMMA.16816.F32 R20, R180, R164.reuse, R20 ;  /* 0x000000a4b414723c */ /* 0x090ff00000001814 */
[C---:B------:R-:W-:Y:S08]  /*7510*/  HMMA.16816.F32 R24, R200.reuse, R164, R24 ;  /* 0x000000a4c818723c */ /* 0x040ff00000001818 */
[-C--:B------:R-:W-:Y:S08]  /*7520*/  HMMA.16816.F32 R28, R200, R166.reuse, R28 ;  /* 0x000000a6c81c723c */ /* 0x080ff0000000181c */
[----:B------:R-:W-:Y:S01]  /*7530*/  HMMA.16816.F32 R32, R180, R166, R32 ;  /* 0x000000a6b420723c */ /* 0x000fe20000001820 */
[----:B------:R-:W1:Y:S01]  /*7540*/  LDSM.16.M88.4 R164, [R2+0x16000] ;  /* 0x0160000002a4783b */ /* 0x000e620000000200 */
[----:B------:R-:W-:Y:S05]  /*7550*/  IMAD.U32 R180, RZ, RZ, UR44 ;  /* 0x0000002cffb47e24 */ /* 0x000fea000f8e00ff */
[----:B------:R-:W-:Y:S01]  /*7560*/  LEA.HI.X.SX32 R225, R180, R233, 0x2, P1 ;  /* 0x000000e9b4e17211 */ /* 0x000fe200008f16ff */
[-C--:B--2---:R-:W-:Y:S01]  /*7570*/  HMMA.16816.F32 R4, R176, R188.reuse, R4 ;  /* 0x000000bcb004723c */ /* 0x084fe20000001804 */
[----:B------:R-:W2:Y:S04]  /*7580*/  LDSM.16.M88.4 R180, [R2+0x17000] ;  /* 0x0170000002b4783b */ /* 0x000ea80000000200 */
        /* <DEDUP_REMOVED lines=10> */
[-C--:B---3--:R-:W-:Y:S03]  /*7630*/  HMMA.16816.F32 R20, R176, R168.reuse, R20 ;  /* 0x000000a8b014723c */ /* 0x088fe60000001814 */
[C---:B------:R-:W-:Y:S05]  /*7640*/  LEA.HI.X.SX32 R197, R231.reuse, R199, 0x5, P1 ;  /* 0x000000c7e7c57211 */ /* 0x040fea00008f2eff */
[C---:B------:R-:W-:Y:S08]  /*7650*/  HMMA.16816.F32 R24, R192.reuse, R168, R24 ;  /* 0x000000a8c018723c */ /* 0x040ff00000001818 */
[-C--:B------:R-:W-:Y:S03]  /*7660*/  HMMA.16816.F32 R28, R192, R170.reuse, R28 ;  /* 0x000000aac01c723c */ /* 0x080fe6000000181c */
[C---:B------:R-:W-:Y:S04]  /*7670*/  LEA R194, P1, R231.reuse, R196, 0x5 ;  /* 0x000000c4e7c27211 */ /* 0x040fe800078228ff */
[C---:B------:R-:W-:Y:S01]  /*7680*/  LEA.HI.X.SX32 R195, R231.reuse, R197, 0x5, P1 ;  /* 0x000000c5e7c37211 */ /* 0x040fe200008f2eff */
[----:B------:R-:W-:Y:S01]  /*7690*/  HMMA.16816.F32 R32, R176, R170, R32 ;  /* 0x000000aab020723c */ /* 0x000fe20000001820 */
[----:B------:R-:W-:Y:S03]  /*76a0*/  LDSM.16.M88.4 R168, [R204+0x16000] ;  /* 0x01600000cca8783b */ /* 0x000fe60000000200 */
[C---:B------:R-:W-:Y:S02]  /*76b0*/  LEA R226, P1, R231.reuse, R194, 0x5 ;  /* 0x000000c2e7e27211 */ /* 0x040fe400078228ff */
[----:B------:R-:W-:Y:S02]  /*76c0*/  LDSM.16.M88.4 R176, [R204+0x17000] ;  /* 0x01700000ccb0783b */ /* 0x000fe40000000200 */
[-C--:B-1----:R-:W-:Y:S05]  /*76d0*/  HMMA.16816.F32 R4, R164, R172.reuse, R4 ;  /* 0x000000aca404723c */ /* 0x082fea0000001804 */
[C---:B------:R-:W-:Y:S03]  /*76e0*/  LEA.HI.X.SX32 R227, R231.reuse, R195, 0x5, P1 ;  /* 0x000000c3e7e37211 */ /* 0x040fe600008f2eff */
[C---:B--2---:R-:W-:Y:S04]  /*76f0*/  HMMA.16816.F32 R8, R180.reuse, R172, R8 ;  /* 0x000000acb408723c */ /* 0x044fe80000001808 */
[C---:B------:R-:W-:Y:S04]  /*7700*/  IMAD.WIDE R228, R231.reuse, -0xc0, R226 ;  /* 0xffffff40e7e47825 */ /* 0x040fe800078e02e2 */
[-C--:B------:R-:W-:Y:S03]  /*7710*/  HMMA.16816.F32 R12, R180, R174.reuse, R12 ;  /* 0x000000aeb40c723c */ /* 0x080fe6000000180c */
[C---:B------:R-:W-:Y:S04]  /*7720*/  LEA R190, P1, R231.reuse, R228, 0x5 ;  /* 0x000000e4e7be7211 */ /* 0x040fe800078228ff */
[C---:B------:R-:W-:Y:S01]  /*7730*/  LEA.HI.X.SX32 R191, R231.reuse, R229, 0x5, P1 ;  /* 0x000000e5e7bf7211 */ /* 0x040fe200008f2eff */
[C---:B------:R-:W-:Y:S01]  /*7740*/  HMMA.16816.F32 R16, R164.reuse, R174, R16 ;  /* 0x000000aea410723c */ /* 0x040fe20000001810 */
[----:B------:R-:W1:Y:S03]  /*7750*/  LDSM.16.MT88.4 R172, [R0+0xf800] ;  /* 0x00f8000000ac783b */ /* 0x000e660000004200 */
[C---:B------:R-:W-:Y:S04]  /*7760*/  LEA R188, P1, R231.reuse, R190, 0x5 ;  /* 0x000000bee7bc7211 */ /* 0x040fe800078228ff */
[-C--:B------:R-:W-:Y:S03]  /*7770*/  HMMA.16816.F32 R20, R164, R184.reuse, R20 ;  /* 0x000000b8a414723c */ /* 0x080fe60000001814 */
[C---:B------:R-:W-:Y:S05]  /*7780*/  LEA.HI.X.SX32 R189, R231.reuse, R191, 0x5, P1 ;  /* 0x000000bfe7bd7211 */ /* 0x040fea00008f2eff */
[C---:B------:R-:W-:Y:S08]  /*7790*/  HMMA.16816.F32 R24, R180.reuse, R184, R24 ;  /* 0x000000b8b418723c */ /* 0x040ff00000001818 */
[-C--:B------:R-:W-:Y:S08]  /*77a0*/  HMMA.16816.F32 R28, R180, R186.reuse, R28 ;  /* 0x000000bab41c723c */ /* 0x080ff0000000181c */
[----:B------:R-:W-:Y:S01]  /*77b0*/  HMMA.16816.F32 R32, R164, R186, R32 ;  /* 0x000000baa420723c */ /* 0x000fe20000001820 */
[----:B------:R2:W3:Y:S03]  /*77c0*/  LDSM.16.MT88.4 R164, [R0+0x13800] ;  /* 0x0138000000a4783b */ /* 0x0004e60000004200 */
        /* <DEDUP_REMOVED lines=9> */
[C---:B------:R-:W-:Y:S02]  /*7860*/  LEA R192, P1, R231.reuse, R182, 0x5 ;  /* 0x000000b6e7c07211 */ /* 0x040fe400078228ff */
[----:B--2---:R-:W-:Y:S01]  /*7870*/  @P5 SHF.R.U32.HI R0, RZ, 0x2, R218 ;  /* 0x00000002ff005819 */ /* 0x004fe200000116da */
[C---:B------:R-:W-:Y:S04]  /*7880*/  HMMA.16816.F32 R16, R168.reuse, R174, R16 ;  /* 0x000000aea810723c */ /* 0x040fe80000001810 */
[----:B------:R-:W-:Y:S02]  /*7890*/  LEA.HI.X.SX32 R193, R231, R183, 0x5, P1 ;  /* 0x000000b7e7c17211 */ /* 0x000fe400008f2eff */
[----:B------:R-:W-:Y:S01]  /*78a0*/  @P5 LOP3.LUT R241, R217, 0x7, R0, 0xf8, !PT ;  /* 0x00000007d9f15812 */ /* 0x000fe200078ef800 */
[C---:B------:R-:W-:Y:S01]  /*78b0*/  VIADD R0, R208.reuse, 0x40 ;  /* 0x00000040d0007836 */ /* 0x040fe20000000000 */
[-C--:B---3--:R-:W-:Y:S03]  /*78c0*/  HMMA.16816.F32 R20, R168, R164.reuse, R20 ;  /* 0x000000a4a814723c */ /* 0x088fe60000001814 */
[----:B------:R-:W-:Y:S04]  /*78d0*/  IMAD.WIDE R204, R231, -0xc0, R192 ;  /* 0xffffff40e7cc7825 */ /* 0x000fe800078e02c0 */
[C---:B------:R-:W-:Y:S01]  /*78e0*/  @P0 VIADD R0, R208.reuse, 0xffffffc0 ;  /* 0xffffffc0d0000836 */ /* 0x040fe20000000000 */
[C---:B------:R-:W-:Y:S04]  /*78f0*/  HMMA.16816.F32 R24, R176.reuse, R164, R24 ;  /* 0x000000a4b018723c */ /* 0x040fe80000001818 */
[----:B------:R-:W-:Y:S01]  /*7900*/  @P5 IMAD.WIDE.U32 R164, R241, R242, UR54 ;  /* 0x00000036f1a45e25 */ /* 0x000fe2000f8e00f2 */
[C---:B------:R-:W-:Y:S01]  /*7910*/  LEA R180, P1, R231.reuse, R204, 0x5 ;  /* 0x000000cce7b47211 */ /* 0x040fe200078228ff */
[----:B------:R-:W-:Y:S01]  /*7920*/  @UP0 UMOV UR54, UR13 ;  /* 0x0000000d00360c82 */ /* 0x000fe20008000000 */
[----:B------:R-:W-:Y:S01]  /*7930*/  @UP0 UMOV UR55, UR12 ;  /* 0x0000000c00370c82 */ /* 0x000fe20008000000 */
[-C--:B------:R-:W-:Y:S01]  /*7940*/  HMMA.16816.F32 R28, R176, R166.reuse, R28 ;  /* 0x000000a6b01c723c */ /* 0x080fe2000000181c */
[----:B------:R-:W5:Y:S01]  /*7950*/  @P5 LDG.E R249, desc[UR32][R164.64+-0x100] ;  /* 0xffff0020a4f95981 */ /* 0x000f62000c1e1900 */
[----:B------:R-:W-:Y:S01]  /*7960*/  UISETP.GT.AND UP0, UPT, UR34, UR42, UPT ;  /* 0x0000002a2200728c */ /* 0x000fe2000bf04270 */
[C---:B------:R-:W-:Y:S03]  /*7970*/  LEA.HI.X.SX32 R181, R231.reuse, R205, 0x5, P1 ;  /* 0x000000cde7b57211 */ /* 0x040fe600008f2eff */
[----:B------:R-:W5:Y:S01]  /*7980*/  @P5 LDG.E R248, desc[UR32][R164.64+-0xe0] ;  /* 0xffff2020a4f85981 */ /* 0x000f62000c1e1900 */
[C---:B------:R-:W-:Y:S01]  /*7990*/  LEA R176, P1, R231.reuse, R180, 0x5 ;  /* 0x000000b4e7b07211 */ /* 0x040fe200078228ff */
[----:B------:R-:W-:Y:S03]  /*79a0*/  HMMA.16816.F32 R32, R168, R166, R32 ;  /* 0x000000a6a820723c */ /* 0x000fe60000001820 */
[----:B------:R-:W5:Y:S01]  /*79b0*/  @P5 LDG.E R247, desc[UR32][R164.64+-0x80] ;  /* 0xffff8020a4f75981 */ /* 0x000f62000c1e1900 */
[C---:B------:R-:W-:Y:S04]  /*79c0*/  LEA.HI.X.SX32 R177, R231.reuse, R181, 0x5, P1 ;  /* 0x000000b5e7b17211 */ /* 0x040fe800008f2eff */
[----:B------:R1:W5:Y:S01]  /*79d0*/  @P5 LDG.E R246, desc[UR32][R164.64+-0x60] ;  /* 0xffffa020a4f65981 */ /* 0x000362000c1e1900 */
[C---:B------:R-:W-:Y:S04]  /*79e0*/  LEA R174, P1, R231.reuse, R176, 0x5 ;  /* 0x000000b0e7ae7211 */ /* 0x040fe800078228ff */
[----:B------:R-:W-:Y:S01]  /*79f0*/  REDG.E.ADD.F32.FTZ.RN.STRONG.GPU desc[UR32][R232.64], R4 ;  /* 0x00000004e80079a6 */ /* 0x000fe2000c12f320 */
[C---:B------:R-:W-:Y:S02]  /*7a00*/  LEA.HI.X.SX32 R175, R231.reuse, R177, 0x5, P1 ;  /* 0x000000b1e7af7211 */ /* 0x040fe400008f2eff */
[C---:B------:R-:W-:Y:S02]  /*7a10*/  LEA R172, P1, R231.reuse, R174, 0x5 ;  /* 0x000000aee7ac7211 */ /* 0x040fe400078228ff */
[----:B------:R-:W-:Y:S02]  /*7a20*/  REDG.E.ADD.F32.FTZ.RN.STRONG.GPU desc[UR32][R224.64], R5 ;  /* 0x00000005e00079a6 */ /* 0x000fe4000c12f320 */
[C---:B------:R-:W-:Y:S03]  /*7a30*/  LEA.HI.X.SX32 R173, R231.reuse, R175, 0x5, P1 ;  /* 0x000000afe7ad7211 */ /* 0x040fe600008f2eff */
[----:B------:R2:W-:Y:S01]  /*7a40*/  REDG.E.ADD.F32.FTZ.RN.STRONG.GPU desc[UR32][R222.64], R6 ;  /* 0x00000006de0079a6 */ /* 0x0005e2000c12f320 */
[C---:B------:R-:W-:Y:S04]  /*7a50*/  LEA R170, P1, R231.reuse, R172, 0x5 ;  /* 0x000000ace7aa7211 */ /* 0x040fe800078228ff */
[----:B------:R3:W-:Y:S01]  /*7a60*/  REDG.E.ADD.F32.FTZ.RN.STRONG.GPU desc[UR32][R202.64], R7 ;  /* 0x00000007ca0079a6 */ /* 0x0007e2000c12f320 */
[C---:B------:R-:W-:Y:S02]  /*7a70*/  LEA.HI.X.SX32 R171, R231.reuse, R173, 0x5, P1 ;  /* 0x000000ade7ab7211 */ /* 0x040fe400008f2eff */
[C---:B------:R-:W-:Y:S02]  /*7a80*/  LEA R178, P1, R231.reuse, R170, 0x5 ;  /* 0x000000aae7b27211 */ /* 0x040fe400078228ff */
[----:B------:R4:W-:Y:S02]  /*7a90*/  REDG.E.ADD.F32.FTZ.RN.STRONG.GPU desc[UR32][R198.64], R8 ;  /* 0x00000008c60079a6 */ /* 0x0009e4000c12f320 */
[C---:B------:R-:W-:Y:S03]  /*7aa0*/  LEA.HI.X.SX32 R179, R231.reuse, R171, 0x5, P1 ;  /* 0x000000abe7b37211 */ /* 0x040fe600008f2eff */
[----:B------:R4:W-:Y:S05]  /*7ab0*/  REDG.E.ADD.F32.FTZ.RN.STRONG.GPU desc[UR32][R196.64], R9 ;  /* 0x00000009c40079a6 */ /* 0x0009ea000c12f320 */
[----:B------:R-:W-:Y:S01]  /*7ac0*/  REDG.E.ADD.F32.FTZ.RN.STRONG.GPU desc[UR32][R194.64], R10 ;  /* 0x0000000ac20079a6 */ /* 0x000fe2000c12f320 */
[C---:B------:R-:W-:Y:S04]  /*7ad0*/  IMAD.WIDE R200, R231.reuse, -0xc0, R178 ;  /* 0xffffff40e7c87825 */ /* 0x040fe800078e02b2 */
[----:B------:R-:W-:Y:S01]  /*7ae0*/  REDG.E.ADD.F32.FTZ.RN.STRONG.GPU desc[UR32][R226.64], R11 ;  /* 0x0000000be20079a6 */ /* 0x000fe2000c12f320 */
[C---:B------:R-:W-:Y:S04]  /*7af0*/  LEA R168, P1, R231.reuse, R200, 0x5 ;  /* 0x000000c8e7a87211 */ /* 0x040fe800078228ff */
[----:B------:R-:W-:Y:S01]  /*7b00*/  REDG.E.ADD.F32.FTZ.RN.STRONG.GPU desc[UR32][R232.64+0x80], R16 ;  /* 0x00008010e80079a6 */ /* 0x000fe2000c12f320 */
[C---:B------:R-:W-:Y:S04]  /*7b10*/  LEA.HI.X.SX32 R169, R231.reuse, R201, 0x5, P1 ;  /* 0x000000c9e7a97211 */ /* 0x040fe800008f2eff */
[----:B------:R-:W-:Y:S01]  /*7b20*/  REDG.E.ADD.F32.FTZ.RN.STRONG.GPU desc[UR32][R228.64+0x80], R17 ;  /* 0x00008011e40079a6 */ /* 0x000fe2000c12f320 */
[C---:B------:R-:W-:Y:S04]  /*7b30*/  LEA R166, P1, R231.reuse, R168, 0x5 ;  /* 0x000000a8e7a67211 */ /* 0x040fe800078228ff */
[----:B------:R-:W-:Y:S01]  /*7b40*/  REDG.E.ADD.F32.FTZ.RN.STRONG.GPU desc[UR32][R190.64+0x80], R18 ;  /* 0x00008012be0079a6 */ /* 0x000fe2000c12f320 */
[C---:B------:R-:W-:Y:S02]  /*7b50*/  LEA.HI.X.SX32 R167, R231.reuse, R169, 0x5, P1 ;  /* 0x000000a9e7a77211 */ /* 0x040fe400008f2eff */
[C---:B-1----:R-:W-:Y:S02]  /*7b60*/  LEA R164, P1, R231.reuse, R166, 0x5 ;  /* 0x000000a6e7a47211 */ /* 0x042fe400078228ff */
[----:B------:R-:W-:Y:S02]  /*7b70*/  REDG.E.ADD.F32.FTZ.RN.STRONG.GPU desc[UR32][R188.64+0x80], R19 ;  /* 0x00008013bc0079a6 */ /* 0x000fe4000c12f320 */
[C---:B------:R-:W-:Y:S03]  /*7b80*/  LEA.HI.X.SX32 R165, R231.reuse, R167, 0x5, P1 ;  /* 0x000000a7e7a57211 */ /* 0x040fe600008f2eff */
[----:B------:R-:W-:Y:S01]  /*7b90*/  REDG.E.ADD.F32.FTZ.RN.STRONG.GPU desc[UR32][R186.64+0x80], R12 ;  /* 0x0000800cba0079a6 */ /* 0x000fe2000c12f320 */
[C---:B--2---:R-:W-:Y:S04]  /*7ba0*/  LEA R6, P1, R231.reuse, R164, 0x5 ;  /* 0x000000a4e7067211 */ /* 0x044fe800078228ff */
[----:B------:R-:W-:Y:S01]  /*7bb0*/  REDG.E.ADD.F32.FTZ.RN.STRONG.GPU desc[UR32][R184.64+0x80], R13 ;  /* 0x0000800db80079a6 */ /* 0x000fe2000c12f320 */
[C---:B---3--:R-:W-:Y:S02]  /*7bc0*/  LEA.HI.X.SX32 R7, R231.reuse, R165, 0x5, P1 ;  /* 0x000000a5e7077211 */ /* 0x048fe400008f2eff */
[C---:B------:R-:W-:Y:S02]  /*7bd0*/  LEA R4, P1, R231.reuse, R6, 0x5 ;  /* 0x00000006e7047211 */ /* 0x040fe400078228ff */
[----:B------:R-:W-:Y:S02]  /*7be0*/  REDG.E.ADD.F32.FTZ.RN.STRONG.GPU desc[UR32][R182.64+0x80], R14 ;  /* 0x0000800eb60079a6 */ /* 0x000fe4000c12f320 */
[C---:B------:R-:W-:Y:S03]  /*7bf0*/  LEA.HI.X.SX32 R5, R231.reuse, R7, 0x5, P1 ;  /* 0x00000007e7057211 */ /* 0x040fe600008f2eff */
[----:B------:R-:W-:Y:S01]  /*7c00*/  REDG.E.ADD.F32.FTZ.RN.STRONG.GPU desc[UR32][R192.64+0x80], R15 ;  /* 0x0000800fc00079a6 */ /* 0x000fe2000c12f320 */
[C---:B----4-:R-:W-:Y:S04]  /*7c10*/  LEA R8, P1, R231.reuse, R4, 0x5 ;  /* 0x00000004e7087211 */ /* 0x050fe800078228ff */
[----:B------:R-:W-:Y:S01]  /*7c20*/  REDG.E.ADD.F32.FTZ.RN.STRONG.GPU desc[UR32][R232.64+0x100], R20 ;  /* 0x00010014e80079a6 */ /* 0x000fe2000c12f320 */
[----:B------:R-:W-:Y:S04]  /*7c30*/  LEA.HI.X.SX32 R9, R231, R5, 0x5, P1 ;  /* 0x00000005e7097211 */ /* 0x000fe800008f2eff */
[----:B------:R-:W-:Y:S05]  /*7c40*/  REDG.E.ADD.F32.FTZ.RN.STRONG.GPU desc[UR32][R204.64+0x100], R21 ;  /* 0x00010015cc0079a6 */ /* 0x000fea000c12f320 */
        /* <DEDUP_REMOVED lines=14> */
[----:B------:R-:W-:Y:S05]  /*7d30*/  LDSM.16.MT88.4 R4, [R3+0x1c000] ;  /* 0x01c000000304783b */ /* 0x000fea0000004200 */
[----:B------:R-:W1:Y:S05]  /*7d40*/  LDSM.16.MT88.4 R8, [R208] ;  /* 0x00000000d008783b */ /* 0x000e6a0000004200 */
        /* <DEDUP_REMOVED lines=12> */
[-C--:B------:R-:W-:Y:S01]  /*7e10*/  HMMA.16816.F32 R108, R12, R10.reuse, R108 ;  /* 0x0000000a0c6c723c */ /* 0x080fe2000000186c */
[----:B------:R-:W-:Y:S07]  /*7e20*/  LDSM.16.MT88.4 R180, [R208+0x3800] ;  /* 0x00380000d0b4783b */ /* 0x000fee0000004200 */
        /* <DEDUP_REMOVED lines=33> */
[----:B------:R-:W1:Y:S07]  /*8040*/  LDSM.16.MT88.4 R172, [R208+0x1800] ;  /* 0x00180000d0ac783b */ /* 0x000e6e0000004200 */
[-C--:B--2---:R-:W-:Y:S08]  /*8050*/  HMMA.16816.F32 R148, R32, R8.reuse, R148 ;  /* 0x000000082094723c */ /* 0x084ff00000001894 */
[C---:B------:R-:W-:Y:S08]  /*8060*/  HMMA.16816.F32 R152, R164.reuse, R8, R152 ;  /* 0x00000008a498723c */ /* 0x040ff00000001898 */
[-C--:B------:R-:W-:Y:S01]  /*8070*/  HMMA.16816.F32 R156, R164, R10.reuse, R156 ;  /* 0x0000000aa49c723c */ /* 0x080fe2000000189c */
[----:B------:R-:W2:Y:S07]  /*8080*/  LDSM.16.MT88.4 R164, [R0+0x1800] ;  /* 0x0018000000a4783b */ /* 0x000eae0000004200 */
[----:B------:R-:W-:Y:S01]  /*8090*/  HMMA.16816.F32 R160, R32, R10, R160 ;  /* 0x0000000a20a0723c */ /* 0x000fe200000018a0 */
[----:B------:R4:W2:Y:S07]  /*80a0*/  LDSM.16.MT88.4 R8, [R0+0x3800] ;  /* 0x003800000008783b */ /* 0x0008ae0000004200 */
[-C--:B---3--:R-:W-:Y:S08]  /*80b0*/  HMMA.16816.F32 R100, R4, R12.reuse, R100 ;  /* 0x0000000c0464723c */ /* 0x088ff00000001864 */
[C---:B------:R-:W-:Y:S08]  /*80c0*/  HMMA.16816.F32 R104, R16.reuse, R12, R104 ;  /* 0x0000000c1068723c */ /* 0x040ff00000001868 */
[-C--:B------:R-:W-:Y:S03]  /*80d0*/  HMMA.16816.F32 R108, R16, R14.reuse, R108 ;  /* 0x0000000e106c723c */ /* 0x080fe6000000186c */
[C---:B----4-:R-:W-:Y:S02]  /*80e0*/  VIADD R0, R208.reuse, 0xffffc000 ;  /* 0xffffc000d0007836 */ /* 0x050fe40000000000 */
[----:B------:R-:W-:Y:S03]  /*80f0*/  @P2 VIADD R0, R208, 0x4000 ;  /* 0x00004000d0002836 */ /* 0x000fe60000000000 */
[C---:B------:R-:W-:Y:S04]  /*8100*/  HMMA.16816.F32 R112, R4.reuse, R14, R112 ;  /* 0x0000000e0470723c */ /* 0x040fe80000001870 */
[----:B------:R-:W-:Y:S04]  /*8110*/  IMAD.MOV.U32 R208, RZ, RZ, R0 ;  /* 0x000000ffffd07224 */ /* 0x000fe800078e0000 */
        /* <DEDUP_REMOVED lines=29> */
[----:B------:R-:W-:Y:S11]  /*82f0*/  BRA.U UP0, `(.L_x_228) ;  /* 0xffffffbd00ac7547 */ /* 0x000ff6000b83ffff */
[C---:B------:R-:W-:Y:S01]  /*8300*/  IMAD.SHL.U32 R0, R218.reuse, 0x10, RZ ;  /* 0x00000010da007824 */ /* 0x040fe200078e00ff */
[----:B------:R-:W1:Y:S01]  /*8310*/  LDCU UR8, c[0x0][0x500] ;  /* 0x0000a000ff0877ac */ /* 0x000e620008000800 */
[----:B------:R-:W-:Y:S01]  /*8320*/  IMAD.SHL.U32 R217, R218, 0x2, RZ ;  /* 0x00000002dad97824 */ /* 0x000fe200078e00ff */
[----:B------:R-:W-:Y:S01]  /*8330*/  LOP3.LUT R2, R220, 0xc00, RZ, 0xc0, !PT ;  /* 0x00000c00dc027812 */ /* 0x000fe200078ec0ff */
[----:B------:R-:W-:Y:S01]  /*8340*/  IMAD.MOV.U32 R4, RZ, RZ, 0x20 ;  /* 0x00000020ff047424 */ /* 0x000fe200078e00ff */
[----:B------:R-:W-:Y:S01]  /*8350*/  LOP3.LUT R0, R0, 0x1c0, RZ, 0xc0, !PT ;  /* 0x000001c000007812 */ /* 0x000fe200078ec0ff */
[----:B------:R-:W-:Y:S01]  /*8360*/  UISETP.NE.AND UP0, UPT, UR38, -0x1, UPT ;  /* 0xffffffff2600788c */ /* 0x000fe2000bf05270 */
[--C-:B------:R-:W-:Y:S01]  /*8370*/  LOP3.LUT R2, R2, 0x6, R217.reuse, 0xf8, !PT ;  /* 0x0000000602027812 */ /* 0x100fe200078ef8d9 */
[----:B------:R-:W-:Y:S01]  /*8380*/  UMOV UR49, UR18 ;  /* 0x0000001200317c82 */ /* 0x000fe20008000000 */
[----:B------:R-:W-:Y:S01]  /*8390*/  LOP3.LUT R0, R0, 0x38, R217, 0xf8, !PT ;  /* 0x0000003800007812 */ /* 0x000fe200078ef8d9 */
[----:B------:R-:W-:Y:S01]  /*83a0*/  UISETP.NE.AND UP1, UPT, UR38, -0x1, UPT ;  /* 0xffffffff2600788c */ /* 0x000fe2000bf25270 */
[----:B------:R-:W-:-:S02]  /*83b0*/  LOP3.LUT P1, RZ, R218, 0x10, RZ, 0xc0, !PT ;  /* 0x00000010daff7812 */ /* 0x000fc4000782c0ff */
[----:B------:R-:W-:Y:S02]  /*83c0*/  LOP3.LUT R0, R2, R0, R219, 0xf6, !PT ;  /* 0x0000000002007212 */ /* 0x000fe400078ef6db */
[----:B------:R-:W-:Y:S02]  /*83d0*/  LOP3.LUT P0, RZ, R218, 0x8, RZ, 0xc0, !PT ;  /* 0x00000008daff7812 */ /* 0x000fe4000780c0ff */
[----:B------:R-:W-:Y:S01]  /*83e0*/  LEA R0, R0, UR4, 0x1 ;  /* 0x0000000400007c11 */ /* 0x000fe2000f8e08ff */
[----:B------:R-:W2:Y:S01]  /*83f0*/  @UP0 LDCU.64 UR10, c[0x0][0x5c0] ;  /* 0x0000b800ff0a07ac */ /* 0x000ea20008000a00 */
[----:B-1----:R-:W-:Y:S01]  /*8400*/  FMUL.FTZ R100, R100, UR8 ;  /* 0x0000000864647c20 */ /* 0x002fe20008410000 */
[----:B------:R-:W-:Y:S01]  /*8410*/  FMUL.FTZ R16, R101, UR8 ;  /* 0x0000000865107c20 */ /* 0x000fe20008410000 */
[----:B------:R-:W-:Y:S01]  /*8420*/  FMUL.FTZ R102, R102, UR8 ;  /* 0x0000000866667c20 */ /* 0x000fe20008410000 */
[----:B------:R-:W-:Y:S01]  /*8430*/  FMUL.FTZ R15, R103, UR8 ;  /* 0x00000008670f7c20 */ /* 0x000fe20008410000 */
[----:B------:R-:W-:Y:S01]  /*8440*/  F2FP.F16.F32.PACK_AB R164, R37, R36 ;  /* 0x0000002425a4723e */ /* 0x000fe200000000ff */
[----:B------:R-:W-:Y:S01]  /*8450*/  FMUL.FTZ R112, R112, UR8 ;  /* 0x0000000870707c20 */ /* 0x000fe20008410000 */
[----:B------:R-:W-:Y:S01]  /*8460*/  FMUL.FTZ R12, R113, UR8 ;  /* 0x00000008710c7c20 */ /* 0x000fe20008410000 */
[----:B------:R-:W-:Y:S01]  /*8470*/  FMUL.FTZ R114, R114, UR8 ;  /* 0x0000000872727c20 */ /* 0x000fe20008410000 */
[----:B------:R-:W-:Y:S01]  /*8480*/  FMUL.FTZ R11, R115, UR8 ;  /* 0x00000008730b7c20 */ /* 0x000fe20008410000 */
[----:B------:R-:W-:Y:S01]  /*8490*/  SEL R4, R4, 0xffffffe0, !P0 ;  /* 0xffffffe004047807 */ /* 0x000fe20004000000 */
[----:B------:R-:W-:Y:S01]  /*84a0*/  FMUL.FTZ R104, R104, UR8 ;  /* 0x0000000868687c20 */ /* 0x000fe20008410000 */
[----:B------:R-:W-:Y:S01]  /*84b0*/  FMUL.FTZ R14, R105, UR8 ;  /* 0x00000008690e7c20 */ /* 0x000fe20008410000 */
[----:B------:R-:W-:Y:S01]  /*84c0*/  FMUL.FTZ R106, R106, UR8 ;  /* 0x000000086a6a7c20 */ /* 0x000fe20008410000 */
[----:B------:R-:W-:Y:S01]  /*84d0*/  FMUL.FTZ R13, R107, UR8 ;  /* 0x000000086b0d7c20 */ /* 0x000fe20008410000 */
        /* <DEDUP_REMOVED lines=16> */
[----:B------:R-:W-:-:S02]  /*85e0*/  VIADD R2, R0, 0xc040 ;  /* 0x0000c04000027836 */ /* 0x000fc40000000000 */
[----:B------:R-:W-:Y:S01]  /*85f0*/  FMUL.FTZ R120, R120, UR8 ;  /* 0x0000000878787c20 */ /* 0x000fe20008410000 */
[----:B------:R-:W-:Y:S01]  /*8600*/  FMUL.FTZ R32, R121, UR8 ;  /* 0x0000000879207c20 */ /* 0x000fe20008410000 */
[----:B------:R-:W-:Y:S01]  /*8610*/  FMUL.FTZ R122, R122, UR8 ;  /* 0x000000087a7a7c20 */ /* 0x000fe20008410000 */
[----:B------:R-:W-:Y:S01]  /*8620*/  FMUL.FTZ R31, R123, UR8 ;  /* 0x000000087b1f7c20 */ /* 0x000fe20008410000 */
[----:B------:R-:W-:Y:S01]  /*8630*/  F2FP.F16.F32.PACK_AB R12, R12, R112 ;  /* 0x000000700c0c723e */ /* 0x000fe200000000ff */
[----:B------:R-:W-:Y:S01]  /*8640*/  IMAD.IADD R3, R0, 0x1, R4 ;  /* 0x0000000100037824 */ /* 0x000fe200078e0204 */
[----:B------:R-:W-:Y:S01]  /*8650*/  F2FP.F16.F32.PACK_AB R11, R11, R114 ;  /* 0x000000720b0b723e */ /* 0x000fe200000000ff */
[----:B------:R-:W-:Y:S02]  /*8660*/  @P1 VIADD R2, R37, 0xffffffc0 ;  /* 0xffffffc025021836 */ /* 0x000fe40000000000 */
        /* <DEDUP_REMOVED lines=23> */
[----:B------:R1:W-:Y:S01]  /*87e0*/  STS [R0+0xc000], R16 ;  /* 0x00c0001000007388 */ /* 0x0003e20000000800 */
[----:B------:R-:W-:Y:S01]  /*87f0*/  F2FP.F16.F32.PACK_AB R29, R29, R130 ;  /* 0x000000821d1d723e */ /* 0x000fe200000000ff */
[----:B------:R-:W-:-:S02]  /*8800*/  IMAD.IADD R4, R4, 0x1, R2 ;  /* 0x0000000104047824 */ /* 0x000fc400078e0202 */
[----:B------:R-:W-:Y:S01]  /*8810*/  FMUL.FTZ R140, R140, UR8 ;  /* 0x000000088c8c7c20 */ /* 0x000fe20008410000 */
[----:B------:R1:W-:Y:S01]  /*8820*/  STS [R0+0xc400], R15 ;  /* 0x00c4000f00007388 */ /* 0x0003e20000000800 */
[----:B------:R-:W-:Y:S01]  /*8830*/  FMUL.FTZ R20, R141, UR8 ;  /* 0x000000088d147c20 */ /* 0x000fe20008410000 */
[----:B------:R-:W-:Y:S01]  /*8840*/  FMUL.FTZ R142, R142, UR8 ;  /* 0x000000088e8e7c20 */ /* 0x000fe20008410000 */
[----:B------:R-:W-:Y:S01]  /*8850*/  FMUL.FTZ R19, R143, UR8 ;  /* 0x000000088f137c20 */ /* 0x000fe20008410000 */
[----:B------:R-:W-:Y:S01]  /*8860*/  F2FP.F16.F32.PACK_AB R32, R32, R120 ;  /* 0x000000782020723e */ /* 0x000fe200000000ff */
[----:B------:R1:W-:Y:S01]  /*8870*/  STS [R3+0xc000], R12 ;  /* 0x00c0000c03007388 */ /* 0x0003e20000000800 */
[----:B------:R-:W-:Y:S01]  /*8880*/  F2FP.F16.F32.PACK_AB R31, R31, R122 ;  /* 0x0000007a1f1f723e */ /* 0x000fe200000000ff */
[----:B------:R-:W-:Y:S01]  /*8890*/  FMUL.FTZ R148, R148, UR8 ;  /* 0x0000000894947c20 */ /* 0x000fe20008410000 */
[----:B------:R-:W-:Y:S01]  /*88a0*/  FMUL.FTZ R18, R149, UR8 ;  /* 0x0000000895127c20 */ /* 0x000fe20008410000 */
[----:B------:R1:W-:Y:S01]  /*88b0*/  STS [R3+0xc400], R11 ;  /* 0x00c4000b03007388 */ /* 0x0003e20000000800 */
        /* <DEDUP_REMOVED lines=19> */
[----:B------:R1:W-:Y:S01]  /*89f0*/  STS [R2], R34 ;  /* 0x0000002202007388 */ /* 0x0003e20000000800 */
        /* <DEDUP_REMOVED lines=9> */
[----:B------:R-:W-:Y:S01]  /*8a90*/  @UP0 UIADD3 UR17, UPT, UPT, UR36, UR38, URZ ;  /* 0x0000002624110290 */ /* 0x000fe2000fffe0ff */
[----:B------:R-:W-:Y:S01]  /*8aa0*/  F2FP.F16.F32.PACK_AB R20, R20, R140 ;  /* 0x0000008c1414723e */ /* 0x000fe200000000ff */
[----:B------:R1:W-:Y:S01]  /*8ab0*/  STS [R4+0x400], R29 ;  /* 0x0004001d04007388 */ /* 0x0003e20000000800 */
[----:B------:R-:W-:Y:S01]  /*8ac0*/  F2FP.F16.F32.PACK_AB R19, R19, R142 ;  /* 0x0000008e1313723e */ /* 0x000fe200000000ff */
[----:B--2---:R-:W-:Y:S01]  /*8ad0*/  @UP0 UIMAD.WIDE.U32 UR8, UR17, UR10, URZ ;  /* 0x0000000a110802a5 */ /* 0x004fe2000f8e00ff */
[----:B------:R-:W-:Y:S01]  /*8ae0*/  F2FP.F16.F32.PACK_AB R18, R18, R148 ;  /* 0x000000941212723e */ /* 0x000fe200000000ff */
[----:B------:R1:W-:Y:S01]  /*8af0*/  STS [R2+0x2000], R32 ;  /* 0x0020002002007388 */ /* 0x0003e20000000800 */
[----:B------:R-:W-:Y:S01]  /*8b00*/  F2FP.F16.F32.PACK_AB R17, R17, R150 ;  /* 0x000000961111723e */ /* 0x000fe200000000ff */
[----:B------:R-:W-:Y:S01]  /*8b10*/  @UP0 UIMAD UR17, UR17, UR11, URZ ;  /* 0x0000000b111102a4 */ /* 0x000fe2000f8e02ff */
[----:B------:R-:W-:Y:S01]  /*8b20*/  F2FP.F16.F32.PACK_AB R8, R8, R160 ;  /* 0x000000a00808723e */ /* 0x000fe200000000ff */
[----:B------:R1:W-:Y:S01]  /*8b30*/  STS [R2+0x2400], R31 ;  /* 0x0024001f02007388 */ /* 0x0003e20000000800 */
[----:B------:R-:W-:Y:S01]  /*8b40*/  F2FP.F16.F32.PACK_AB R7, R7, R162 ;  /* 0x000000a20707723e */ /* 0x000fe200000000ff */
[----:B------:R-:W-:Y:S01]  /*8b50*/  @UP0 UIADD3 UR17, UPT, UPT, UR9, UR17, URZ ;  /* 0x0000001109110290 */ /* 0x000fe2000fffe0ff */
[----:B------:R-:W-:Y:S01]  /*8b60*/  F2FP.F16.F32.PACK_AB R10, R10, R152 ;  /* 0x000000980a0a723e */ /* 0x000fe200000000ff */
[----:B------:R1:W-:Y:S01]  /*8b70*/  STS [R4+0x2000], R28 ;  /* 0x0020001c04007388 */ /* 0x0003e20000000800 */
[----:B------:R-:W-:Y:S01]  /*8b80*/  F2FP.F16.F32.PACK_AB R9, R9, R154 ;  /* 0x0000009a0909723e */ /* 0x000fe200000000ff */
[----:B------:R-:W-:Y:S01]  /*8b90*/  @UP0 UMOV UR34, UR8 ;  /* 0x0000000800220c82 */ /* 0x000fe20008000000 */
        /* <DEDUP_REMOVED lines=82> */
[----:B------:R-:W-:Y:S05]  /*90c0*/  BRA.U UP0, `(.L_x_229) ;  /* 0x00000001002c7547 */ /* 0x000fea000b800000 */
[----:B------:R-:W2:Y:S01]  /*90d0*/  LDCU.64 UR10, c[0x0][0x5c0] ;  /* 0x0000b800ff0a77ac */ /* 0x000ea20008000a00 */
[----:B------:R-:W3:Y:S01]  /*90e0*/  LDCU.64 UR8, c[0x0][0x5a8] ;  /* 0x0000b500ff0877ac */ /* 0x000ee20008000a00 */
[----:B------:R-:W-:-:S04]  /*90f0*/  USHF.R.S32.HI UR12, URZ, 0x1f, UR36 ;  /* 0x0000001fff0c7899 */ /* 0x000fc80008011424 */
[----:B--2---:R-:W-:Y:S02]  /*9100*/  UIMAD UR12, UR12, UR10, URZ ;  /* 0x0000000a0c0c72a4 */ /* 0x004fe4000f8e02ff */
[----:B------:R-:W-:Y:S02]  /*9110*/  UIMAD.WIDE.U32 UR14, UR36, UR10, URZ ;  /* 0x0000000a240e72a5 */ /* 0x000fe4000f8e00ff */
[----:B------:R-:W-:-:S04]  /*9120*/  UIMAD UR12, UR36, UR11, UR12 ;  /* 0x0000000b240c72a4 */ /* 0x000fc8000f8e020c */
[----:B------:R-:W-:-:S03]  /*9130*/  UIADD3 UR13, UPT, UPT, UR15, UR12, URZ ;  /* 0x0000000c0f0d7290 */ /* 0x000fc6000fffe0ff */
[----:B------:R-:W-:Y:S02]  /*9140*/  UMOV UR12, UR14 ;  /* 0x0000000e000c7c82 */ /* 0x000fe40008000000 */
[----:B---3--:R-:W-:-:S04]  /*9150*/  UIMAD.WIDE.U32 UR12, UR49, UR8, UR12 ;  /* 0x00000008310c72a5 */ /* 0x008fc8000f8e000c */
[----:B------:R-:W-:-:S03]  /*9160*/  UIMAD UR17, UR49, UR9, UR13 ;  /* 0x00000009311172a4 */ /* 0x000fc6000f8e020d */
[----:B------:R-:W-:-:S09]  /*9170*/  UMOV UR34, UR12 ;  /* 0x0000000c00227c82 */ /* 0x000fd20008000000 */
.L_x_229:
        /* <DEDUP_REMOVED lines=11> */
[----:B------:R-:W-:-:S03]  /*9230*/  UMOV UR16, UR14 ;  /* 0x0000000e00107c82 */ /* 0x000fc60008000000 */
[----:B-1----:R-:W-:Y:S01]  /*9240*/  MOV R30, UR13 ;  /* 0x0000000d001e7c02 */ /* 0x002fe20008000f00 */
[----:B------:R-:W-:Y:S06]  /*9250*/  BRA `(.L_x_231) ;  /* 0x00000000001c7947 */ /* 0x000fec0003800000 */
.L_x_230:
[----:B------:R-:W2:Y:S01]  /*9260*/  LDCU.64 UR8, c[0x0][0x5c8] ;  /* 0x0000b900ff0877ac */ /* 0x000ea20008000a00 */
[----:B------:R-:W-:-:S04]  /*9270*/  UIADD3 UR12, UPT, UPT, UR36, UR38, URZ ;  /* 0x00000026240c7290 */ /* 0x000fc8000fffe0ff */
[----:B--2---:R-:W-:Y:S02]  /*9280*/  UIMAD.WIDE.U32 UR14, UR12, UR8, URZ ;  /* 0x000000080c0e72a5 */ /* 0x004fe4000f8e00ff */
[----:B------:R-:W-:-:S04]  /*9290*/  UIMAD UR12, UR12, UR9, URZ ;  /* 0x000000090c0c72a4 */ /* 0x000fc8000f8e02ff */
[----:B------:R-:W-:Y:S01]  /*92a0*/  UIADD3 UR12, UPT, UPT, UR15, UR12, URZ ;  /* 0x0000000c0f0c7290 */ /* 0x000fe2000fffe0ff */
[----:B------:R-:W-:-:S05]  /*92b0*/  UMOV UR16, UR14 ;  /* 0x0000000e00107c82 */ /* 0x000fca0008000000 */
[----:B-1----:R-:W-:-:S07]  /*92c0*/  MOV R30, UR12 ;  /* 0x0000000c001e7c02 */ /* 0x002fce0008000f00 */
.L_x_231:
[----:B------:R-:W-:Y:S01]  /*92d0*/  BAR.SYNC.DEFER_BLOCKING 0x0 ;  /* 0x0000000000007b1d */ /* 0x000fe20000010000 */
[----:B------:R-:W-:Y:S01]  /*92e0*/  LOP3.LUT R0, R216, 0x1f8, RZ, 0xc0, !PT ;  /* 0x000001f8d8007812 */ /* 0x000fe200078ec0ff */
[----:B------:R-:W-:Y:S01]  /*92f0*/  USHF.L.U32 UR14, UR39, 0x7, URZ ;  /* 0x00000007270e7899 */ /* 0x000fe200080006ff */
[C---:B------:R-:W-:Y:S01]  /*9300*/  VIADD R5, R221.reuse, 0x20 ;  /* 0x00000020dd057836 */ /* 0x040fe20000000000 */
[----:B------:R-:W-:Y:S01]  /*9310*/  USHF.L.U32 UR13, UR39, 0x7, URZ ;  /* 0x00000007270d7899 */ /* 0x000fe200080006ff */
[----:B------:R-:W-:Y:S01]  /*9320*/  LOP3.LUT R0, R0, 0x38, R218, 0x78, !PT ;  /* 0x0000003800007812 */ /* 0x000fe200078e78da */
[----:B------:R-:W-:Y:S02]  /*9330*/  UIMAD.WIDE.U32 UR36, UR14, UR10, URZ ;  /* 0x0000000a0e2472a5 */ /* 0x000fe4000f8e00ff */
[----:B------:R-:W1:Y:S01]  /*9340*/  LDC.64 R8, c[0x0][0x5d8] ;  /* 0x00017600ff087b82 */ /* 0x000e620000000a00 */
[----:B------:R-:W-:Y:S01]  /*9350*/  USHF.R.S32.HI UR15, URZ, 0x1f, UR14 ;  /* 0x0000001fff0f7899 */ /* 0x000fe2000801140e */
[--C-:B------:R-:W-:Y:S01]  /*9360*/  LOP3.LUT R0, R0, 0x1e00, R216.reuse, 0xf8, !PT ;  /* 0x00001e0000007812 */ /* 0x100fe200078ef8d8 */
[----:B------:R-:W-:Y:S01]  /*9370*/  UIADD3 UR35, UPT, UPT, -UR13, UR35, URZ ;  /* 0x000000230d237290 */ /* 0x000fe2000fffe1ff */
[C---:B------:R-:W-:Y:S01]  /*9380*/  VIADD R6, R221.reuse, 0x40 ;  /* 0x00000040dd067836 */ /* 0x040fe20000000000 */
[----:B------:R-:W-:Y:S01]  /*9390*/  UIMAD UR12, UR15, UR10, URZ ;  /* 0x0000000a0f0c72a4 */ /* 0x000fe2000f8e02ff */
[----:B------:R-:W-:Y:S01]  /*93a0*/  LEA R0, R0, UR4, 0x1 ;  /* 0x0000000400007c11 */ /* 0x000fe2000f8e08ff */
[----:B------:R-:W-:Y:S01]  /*93b0*/  IMAD.U32 R2, RZ, RZ, UR36 ;  /* 0x00000024ff027e24 */ /* 0x000fe2000f8e00ff */
[----:B------:R-:W2:Y:S01]  /*93c0*/  LDC.64 R56, c[0x0][0x5e0] ;  /* 0x00017800ff387b82 */ /* 0x000ea20000000a00 */
[----:B------:R-:W-:Y:S01]  /*93d0*/  UIMAD UR12, UR14, UR11, UR12 ;  /* 0x0000000b0e0c72a4 */ /* 0x000fe2000f8e020c */
[----:B------:R-:W-:Y:S01]  /*93e0*/  ISETP.GE.AND P3, PT, R221, UR35, PT ;  /* 0x00000023dd007c0c */ /* 0x000fe2000bf66270 */
[----:B------:R-:W-:Y:S01]  /*93f0*/  IMAD.U32 R3, RZ, RZ, UR37 ;  /* 0x00000025ff037e24 */ /* 0x000fe2000f8e00ff */
[----:B------:R-:W-:Y:S01]  /*9400*/  LOP3.LUT R4, R2, 0x38, R216, 0xf8, !PT ;  /* 0x0000003802047812 */ /* 0x000fe200078ef8d8 */
[----:B------:R-:W-:Y:S01]  /*9410*/  BSSY.RECONVERGENT B0, `(.L_x_232) ;  /* 0x0000023000007945 */ /* 0x000fe20003800200 */
[----:B------:R-:W-:Y:S01]  /*9420*/  ISETP.GE.AND P6, PT, R5, UR35, PT ;  /* 0x0000002305007c0c */ /* 0x000fe2000bfc6270 */
[----:B------:R-:W-:Y:S01]  /*9430*/  VIADD R5, R221, 0x60 ;  /* 0x00000060dd057836 */ /* 0x000fe20000000000 */
[----:B------:R-:W-:Y:S01]  /*9440*/  IADD3 R2, P0, PT, R4, UR34, RZ ;  /* 0x0000002204027c10 */ /* 0x000fe2000ff1e0ff */
[----:B------:R3:W4:Y:S01]  /*9450*/  LDS.128 R24, [R0+0xd000] ;  /* 0x00d0000000187984 */ /* 0x0007220000000c00 */
[----:B------:R-:W-:Y:S01]  /*9460*/  IMAD.U32 R4, RZ, RZ, UR12 ;  /* 0x0000000cff047e24 */ /* 0x000fe2000f8e00ff */
[----:B------:R-:W-:-:S02]  /*9470*/  ISETP.GE.AND P5, PT, R6, UR35, PT ;  /* 0x0000002306007c0c */ /* 0x000fc4000bfa6270 */
[----:B------:R3:W2:Y:S01]  /*9480*/  LDS.128 R20, [R0+0x11000] ;  /* 0x0110000000147984 */ /* 0x0006a20000000c00 */
[----:B------:R-:W-:Y:S02]  /*9490*/  ISETP.GE.AND P4, PT, R5, UR35, PT ;  /* 0x0000002305007c0c */ /* 0x000fe4000bf86270 */
[----:B------:R-:W-:Y:S01]  /*94a0*/  IADD3.X R3, PT, PT, R3, UR17, R4, P0, !PT ;  /* 0x0000001103037c10 */ /* 0x000fe200087fe404 */
[----:B------:R3:W2:Y:S01]  /*94b0*/  LDS.128 R36, [R0+0x15000] ;  /* 0x0150000000247984 */ /* 0x0006a20000000c00 */
[----:B------:R-:W-:-:S03]  /*94c0*/  IADD3 R28, P0, PT, R221, 0x20, RZ ;  /* 0x00000020dd1c7810 */ /* 0x000fc60007f1e0ff */
[----:B------:R3:W2:Y:S01]  /*94d0*/  LDS.128 R44, [R0+0x16000] ;  /* 0x01600000002c7984 */ /* 0x0006a20000000c00 */
[----:B-1----:R-:W-:-:S03]  /*94e0*/  IMAD.WIDE.U32 R6, R8, UR20, R2 ;  /* 0x0000001408067c25 */ /* 0x002fc6000f8e0002 */
[----:B------:R3:W1:Y:S01]  /*94f0*/  LDS.128 R52, [R0+0x17000] ;  /* 0x0170000000347984 */ /* 0x0006620000000c00 */
[----:B------:R-:W-:Y:S02]  /*9500*/  IMAD.X R29, RZ, RZ, RZ, P0 ;  /* 0x000000ffff1d7224 */ /* 0x000fe400000e06ff */
[----:B------:R-:W-:Y:S01]  /*9510*/  IMAD R19, R9, UR20, R7 ;  /* 0x0000001409137c24 */ /* 0x000fe2000f8e0207 */
[----:B------:R3:W1:Y:S04]  /*9520*/  LDS.128 R32, [R0+0x19000] ;  /* 0x0190000000207984 */ /* 0x0006680000000c00 */
[----:B------:R3:W1:Y:S04]  /*9530*/  LDS.128 R40, [R0+0x1a000] ;  /* 0x01a0000000287984 */ /* 0x0006680000000c00 */
[----:B------:R3:W1:Y:S01]  /*9540*/  LDS.128 R48, [R0+0x1b000] ;  /* 0x01b0000000307984 */ /* 0x0006620000000c00 */
[----:B----4-:R-:W-:Y:S05]  /*9550*/  @P3 BRA `(.L_x_233) ;  /* 0x0000000000383947 */ /* 0x010fea0003800000 */
[----:B------:R-:W4:Y:S01]  /*9560*/  LDCU UR17, c[0x0][0x440] ;  /* 0x00008800ff1177ac */ /* 0x000f220008000800 */
[----:B------:R-:W2:Y:S01]  /*9570*/  LDS.128 R12, [R0+0x10000] ;  /* 0x01000000000c7984 */ /* 0x000ea20000000c00 */
[----:B------:R-:W-:Y:S01]  /*9580*/  IMAD.MOV.U32 R2, RZ, RZ, R6 ;  /* 0x000000ffff027224 */ /* 0x000fe200078e0006 */
[----:B------:R-:W3:Y:S01]  /*9590*/  LDCU.64 UR12, c[0x0][0x560] ;  /* 0x0000ac00ff0c77ac */ /* 0x000ee20008000a00 */
[----:B------:R-:W-:Y:S02]  /*95a0*/  IMAD.MOV.U32 R3, RZ, RZ, R19 ;  /* 0x000000ffff037224 */ /* 0x000fe400078e0013 */
[----:B------:R-:W-:-:S04]  /*95b0*/  IMAD.WIDE.U32 R4, R221, UR10, R2 ;  /* 0x0000000add047c25 */ /* 0x000fc8000f8e0002 */
[----:B------:R-:W-:Y:S01]  /*95c0*/  IMAD R3, R221, UR11, R5 ;  /* 0x0000000bdd037c24 */ /* 0x000fe2000f8e0205 */
[----:B----4-:R-:W-:Y:S02]  /*95d0*/  ISETP.GE.AND P1, PT, R251, UR17, PT ;  /* 0x00000011fb007c0c */ /* 0x010fe4000bf26270 */
[----:B------:R-:W-:Y:S02]  /*95e0*/  ISETP.GE.AND P0, PT, R250, UR17, PT ;  /* 0x00000011fa007c0c */ /* 0x000fe4000bf06270 */
[----:B---3--:R-:W-:-:S04]  /*95f0*/  LEA R2, P2, R4, UR12, 0x1 ;  /* 0x0000000c04027c11 */ /* 0x008fc8000f8408ff */
[----:B------:R-:W-:-:S05]  /*9600*/  LEA.HI.X R3, R4, UR13, R3, 0x1, P2 ;  /* 0x0000000d04037c11 */ /* 0x000fca00090f0c03 */
[----:B------:R-:W3:Y:S04]  /*9610*/  @!P1 LDS.128 R8, [R0+0xc000] ;  /* 0x00c0000000089984 */ /* 0x000ee80000000c00 */
[----:B--2---:R4:W-:Y:S04]  /*9620*/  @!P0 STG.E.128 desc[UR32][R2.64+0x80], R12 ;  /* 0x0000800c02008986 */ /* 0x0049e8000c101d20 */
[----:B---3--:R4:W-:Y:S02]  /*9630*/  @!P1 STG.E.128 desc[UR32][R2.64], R8 ;  /* 0x0000000802009986 */ /* 0x0089e4000c101d20 */
.L_x_233:
[----:B------:R-:W-:Y:S05]  /*9640*/  BSYNC.RECONVERGENT B0 ;  /* 0x0000000000007941 */ /* 0x000fea0003800200 */
.L_x_232:
[----:B------:R-:W-:Y:S04]  /*9650*/  BSSY.RECONVERGENT B0, `(.L_x_234) ;  /* 0x0000010000007945 */ /* 0x000fe80003800200 */
[----:B------:R-:W-:Y:S05]  /*9660*/  @P6 BRA `(.L_x_235) ;  /* 0x0000000000386947 */ /* 0x000fea0003800000 */
[----:B------:R-:W2:Y:S01]  /*9670*/  LDCU UR17, c[0x0][0x440] ;  /* 0x00008800ff1177ac */ /* 0x000ea20008000800 */
[----:B----4-:R-:W-:Y:S01]  /*9680*/  MOV R3, R19 ;  /* 0x0000001300037202 */ /* 0x010fe20000000f00 */
[----:B------:R-:W-:Y:S01]  /*9690*/  IMAD.MOV.U32 R2, RZ, RZ, R6 ;  /* 0x000000ffff027224 */ /* 0x000fe200078e0006 */
[----:B------:R-:W4:Y:S01]  /*96a0*/  LDCU.64 UR12, c[0x0][0x560] ;  /* 0x0000ac00ff0c77ac */ /* 0x000f220008000a00 */
[----:B------:R-:W-:Y:S02]  /*96b0*/  IMAD R8, R29, UR10, RZ ;  /* 0x0000000a1d087c24 */ /* 0x000fe4000f8e02ff */
[----:B------:R-:W-:-:S04]  /*96c0*/  IMAD.WIDE.U32 R4, R28, UR10, R2 ;  /* 0x0000000a1c047c25 */ /* 0x000fc8000f8e0002 */
[----:B------:R-:W-:-:S04]  /*96d0*/  IMAD R2, R28, UR11, R8 ;  /* 0x0000000b1c027c24 */ /* 0x000fc8000f8e0208 */
[----:B------:R-:W-:Y:S01]  /*96e0*/  IMAD.IADD R3, R2, 0x1, R5 ;  /* 0x0000000102037824 */ /* 0x000fe200078e0205 */
[----:B--2---:R-:W-:Y:S02]  /*96f0*/  ISETP.GE.AND P1, PT, R251, UR17, PT ;  /* 0x00000011fb007c0c */ /* 0x004fe4000bf26270 */
[----:B------:R-:W-:Y:S02]  /*9700*/  ISETP.GE.AND P0, PT, R250, UR17, PT ;  /* 0x00000011fa007c0c */ /* 0x000fe4000bf06270 */
[----:B----4-:R-:W-:-:S04]  /*9710*/  LEA R2, P2, R4, UR12, 0x1 ;  /* 0x0000000c04027c11 */ /* 0x010fc8000f8408ff */
[----:B------:R-:W-:-:S05]  /*9720*/  LEA.HI.X R3, R4, UR13, R3, 0x1, P2 ;  /* 0x0000000d04037c11 */ /* 0x000fca00090f0c03 */
[----:B------:R2:W-:Y:S04]  /*9730*/  @!P1 STG.E.128 desc[UR32][R2.64], R24 ;  /* 0x0000001802009986 */ /* 0x0005e8000c101d20 */
[----:B------:R2:W-:Y:S02]  /*9740*/  @!P0 STG.E.128 desc[UR32][R2.64+0x80], R20 ;  /* 0x0000801402008986 */ /* 0x0005e4000c101d20 */
.L_x_235:
[----:B------:R-:W-:Y:S05]  /*9750*/  BSYNC.RECONVERGENT B0 ;  /* 0x0000000000007941 */ /* 0x000fea0003800200 */
.L_x_234:
[----:B----4-:R4:W1:Y:S01]  /*9760*/  LDS.128 R12, [R0+0xe000] ;  /* 0x00e00000000c7984 */ /* 0x0108620000000c00 */
[----:B------:R-:W-:Y:S01]  /*9770*/  MOV R5, RZ ;  /* 0x000000ff00057202 */ /* 0x000fe20000000f00 */
[----:B--2---:R-:W-:Y:S01]  /*9780*/  IMAD.U32 R2, RZ, RZ, UR8 ;  /* 0x00000008ff027e24 */ /* 0x004fe2000f8e00ff */
[C---:B------:R-:W-:Y:S01]  /*9790*/  IADD3 R20, P1, PT, R221.reuse, 0x40, RZ ;  /* 0x00000040dd147810 */ /* 0x040fe20007f3e0ff */
[----:B------:R4:W2:Y:S01]  /*97a0*/  LDS.128 R8, [R0+0x12000] ;  /* 0x0120000000087984 */ /* 0x0008a20000000c00 */
[----:B------:R-:W-:Y:S01]  /*97b0*/  IMAD.MOV.U32 R4, RZ, RZ, R251 ;  /* 0x000000ffff047224 */ /* 0x000fe200078e00fb */
[----:B------:R-:W-:Y:S01]  /*97c0*/  BSSY.RECONVERGENT B0, `(.L_x_236) ;  /* 0x0000013000007945 */ /* 0x000fe20003800200 */
[----:B------:R-:W-:Y:S02]  /*97d0*/  IADD3 R21, P0, PT, R221, 0x60, RZ ;  /* 0x00000060dd157810 */ /* 0x000fe40007f1e0ff */
[----:B------:R-:W-:Y:S01]  /*97e0*/  IMAD.WIDE.U32 R16, R2, UR14, R4 ;  /* 0x0000000e02107c25 */ /* 0x000fe2000f8e0004 */
[----:B------:R-:W-:Y:S01]  /*97f0*/  IADD3.X R22, PT, PT, RZ, RZ, RZ, P1, !PT ;  /* 0x000000ffff167210 */ /* 0x000fe20000ffe4ff */
[----:B------:R-:W-:Y:S09]  /*9800*/  @P5 BRA `(.L_x_237) ;  /* 0x0000000000385947 */ /* 0x000ff20003800000 */
[----:B------:R-:W3:Y:S01]  /*9810*/  LDCU.64 UR12, c[0x0][0x560] ;  /* 0x0000ac00ff0c77ac */ /* 0x000ee20008000a00 */
[----:B------:R-:W-:Y:S01]  /*9820*/  MOV R3, R19 ;  /* 0x0000001300037202 */ /* 0x000fe20000000f00 */
[----:B------:R-:W-:Y:S01]  /*9830*/  IMAD.MOV.U32 R2, RZ, RZ, R6 ;  /* 0x000000ffff027224 */ /* 0x000fe200078e0006 */
[----:B------:R-:W4:Y:S01]  /*9840*/  LDCU UR17, c[0x0][0x440] ;  /* 0x00008800ff1177ac */ /* 0x000f220008000800 */
[----:B------:R-:W-:Y:S02]  /*9850*/  IMAD R18, R22, UR10, RZ ;  /* 0x0000000a16127c24 */ /* 0x000fe4000f8e02ff */
[----:B------:R-:W-:-:S04]  /*9860*/  IMAD.WIDE.U32 R4, R20, UR10, R2 ;  /* 0x0000000a14047c25 */ /* 0x000fc8000f8e0002 */
[----:B------:R-:W-:-:S04]  /*9870*/  IMAD R2, R20, UR11, R18 ;  /* 0x0000000b14027c24 */ /* 0x000fc8000f8e0212 */
[----:B------:R-:W-:Y:S01]  /*9880*/  IMAD.IADD R3, R2, 0x1, R5 ;  /* 0x0000000102037824 */ /* 0x000fe200078e0205 */
[----:B---3--:R-:W-:-:S04]  /*9890*/  LEA R2, P1, R4, UR12, 0x1 ;  /* 0x0000000c04027c11 */ /* 0x008fc8000f8208ff */
[----:B------:R-:W-:Y:S02]  /*98a0*/  LEA.HI.X R3, R4, UR13, R3, 0x1, P1 ;  /* 0x0000000d04037c11 */ /* 0x000fe400088f0c03 */
[----:B----4-:R-:W-:Y:S02]  /*98b0*/  ISETP.GE.AND P2, PT, R251, UR17, PT ;  /* 0x00000011fb007c0c */ /* 0x010fe4000bf46270 */
[----:B------:R-:W-:-:S11]  /*98c0*/  ISETP.GE.AND P1, PT, R250, UR17, PT ;  /* 0x00000011fa007c0c */ /* 0x000fd6000bf26270 */
[----:B-1----:R1:W-:Y:S04]  /*98d0*/  @!P2 STG.E.128 desc[UR32][R2.64], R12 ;  /* 0x0000000c0200a986 */ /* 0x0023e8000c101d20 */
[----:B--2---:R1:W-:Y:S02]  /*98e0*/  @!P1 STG.E.128 desc[UR32][R2.64+0x80], R8 ;  /* 0x0000800802009986 */ /* 0x0043e4000c101d20 */
.L_x_237:
[----:B------:R-:W-:Y:S05]  /*98f0*/  BSYNC.RECONVERGENT B0 ;  /* 0x0000000000007941 */ /* 0x000fea0003800200 */
.L_x_236:
[----:B-1----:R1:W1:Y:S01]  /*9900*/  LDS.128 R12, [R0+0xf000] ;  /* 0x00f00000000c7984 */ /* 0x0022620000000c00 */
[----:B------:R-:W-:Y:S01]  /*9910*/  BSSY.RECONVERGENT B0, `(.L_x_238) ;  /* 0x0000012000007945 */ /* 0x000fe20003800200 */
[----:B------:R-:W-:Y:S02]  /*9920*/  IADD3.X R18, PT, PT, RZ, RZ, RZ, P0, !PT ;  /* 0x000000ffff127210 */ /* 0x000fe400007fe4ff */
[----:B--2---:R2:W1:Y:S01]  /*9930*/  LDS.128 R8, [R0+0x13000] ;  /* 0x0130000000087984 */ /* 0x0044620000000c00 */
[----:B------:R-:W-:Y:S05]  /*9940*/  @P4 BRA `(.L_x_239) ;  /* 0x0000000000384947 */ /* 0x000fea0003800000 */
[----:B------:R-:W3:Y:S01]  /*9950*/  LDCU UR17, c[0x0][0x440] ;  /* 0x00008800ff1177ac */ /* 0x000ee20008000800 */
[----:B------:R-:W-:Y:S01]  /*9960*/  MOV R3, R19 ;  /* 0x0000001300037202 */ /* 0x000fe20000000f00 */
[----:B------:R-:W-:Y:S01]  /*9970*/  IMAD.MOV.U32 R2, RZ, RZ, R6 ;  /* 0x000000ffff027224 */ /* 0x000fe200078e0006 */
[----:B------:R-:W4:Y:S01]  /*9980*/  LDCU.64 UR12, c[0x0][0x560] ;  /* 0x0000ac00ff0c77ac */ /* 0x000f220008000a00 */
[----:B------:R-:W-:Y:S02]  /*9990*/  IMAD R7, R18, UR10, RZ ;  /* 0x0000000a12077c24 */ /* 0x000fe4000f8e02ff */
[----:B------:R-:W-:-:S04]  /*99a0*/  IMAD.WIDE.U32 R4, R21, UR10, R2 ;  /* 0x0000000a15047c25 */ /* 0x000fc8000f8e0002 */
[----:B------:R-:W-:-:S04]  /*99b0*/  IMAD R2, R21, UR11, R7 ;  /* 0x0000000b15027c24 */ /* 0x000fc8000f8e0207 */
[----:B------:R-:W-:Y:S01]  /*99c0*/  IMAD.IADD R3, R2, 0x1, R5 ;  /* 0x0000000102037824 */ /* 0x000fe200078e0205 */
[----:B---3--:R-:W-:Y:S02]  /*99d0*/  ISETP.GE.AND P1, PT, R251, UR17, PT ;  /* 0x00000011fb007c0c */ /* 0x008fe4000bf26270 */
[----:B------:R-:W-:Y:S02]  /*99e0*/  ISETP.GE.AND P0, PT, R250, UR17, PT ;  /* 0x00000011fa007c0c */ /* 0x000fe4000bf06270 */
[----:B----4-:R-:W-:-:S04]  /*99f0*/  LEA R2, P2, R4, UR12, 0x1 ;  /* 0x0000000c04027c11 */ /* 0x010fc8000f8408ff */
[----:B------:R-:W-:-:S05]  /*9a00*/  LEA.HI.X R3, R4, UR13, R3, 0x1, P2 ;  /* 0x0000000d04037c11 */ /* 0x000fca00090f0c03 */
[----:B-1----:R1:W-:Y:S04]  /*9a10*/  @!P1 STG.E.128 desc[UR32][R2.64], R12 ;  /* 0x0000000c02009986 */ /* 0x0023e8000c101d20 */
[----:B------:R1:W-:Y:S02]  /*9a20*/  @!P0 STG.E.128 desc[UR32][R2.64+0x80], R8 ;  /* 0x0000800802008986 */ /* 0x0003e4000c101d20 */
.L_x_239:
[----:B------:R-:W-:Y:S05]  /*9a30*/  BSYNC.RECONVERGENT B0 ;  /* 0x0000000000007941 */ /* 0x000fea0003800200 */
.L_x_238:
[----:B-1----:R1:W1:Y:S01]  /*9a40*/  LDS.128 R12, [R0+0x14000] ;  /* 0x01400000000c7984 */ /* 0x0022620000000c00 */
[----:B------:R-:W-:Y:S01]  /*9a50*/  UIMAD UR15, UR15, UR8, URZ ;  /* 0x000000080f0f72a4 */ /* 0x000fe2000f8e02ff */
[----:B------:R-:W-:Y:S01]  /*9a60*/  IADD3 R2, P0, PT, R16, UR16, RZ ;  /* 0x0000001010027c10 */ /* 0x000fe2000ff1e0ff */
[----:B------:R-:W-:Y:S01]  /*9a70*/  BSSY.RECONVERGENT B0, `(.L_x_240) ;  /* 0x0000013000007945 */ /* 0x000fe20003800200 */
[----:B------:R1:W1:Y:S01]  /*9a80*/  LDS.128 R8, [R0+0x18000] ;  /* 0x0180000000087984 */ /* 0x0002620000000c00 */
[----:B------:R-:W-:-:S06]  /*9a90*/  UIMAD UR15, UR14, UR9, UR15 ;  /* 0x000000090e0f72a4 */ /* 0x000fcc000f8e020f */
[----:B------:R-:W-:-:S03]  /*9aa0*/  IADD3.X R3, PT, PT, R30, UR15, R17, P0, !PT ;  /* 0x0000000f1e037c10 */ /* 0x000fc600087fe411 */
[----:B------:R-:W-:-:S04]  /*9ab0*/  IMAD.WIDE.U32 R6, R56, UR20, R2 ;  /* 0x0000001438067c25 */ /* 0x000fc8000f8e0002 */
[----:B------:R-:W-:Y:S01]  /*9ac0*/  IMAD R16, R57, UR20, R7 ;  /* 0x0000001439107c24 */ /* 0x000fe2000f8e0207 */
[----:B------:R-:W-:Y:S06]  /*9ad0*/  @P3 BRA `(.L_x_241) ;  /* 0x0000000000303947 */ /* 0x000fec0003800000 */
[----:B------:R-:W1:Y:S01]  /*9ae0*/  LDCU UR12, c[0x0][0x440] ;  /* 0x00008800ff0c77ac */ /* 0x000e620008000800 */
[----:B------:R-:W-:Y:S02]  /*9af0*/  IMAD.MOV.U32 R2, RZ, RZ, R6 ;  /* 0x000000ffff027224 */ /* 0x000fe400078e0006 */
[----:B------:R-:W-:Y:S01]  /*9b00*/  IMAD.MOV.U32 R3, RZ, RZ, R16 ;  /* 0x000000ffff037224 */ /* 0x000fe200078e0010 */
[----:B------:R-:W1:Y:S01]  /*9b10*/  LDCU.64 UR10, c[0x0][0x568] ;  /* 0x0000ad00ff0a77ac */ /* 0x000e620008000a00 */
[----:B------:R-:W-:-:S04]  /*9b20*/  IMAD.WIDE.U32 R4, R221, UR8, R2 ;  /* 0x00000008dd047c25 */ /* 0x000fc8000f8e0002 */
[----:B-1234-:R-:W-:Y:S01]  /*9b30*/  IMAD R0, R221, UR9, R5 ;  /* 0x00000009dd007c24 */ /* 0x01efe2000f8e0205 */
[----:B------:R-:W-:Y:S02]  /*9b40*/  ISETP.GE.AND P1, PT, R251, UR12, PT ;  /* 0x0000000cfb007c0c */ /* 0x000fe4000bf26270 */
[----:B------:R-:W-:Y:S02]  /*9b50*/  ISETP.GE.AND P0, PT, R250, UR12, PT ;  /* 0x0000000cfa007c0c */ /* 0x000fe4000bf06270 */
[----:B------:R-:W-:-:S04]  /*9b60*/  LEA R2, P2, R4, UR10, 0x1 ;  /* 0x0000000a04027c11 */ /* 0x000fc8000f8408ff */
[----:B------:R-:W-:-:S05]  /*9b70*/  LEA.HI.X R3, R4, UR11, R0, 0x1, P2 ;  /* 0x0000000b04037c11 */ /* 0x000fca00090f0c00 */
[----:B------:R1:W-:Y:S04]  /*9b80*/  @!P1 STG.E.128 desc[UR32][R2.64], R12 ;  /* 0x0000000c02009986 */ /* 0x0003e8000c101d20 */
[----:B------:R1:W-:Y:S02]  /*9b90*/  @!P0 STG.E.128 desc[UR32][R2.64+0x80], R8 ;  /* 0x0000800802008986 */ /* 0x0003e4000c101d20 */
.L_x_241:
[----:B------:R-:W-:Y:S05]  /*9ba0*/  BSYNC.RECONVERGENT B0 ;  /* 0x0000000000007941 */ /* 0x000fea0003800200 */
.L_x_240:
[----:B------:R-:W-:Y:S04]  /*9bb0*/  BSSY.RECONVERGENT B0, `(.L_x_242) ;  /* 0x0000010000007945 */ /* 0x000fe80003800200 */
[----:B------:R-:W-:Y:S05]  /*9bc0*/  @P6 BRA `(.L_x_243) ;  /* 0x0000000000386947 */ /* 0x000fea0003800000 */
[----:B------:R-:W2:Y:S01]  /*9bd0*/  LDCU UR12, c[0x0][0x440] ;  /* 0x00008800ff0c77ac */ /* 0x000ea20008000800 */
[----:B-1----:R-:W-:Y:S01]  /*9be0*/  MOV R3, R16 ;  /* 0x0000001000037202 */ /* 0x002fe20000000f00 */
[----:B--234-:R-:W-:Y:S01]  /*9bf0*/  IMAD R0, R29, UR8, RZ ;  /* 0x000000081d007c24 */ /* 0x01cfe2000f8e02ff */
[----:B------:R-:W1:Y:S01]  /*9c00*/  LDCU.64 UR10, c[0x0][0x568] ;  /* 0x0000ad00ff0a77ac */ /* 0x000e620008000a00 */
[----:B------:R-:W-:Y:S02]  /*9c10*/  IMAD.MOV.U32 R2, RZ, RZ, R6 ;  /* 0x000000ffff027224 */ /* 0x000fe400078e0006 */
[C---:B------:R-:W-:Y:S02]  /*9c20*/  IMAD R0, R28.reuse, UR9, R0 ;  /* 0x000000091c007c24 */ /* 0x040fe4000f8e0200 */
[----:B------:R-:W-:-:S04]  /*9c30*/  IMAD.WIDE.U32 R4, R28, UR8, R2 ;  /* 0x000000081c047c25 */ /* 0x000fc8000f8e0002 */
[----:B------:R-:W-:Y:S01]  /*9c40*/  IMAD.IADD R0, R0, 0x1, R5 ;  /* 0x0000000100007824 */ /* 0x000fe200078e0205 */
[----:B------:R-:W-:Y:S02]  /*9c50*/  ISETP.GE.AND P1, PT, R251, UR12, PT ;  /* 0x0000000cfb007c0c */ /* 0x000fe4000bf26270 */
[----:B------:R-:W-:Y:S02]  /*9c60*/  ISETP.GE.AND P0, PT, R250, UR12, PT ;  /* 0x0000000cfa007c0c */ /* 0x000fe4000bf06270 */
[----:B-1----:R-:W-:-:S04]  /*9c70*/  LEA R2, P2, R4, UR10, 0x1 ;  /* 0x0000000a04027c11 */ /* 0x002fc8000f8408ff */
[----:B------:R-:W-:-:S05]  /*9c80*/  LEA.HI.X R3, R4, UR11, R0, 0x1, P2 ;  /* 0x0000000b04037c11 */ /* 0x000fca00090f0c00 */
[----:B------:R1:W-:Y:S04]  /*9c90*/  @!P1 STG.E.128 desc[UR32][R2.64], R36 ;  /* 0x0000002402009986 */ /* 0x0003e8000c101d20 */
[----:B------:R1:W-:Y:S02]  /*9ca0*/  @!P0 STG.E.128 desc[UR32][R2.64+0x80], R32 ;  /* 0x0000802002008986 */ /* 0x0003e4000c101d20 */
.L_x_243:
[----:B------:R-:W-:Y:S05]  /*9cb0*/  BSYNC.RECONVERGENT B0 ;  /* 0x0000000000007941 */ /* 0x000fea0003800200 */
.L_x_242:
        /* <DEDUP_REMOVED lines=16> */
.L_x_245:
[----:B------:R-:W-:Y:S05]  /*9dc0*/  BSYNC.RECONVERGENT B0 ;  /* 0x0000000000007941 */ /* 0x000fea0003800200 */
.L_x_244:
        /* <DEDUP_REMOVED lines=15> */
.L_x_197:
[----:B------:R-:W-:Y:S05]  /*9ec0*/  BSYNC.RECONVERGENT B1 ;  /* 0x0000000000017941 */ /* 0x000fea0003800200 */
.L_x_167:
[----:B------:R-:W4:Y:S01]  /*9ed0*/  LDCU UR9, c[0x0][0x438] ;  /* 0x00008700ff0977ac */ /* 0x000f220008000800 */
[----:B------:R-:W3:Y:S01]  /*9ee0*/  LDCU UR10, c[0x0][0x370] ;  /* 0x00006e00ff0a77ac */ /* 0x000ee20008000800 */
[----:B----4-:R-:W-:-:S04]  /*9ef0*/  UIADD3 UR9, UPT, UPT, UR9, 0x7f, URZ ;  /* 0x0000007f09097890 */ /* 0x010fc8000fffe0ff */
[----:B------:R-:W-:Y:S02]  /*9f00*/  USHF.R.S32.HI UR8, URZ, 0x1f, UR9 ;  /* 0x0000001fff087899 */ /* 0x000fe40008011409 */
[----:B---3--:R-:W-:Y:S02]  /*9f10*/  UIADD3 UR39, UPT, UPT, UR10, UR39, URZ ;  /* 0x000000270a277290 */ /* 0x008fe4000fffe0ff */
[----:B------:R-:W-:Y:S01]  /*9f20*/  ULEA.HI UR8, UR8, UR9, URZ, 0x7 ;  /* 0x0000000908087291 */ /* 0x000fe2000f8f38ff */
[----:B------:R-:W-:-:S03]  /*9f30*/  UMOV UR10, UR19 ;  /* 0x00000013000a7c82 */ /* 0x000fc60008000000 */
[----:B------:R-:W-:-:S04]  /*9f40*/  USHF.R.S32.HI UR8, URZ, 0x7, UR8 ;  /* 0x00000007ff087899 */ /* 0x000fc80008011408 */
[----:B------:R-:W-:-:S09]  /*9f50*/  UISETP.GE.AND UP0, UPT, UR39, UR8, UPT ;  /* 0x000000082700728c */ /* 0x000fd2000bf06270 */
[----:B------:R-:W-:Y:S05]  /*9f60*/  BRA.U !UP0, `(.L_x_246) ;  /* 0xffffff6108e87547 */ /* 0x000fea000b83ffff */
[----:B------:R-:W-:Y:S05]  /*9f70*/  EXIT ;  /* 0x000000000000794d */ /* 0x000fea0003800000 */
.L_x_247:
        /* <DEDUP_REMOVED lines=16> */
.L_x_1245:


//--------------------- .text._ZN5flash44flash_bwd_dq_dk_dv_loop_seqk_parallel_kernelI23Flash_bwd_kernel_traitsILi128ELi64ELi128ELi8ELi2ELi4ELi2ELb0ELb0EN7cutlass6half_tE19Flash_kernel_traitsILi128ELi64ELi128ELi8ES3_EELb0ELb1ELb0ELb0ELb1ELb1ELb0EEEvNS_16Flash_bwd_paramsE --------------------------
	.section	.text._ZN5flash44flash_bwd_dq_dk_dv_loop_seqk_parallel_kernelI23Flash_bwd_kernel_traitsILi128ELi64ELi128ELi8ELi2ELi4ELi2ELb0ELb0EN7cutlass6half_tE19Flash_kernel_traitsILi128ELi64ELi128ELi8ES3_EELb0ELb1ELb0ELb0ELb1ELb1ELb0EEEvNS_16Flash_bwd_paramsE,"ax",@progbits
	.align	128
        .global         _ZN5flash44flash_bwd_dq_dk_dv_loop_seqk_parallel_kernelI23Flash_bwd_kernel_traitsILi128ELi64ELi128ELi8ELi2ELi4ELi2ELb0ELb0EN7cutlass6half_tE19Flash_kernel_traitsILi128ELi64ELi128ELi8ES3_EELb0ELb1ELb0ELb0ELb1ELb1ELb0EEEvNS_16Flash_bwd_paramsE
        .type           _ZN5flash44flash_bwd_dq_dk_dv_loop_seqk_parallel_kernelI23Flash_bwd_kernel_traitsILi128ELi64ELi128ELi8ELi2ELi4ELi2ELb0ELb0EN7cutlass6half_tE19Flash_kernel_traitsILi128ELi64ELi128ELi8ES3_EELb0ELb1ELb0ELb0ELb1ELb1ELb0EEEvNS_16Flash_bwd_paramsE,@function
        .size           _ZN5flash44flash_bwd_dq_dk_dv_loop_seqk_parallel_kernelI23Flash_bwd_kernel_traitsILi128ELi64ELi128ELi8ELi2ELi4ELi2ELb0ELb0EN7cutlass6half_tE19Flash_kernel_traitsILi128ELi64ELi128ELi8ES3_EELb0ELb1ELb0ELb0ELb1ELb1ELb0EEEvNS_16Flash_bwd_paramsE,(.L_x_1246 - _ZN5flash44flash_bwd_dq_dk_dv_loop_seqk_parallel_kernelI23Flash_bwd_kernel_traitsILi128ELi64ELi128ELi8ELi2ELi4ELi2ELb0ELb0EN7cutlass6half_tE19Flash_kernel_traitsILi128ELi64ELi128ELi8ES3_EELb0ELb1ELb0ELb0ELb1ELb1ELb0EEEvNS_16Flash_bwd_paramsE)
        .other          _ZN5flash44flash_bwd_dq_dk_dv_loop_seqk_parallel_kernelI23Flash_bwd_kernel_traitsILi128ELi64ELi128ELi8ELi2ELi4ELi2ELb0ELb0EN7cutlass6half_tE19Flash_kernel_traitsILi128ELi64ELi128ELi8ES3_EELb0ELb1ELb0ELb0ELb1ELb1ELb0EEEvNS_16Flash_bwd_paramsE,@"STO_CUDA_ENTRY STV_DEFAULT"
_ZN5flash44flash_bwd_dq_dk_dv_loop_seqk_parallel_kernelI23Flash_bwd_kernel_traitsILi128ELi64ELi128ELi8ELi2ELi4ELi2ELb0ELb0EN7cutlass6half_tE19Flash_kernel_traitsILi128ELi64ELi128ELi8ES3_EELb0ELb1ELb0ELb0ELb1ELb1ELb0EEEvNS_16Flash_bwd_paramsE:
.text._ZN5flash44flash_bwd_dq_dk_dv_loop_seqk_parallel_kernelI23Flash_bwd_kernel_traitsILi128ELi64ELi128ELi8ELi2ELi4ELi2ELb0ELb0EN7cutlass6half_tE19Flash_kernel_traitsILi128ELi64ELi128ELi8ES3_EELb0ELb1ELb0ELb0ELb1ELb1ELb0EEEvNS_16Flash_bwd_paramsE:
        /* <DEDUP_REMOVED lines=10> */
[----:B------:R-:W1:Y:S01]  /*00a0*/  LDCU.64 UR8, c[0x0][0x478] ;  /* 0x00008f00ff0877ac */ /* 0x000e620008000a00 */
[----:B------:R-:W-:Y:S01]  /*00b0*/  S2UR UR24, SR_CgaCtaId ;  /* 0x00000000001879c3 */ /* 0x000fe20000008800 */
[----:B------:R-:W2:Y:S01]  /*00c0*/  LDCU.64 UR10, c[0x0][0x470] ;  /* 0x00008e00ff0a77ac */ /* 0x000ea20008000a00 */
[----:B------:R-:W3:Y:S06]  /*00d0*/  LDCU.64 UR30, c[0x0][0x358] ;  /* 0x00006b00ff1e77ac */ /* 0x000eec0008000a00 */
[----:B------:R-:W4:Y:S01]  /*00e0*/  S2UR UR23, SR_CgaCtaId ;  /* 0x00000000001779c3 */ /* 0x000f220000008800 */
[----:B------:R-:W-:Y:S01]  /*00f0*/  UMOV UR28, URZ ;  /* 0x000000ff001c7c82 */ /* 0x000fe20008000000 */
[----:B------:R-:W-:-:S06]  /*0100*/  UMOV UR29, URZ ;  /* 0x000000ff001d7c82 */ /* 0x000fcc0008000000 */
[----:B------:R-:W3:Y:S01]  /*0110*/  S2UR UR27, SR_CTAID.Y ;  /* 0x00000000001b79c3 */ /* 0x000ee20000002600 */
[----:B-1----:R-:W-:-:S04]  /*0120*/  UISETP.NE.U32.AND UP3, UPT, UR8, URZ, UPT ;  /* 0x000000ff0800728c */ /* 0x002fc8000bf65070 */
[----:B------:R-:W-:Y:S02]  /*0130*/  UISETP.NE.AND.EX UP3, UPT, UR9, URZ, UPT, UP3 ;  /* 0x000000ff0900728c */ /* 0x000fe4000bf65330 */
[----:B--2---:R-:W-:Y:S01]  /*0140*/  UISETP.NE.U32.AND UP4, UPT, UR10, URZ, UPT ;  /* 0x000000ff0a00728c */ /* 0x004fe2000bf85070 */
[----:B------:R-:W1:Y:S03]  /*0150*/  S2UR UR26, SR_CTAID.Z ;  /* 0x00000000001a79c3 */ /* 0x000e660000002700 */
[----:B------:R-:W-:-:S05]  /*0160*/  UISETP.NE.AND.EX UP4, UPT, UR11, URZ, UPT, UP4 ;  /* 0x000000ff0b00728c */ /* 0x000fca000bf85340 */
[----:B------:R-:W2:Y:S01]  /*0170*/  @!UP3 LDCU.64 UR4, c[0x0][0x488] ;  /* 0x00009100ff04b7ac */ /* 0x000ea20008000a00 */
[----:B------:R-:W1:Y:S01]  /*0180*/  S2UR UR22, SR_CTAID.Y ;  /* 0x00000000001679c3 */ /* 0x000e620000002600 */
[----:B------:R-:W5:Y:S07]  /*0190*/  @!UP3 LDCU.64 UR18, c[0x0][0x438] ;  /* 0x00008700ff12b7ac */ /* 0x000f6e0008000a00 */
[----:B------:R-:W1:Y:S01]  /*01a0*/  S2UR UR25, SR_CTAID.Z ;  /* 0x00000000001979c3 */ /* 0x000e620000002700 */
[----:B--2---:R-:W-:-:S03]  /*01b0*/  @!UP3 UISETP.NE.U32.AND UP0, UPT, UR4, URZ, UPT ;  /* 0x000000ff0400b28c */ /* 0x004fc6000bf05070 */
[----:B------:R-:W-:Y:S01]  /*01c0*/  UMOV UR4, 0x400 ;  /* 0x0000040000047882 */ /* 0x000fe20000000000 */
[----:B------:R-:W-:Y:S02]  /*01d0*/  @!UP3 UISETP.NE.AND.EX UP0, UPT, UR5, URZ, UPT, UP0 ;  /* 0x000000ff0500b28c */ /* 0x000fe4000bf05300 */
[----:B----4-:R-:W-:Y:S01]  /*01e0*/  ULEA UR23, UR23, UR4, 0x18 ;  /* 0x0000000417177291 */ /* 0x010fe2000f8ec0ff */
[----:B------:R-:W-:Y:S01]  /*01f0*/  UMOV UR5, 0x400 ;  /* 0x0000040000057882 */ /* 0x000fe20000000000 */
[----:B-----5:R-:W-:Y:S02]  /*0200*/  @!UP3 USEL UR32, UR19, URZ, UP0 ;  /* 0x000000ff1320b287 */ /* 0x020fe40008000000 */
[----:B------:R-:W-:Y:S01]  /*0210*/  ULEA UR24, UR24, UR5, 0x18 ;  /* 0x0000000518187291 */ /* 0x000fe2000f8ec0ff */
[----:B---3--:R-:W-:-:S11]  /*0220*/  UMOV UR19, 0xffffc000 ;  /* 0xffffc00000137882 */ /* 0x008fd60000000000 */
.L_x_255:
[----:B------:R-:W-:Y:S01]  /*0230*/  @UP4 ULEA UR6, UP1, UR27, UR10, 0x2 ;  /* 0x0000000a1b064291 */ /* 0x000fe2000f8210ff */
[----:B------:R-:W-:Y:S01]  /*0240*/  PLOP3.LUT P1, PT, PT, PT, UP4, 0x80, 0x8 ;  /* 0x000000000008781c */ /* 0x000fe20003f2f048 */
[----:B------:R-:W-:Y:S01]  /*0250*/  @UP3 ULEA UR4, UP0, UR27, UR8, 0x2 ;  /* 0x000000081b043291 */ /* 0x000fe2000f8010ff */
[----:B------:R-:W-:Y:S01]  /*0260*/  PLOP3.LUT P0, PT, PT, PT, UP3, 0x80, 0x8 ;  /* 0x000000000008781c */ /* 0x000fe20003f0f038 */
[----:B------:R-:W-:Y:S02]  /*0270*/  @UP4 ULEA.HI.X UR7, UR27, UR11, URZ, 0x2, UP1 ;  /* 0x0000000b1b074291 */ /* 0x000fe400088f14ff */
[----:B------:R-:W-:Y:S01]  /*0280*/  @UP3 ULEA.HI.X UR5, UR27, UR9, URZ, 0x2, UP0 ;  /* 0x000000091b053291 */ /* 0x000fe200080f14ff */
[----:B--2---:R-:W-:Y:S02]  /*0290*/  IMAD.U32 R4, RZ, RZ, UR6 ;  /* 0x00000006ff047e24 */ /* 0x004fe4000f8e00ff */
[----:B------:R-:W-:Y:S02]  /*02a0*/  IMAD.U32 R2, RZ, RZ, UR4 ;  /* 0x00000004ff027e24 */ /* 0x000fe4000f8e00ff */
[----:B------:R-:W-:-:S02]  /*02b0*/  IMAD.U32 R5, RZ, RZ, UR7 ;  /* 0x00000007ff057e24 */ /* 0x000fc4000f8e00ff */
[----:B------:R-:W-:-:S03]  /*02c0*/  IMAD.U32 R3, RZ, RZ, UR5 ;  /* 0x00000005ff037e24 */ /* 0x000fc6000f8e00ff */
[----:B------:R-:W2:Y:S04]  /*02d0*/  @P1 LDG.E R4, desc[UR30][R4.64] ;  /* 0x0000001e04041981 */ /* 0x000ea8000c1e1900 */
[----:B------:R-:W3:Y:S01]  /*02e0*/  @P0 LDG.E R0, desc[UR30][R2.64] ;  /* 0x0000001e02000981 */ /* 0x000ee2000c1e1900 */
[----:B------:R-:W-:Y:S01]  /*02f0*/  UMOV UR45, URZ ;  /* 0x000000ff002d7c82 */ /* 0x000fe20008000000 */
[----:B------:R-:W-:Y:S01]  /*0300*/  USHF.L.U32 UR35, UR33, 0x7, URZ ;  /* 0x0000000721237899 */ /* 0x000fe200080006ff */
[----:B--2---:R-:W-:Y:S02]  /*0310*/  @P1 R2UR UR45, R4 ;  /* 0x00000000042d12ca */ /* 0x004fe400000e0000 */
[----:B---3--:R-:W-:-:S13]  /*0320*/  @P0 R2UR UR44, R0 ;  /* 0x00000000002c02ca */ /* 0x008fda00000e0000 */
[----:B------:R-:W-:Y:S02]  /*0330*/  @UP3 UIADD3 UR44, UPT, UPT, UR44, -UR45, URZ ;  /* 0x8000002d2c2c3290 */ /* 0x000fe4000fffe0ff */
[----:B------:R-:W-:-:S04]  /*0340*/  @!UP3 UIADD3 UR44, UPT, UPT, UR32, UR18, -UR45 ;  /* 0x00000012202cb290 */ /* 0x000fc8000fffe82d */
[----:B------:R-:W-:-:S09]  /*0350*/  UISETP.GE.AND UP0, UPT, UR35, UR44, UPT ;  /* 0x0000002c2300728c */ /* 0x000fd2000bf06270 */
[----:B-----5:R-:W-:Y:S05]  /*0360*/  BRA.U UP0, `(.L_x_248) ;  /* 0x0000006d00b87547 */ /* 0x020fea000b800000 */
[----:B------:R-:W2:Y:S01]  /*0370*/  LDC R5, c[0x0][0x3e8] ;  /* 0x0000fa00ff057b82 */ /* 0x000ea20000000800 */
[----:B------:R-:W3:Y:S01]  /*0380*/  S2R R6, SR_CTAID.Z ;  /* 0x0000000000067919 */ /* 0x000ee20000002700 */
[----:B------:R-:W4:Y:S01]  /*0390*/  LDCU.U8 UR4, c[0x0][0x548] ;  /* 0x0000a900ff0477ac */ /* 0x000f220008000000 */
[----:B------:R-:W5:Y:S01]  /*03a0*/  LDCU UR38, c[0x0][0x434] ;  /* 0x00008680ff2677ac */ /* 0x000f620008000800 */
[----:B------:R-:W1:Y:S01]  /*03b0*/  LDCU.U8 UR37, c[0x0][0x5f0] ;  /* 0x0000be00ff2577ac */ /* 0x000e620008000000 */
[----:B------:R-:W-:Y:S02]  /*03c0*/  USHF.L.U32 UR41, UR27, 0x7, URZ ;  /* 0x000000071b297899 */ /* 0x000fe400080006ff */
[----:B----4-:R-:W-:Y:S01]  /*03d0*/  UISETP.NE.AND UP0, UPT, UR4, URZ, UPT ;  /* 0x000000ff0400728c */ /* 0x010fe2000bf05270 */
[----:B--2---:R-:W-:Y:S01]  /*03e0*/  IABS R0, R5 ;  /* 0x0000000500007213 */ /* 0x004fe20000000000 */
[----:B-----5:R-:W-:-:S04]  /*03f0*/  UIADD3 UR5, UPT, UPT, UR38, 0x3f, URZ ;  /* 0x0000003f26057890 */ /* 0x020fc8000fffe0ff */
[----:B------:R-:W-:Y:S01]  /*0400*/  IMAD.MOV.U32 R4, RZ, RZ, R0 ;  /* 0x000000ffff047224 */ /* 0x000fe200078e0000 */
[----:B------:R-:W-:-:S04]  /*0410*/  USHF.R.S32.HI UR43, URZ, 0x1f, UR5 ;  /* 0x0000001fff2b7899 */ /* 0x000fc80008011405 */
[----:B------:R-:W1:Y:S01]  /*0420*/  @UP0 LDCU UR42, c[0x0][0x454] ;  /* 0x00008a80ff2a07ac */ /* 0x000e620008000800 */
[----:B------:R-:W2:Y:S01]  /*0430*/  I2F.RP R2, R4 ;  /* 0x0000000400027306 */ /* 0x000ea20000209400 */
[----:B---3--:R-:W-:Y:S01]  /*0440*/  IABS R6, R6 ;  /* 0x0000000600067213 */ /* 0x008fe20000000000 */
[----:B------:R-:W3:Y:S01]  /*0450*/  @!UP0 LDCU UR4, c[0x0][0x3e0] ;  /* 0x00007c00ff0487ac */ /* 0x000ee20008000800 */
[----:B------:R-:W-:-:S04]  /*0460*/  ULEA.HI UR43, UR43, UR5, URZ, 0x6 ;  /* 0x000000052b2b7291 */ /* 0x000fc8000f8f30ff */
[----:B------:R-:W-:Y:S01]  /*0470*/  USHF.R.S32.HI UR43, URZ, 0x6, UR43 ;  /* 0x00000006ff2b7899 */ /* 0x000fe2000801142b */
[----:B--2---:R-:W2:Y:S01]  /*0480*/  MUFU.RCP R2, R2 ;  /* 0x0000000200027308 */ /* 0x004ea20000001000 */
[----:B-1----:R-:W-:Y:S02]  /*0490*/  @UP0 UIMAD UR42, UR26, UR42, URZ ;  /* 0x0000002a1a2a02a4 */ /* 0x002fe4000f8e02ff */
[----:B---3--:R-:W-:Y:S02]  /*04a0*/  @!UP0 UIMAD UR4, UR27, UR4, UR26 ;  /* 0x000000041b0482a4 */ /* 0x008fe4000f8e021a */
[----:B------:R-:W-:Y:S02]  /*04b0*/  @UP0 UIMAD UR42, UR27, UR38, UR42 ;  /* 0x000000261b2a02a4 */ /* 0x000fe4000f8e022a */
[----:B------:R-:W-:Y:S01]  /*04c0*/  @!UP0 UIMAD UR42, UR4, UR38, URZ ;  /* 0x00000026042a82a4 */ /* 0x000fe2000f8e02ff */
[----:B--2---:R-:W-:-:S04]  /*04d0*/  VIADD R2, R2, 0xffffffe ;  /* 0x0ffffffe02027836 */ /* 0x004fc80000000000 */
        /* <DEDUP_REMOVED lines=21> */
[----:B------:R-:W-:Y:S06]  /*0630*/  BRA.U !UP0, `(.L_x_249) ;  /* 0x00000001081c7547 */ /* 0x000fec000b800000 */
[----:B------:R-:W1:Y:S01]  /*0640*/  LDCU UR5, c[0x0][0x430] ;  /* 0x00008600ff0577ac */ /* 0x000e620008000800 */
[----:B------:R-:W1:Y:S01]  /*0650*/  LDCU UR4, c[0x0][0x454] ;  /* 0x00008a80ff0477ac */ /* 0x000e620008000800 */
[----:B------:R-:W2:Y:S01]  /*0660*/  LDCU UR46, c[0x0][0x444] ;  /* 0x00008880ff2e77ac */ /* 0x000ea20008000800 */
[----:B-1----:R-:W-:Y:S02]  /*0670*/  ULEA UR4, UR5, UR4, 0x7 ;  /* 0x0000000405047291 */ /* 0x002fe4000f8e38ff */
[----:B--2---:R-:W-:-:S04]  /*0680*/  UIMAD UR40, UR27, UR46, UR41 ;  /* 0x0000002e1b2872a4 */ /* 0x004fc8000f8e0229 */
[----:B------:R-:W-:Y:S01]  /*0690*/  UIMAD UR40, UR4, UR26, UR40 ;  /* 0x0000001a042872a4 */ /* 0x000fe2000f8e0228 */
[----:B------:R-:W-:Y:S11]  /*06a0*/  BRA `(.L_x_250) ;  /* 0x0000000000107947 */ /* 0x000ff60003800000 */
.L_x_249:
[----:B------:R-:W1:Y:S01]  /*06b0*/  LDCU UR40, c[0x0][0x3e0] ;  /* 0x00007c00ff2877ac */ /* 0x000e620008000800 */
[----:B------:R-:W2:Y:S01]  /*06c0*/  LDCU UR46, c[0x0][0x444] ;  /* 0x00008880ff2e77ac */ /* 0x000ea20008000800 */
[----:B-1----:R-:W-:-:S04]  /*06d0*/  UIMAD UR40, UR27, UR40, UR26 ;  /* 0x000000281b2872a4 */ /* 0x002fc8000f8e021a */
[----:B--2---:R-:W-:-:S12]  /*06e0*/  UIMAD UR40, UR40, UR46, URZ ;  /* 0x0000002e282872a4 */ /* 0x004fd8000f8e02ff */
.L_x_250:
[----:B------:R-:W1:Y:S01]  /*06f0*/  S2R R220, SR_TID.X ;  /* 0x0000000000dc7919 */ /* 0x000e620000002100 */
[----:B------:R-:W2:Y:S01]  /*0700*/  LDCU.64 UR16, c[0x0][0x588] ;  /* 0x0000b100ff1077ac */ /* 0x000ea20008000a00 */
[----:B------:R-:W-:Y:S01]  /*0710*/  IMAD.MOV.U32 R3, RZ, RZ, RZ ;  /* 0x000000ffff037224 */ /* 0x000fe200078e00ff */
[----:B------:R-:W3:Y:S01]  /*0720*/  LDC.64 R24, c[0x0][0x3b0] ;  /* 0x0000ec00ff187b82 */ /* 0x000ee20000000a00 */
[----:B------:R-:W-:Y:S01]  /*0730*/  CS2R R158, SRZ ;  /* 0x00000000009e7805 */ /* 0x000fe2000001ff00 */
[----:B------:R-:W4:Y:S01]  /*0740*/  LDCU.64 UR12, c[0x0][0x3b8] ;  /* 0x00007700ff0c77ac */ /* 0x000f220008000a00 */
[----:B------:R-:W-:Y:S02]  /*0750*/  CS2R R156, SRZ ;  /* 0x00000000009c7805 */ /* 0x000fe4000001ff00 */
[----:B------:R-:W-:Y:S02]  /*0760*/  CS2R R162, SRZ ;  /* 0x0000000000a27805 */ /* 0x000fe4000001ff00 */
[----:B------:R-:W-:Y:S01]  /*0770*/  CS2R R160, SRZ ;  /* 0x0000000000a07805 */ /* 0x000fe2000001ff00 */
[----:B------:R-:W5:Y:S01]  /*0780*/  LDCU.64 UR20, c[0x0][0x3c0] ;  /* 0x00007800ff1477ac */ /* 0x000f620008000a00 */
[----:B------:R-:W-:Y:S01]  /*0790*/  CS2R R154, SRZ ;  /* 0x00000000009a7805 */ /* 0x000fe2000001ff00 */
[----:B------:R-:W3:Y:S01]  /*07a0*/  LDC.64 R26, c[0x0][0x590] ;  /* 0x00016400ff1a7b82 */ /* 0x000ee20000000a00 */
[----:B------:R-:W-:Y:S01]  /*07b0*/  CS2R R152, SRZ ;  /* 0x0000000000987805 */ /* 0x000fe2000001ff00 */
[----:B------:R-:W1:Y:S01]  /*07c0*/  LDCU UR34, c[0x0][0x3e0] ;  /* 0x00007c00ff2277ac */ /* 0x000e620008000800 */
[----:B------:R-:W-:-:S02]  /*07d0*/  CS2R R150, SRZ ;  /* 0x0000000000967805 */ /* 0x000fc4000001ff00 */
[----:B------:R-:W-:Y:S02]  /*07e0*/  CS2R R148, SRZ ;  /* 0x0000000000947805 */ /* 0x000fe4000001ff00 */
[----:B------:R-:W-:Y:S01]  /*07f0*/  CS2R R142, SRZ ;  /* 0x00000000008e7805 */ /* 0x000fe2000001ff00 */
[----:B------:R-:W1:Y:S01]  /*0800*/  LDCU UR36, c[0x0][0x44c] ;  /* 0x00008980ff2477ac */ /* 0x000e620008000800 */
[----:B------:R-:W-:Y:S01]  /*0810*/  CS2R R140, SRZ ;  /* 0x00000000008c7805 */ /* 0x000fe2000001ff00 */
[----:B--2---:R-:W-:Y:S01]  /*0820*/  IMAD.U32 R8, RZ, RZ, UR16 ;  /* 0x00000010ff087e24 */ /* 0x004fe2000f8e00ff */
[----:B------:R-:W2:Y:S01]  /*0830*/  LDC.64 R30, c[0x0][0x598] ;  /* 0x00016600ff1e7b82 */ /* 0x000ea20000000a00 */
[----:B------:R-:W-:Y:S01]  /*0840*/  USHF.R.S32.HI UR6, URZ, 0x1f, UR45 ;  /* 0x0000001fff067899 */ /* 0x000fe2000801142d */
[----:B------:R-:W-:Y:S01]  /*0850*/  CS2R R146, SRZ ;  /* 0x0000000000927805 */ /* 0x000fe2000001ff00 */
[----:B------:R-:W-:Y:S01]  /*0860*/  UIADD3 UR7, UP0, UPT, UR35, UR45, URZ ;  /* 0x0000002d23077290 */ /* 0x000fe2000ff1e0ff */
[----:B----4-:R-:W-:Y:S01]  /*0870*/  IMAD.U32 R4, RZ, RZ, UR12 ;  /* 0x0000000cff047e24 */ /* 0x010fe2000f8e00ff */
[----:B------:R-:W4:Y:S01]  /*0880*/  LDCU.64 UR14, c[0x0][0x3a0] ;  /* 0x00007400ff0e77ac */ /* 0x000f220008000a00 */
[----:B------:R-:W-:Y:S01]  /*0890*/  CS2R R144, SRZ ;  /* 0x0000000000907805 */ /* 0x000fe2000001ff00 */
[----:B-----5:R-:W-:Y:S01]  /*08a0*/  IMAD.U32 R6, RZ, RZ, UR20 ;  /* 0x00000014ff067e24 */ /* 0x020fe2000f8e00ff */
[----:B------:R-:W-:Y:S01]  /*08b0*/  CS2R R138, SRZ ;  /* 0x00000000008a7805 */ /* 0x000fe2000001ff00 */
[----:B------:R-:W-:Y:S01]  /*08c0*/  ULEA.HI.X.SX32 UR6, UR35, UR6, 0x1, UP0 ;  /* 0x0000000623067291 */ /* 0x000fe200080f0eff */
[----:B------:R-:W-:Y:S01]  /*08d0*/  CS2R R136, SRZ ;  /* 0x0000000000887805 */ /* 0x000fe2000001ff00 */
[----:B------:R-:W5:Y:S01]  /*08e0*/  LDCU.64 UR4, c[0x0][0x3a8] ;  /* 0x00007500ff0477ac */ /* 0x000f620008000a00 */
[----:B-1----:R-:W-:Y:S01]  /*08f0*/  IMAD.SHL.U32 R244, R220, 0x8, RZ ;  /* 0x00000008dcf47824 */ /* 0x002fe200078e00ff */
[----:B------:R-:W-:-:S02]  /*0900*/  SHF.R.U32.HI R9, RZ, 0x5, R220 ;  /* 0x00000005ff097819 */ /* 0x000fc400000116dc */
[----:B------:R-:W-:Y:S01]  /*0910*/  CS2R R134, SRZ ;  /* 0x0000000000867805 */ /* 0x000fe2000001ff00 */
[----:B------:R-:W-:Y:S01]  /*0920*/  UIMAD UR16, UR6, UR12, URZ ;  /* 0x0000000c061072a4 */ /* 0x000fe2000f8e02ff */
[----:B------:R-:W-:Y:S01]  /*0930*/  LOP3.LUT R37, R220, 0x1f, RZ, 0xc0, !PT ;  /* 0x0000001fdc257812 */ /* 0x000fe200078ec0ff */
[----:B------:R-:W-:Y:S01]  /*0940*/  UIMAD UR6, UR6, UR20, URZ ;  /* 0x00000014060672a4 */ /* 0x000fe2000f8e02ff */
[----:B------:R-:W-:Y:S01]  /*0950*/  LOP3.LUT R216, R244, 0x38, RZ, 0xc0, !PT ;  /* 0x00000038f4d87812 */ /* 0x000fe200078ec0ff */
[----:B------:R-:W-:Y:S01]  /*0960*/  UIMAD UR39, UR34, UR36, URZ ;  /* 0x00000024222772a4 */ /* 0x000fe2000f8e02ff */
[--C-:B------:R-:W-:Y:S01]  /*0970*/  SHF.R.U32.HI R164, RZ, 0x1, R220.reuse ;  /* 0x00000001ffa47819 */ /* 0x100fe200000116dc */
[----:B------:R-:W-:Y:S01]  /*0980*/  UIMAD UR6, UR7, UR21, UR6 ;  /* 0x00000015070672a4 */ /* 0x000fe2000f8e0206 */
[----:B------:R-:W-:Y:S01]  /*0990*/  SHF.R.U32.HI R10, RZ, 0x2, R220 ;  /* 0x00000002ff0a7819 */ /* 0x000fe200000116dc */
[----:B------:R-:W-:Y:S01]  /*09a0*/  IMAD.MOV.U32 R2, RZ, RZ, R216 ;  /* 0x000000ffff027224 */ /* 0x000fe200078e00d8 */
[----:B------:R-:W-:Y:S01]  /*09b0*/  UIMAD UR16, UR7, UR13, UR16 ;  /* 0x0000000d071072a4 */ /* 0x000fe2000f8e0210 */
[----:B------:R-:W-:Y:S01]  /*09c0*/  IMAD R37, R9, UR39, R37 ;  /* 0x0000002709257c24 */ /* 0x000fe2000f8e0225 */
[----:B------:R-:W-:Y:S01]  /*09d0*/  LOP3.LUT R245, R164, 0x10, RZ, 0xc0, !PT ;  /* 0x00000010a4f57812 */ /* 0x000fe200078ec0ff */
[----:B------:R-:W-:Y:S01]  /*09e0*/  IMAD.WIDE.U32 R6, R6, UR7, R2 ;  /* 0x0000000706067c25 */ /* 0x000fe2000f8e0002 */
[----:B------:R-:W-:Y:S01]  /*09f0*/  SHF.R.U32.HI R214, RZ, 0x3, R220 ;  /* 0x00000003ffd67819 */ /* 0x000fe200000116dc */
[----:B------:R-:W-:Y:S01]  /*0a00*/  UIADD3 UR47, UPT, UPT, UR43, -0x1, URZ ;  /* 0xffffffff2b2f7890 */ /* 0x000fe2000fffe0ff */
[----:B------:R-:W-:Y:S01]  /*0a10*/  LOP3.LUT R245, R245, 0x7, R10, 0xf8, !PT ;  /* 0x00000007f5f57812 */ /* 0x000fe200078ef80a */
[--C-:B------:R-:W-:Y:S01]  /*0a20*/  IMAD.WIDE.U32 R4, R4, UR7, R2.reuse ;  /* 0x0000000704047c25 */ /* 0x100fe2000f8e0002 */
[----:B------:R-:W-:Y:S01]  /*0a30*/  UIMAD.WIDE UR52, UR34, UR36, URZ ;  /* 0x00000024223472a5 */ /* 0x000fe2000f8e02ff */
[----:B------:R-:W-:Y:S01]  /*0a40*/  CS2R R132, SRZ ;  /* 0x0000000000847805 */ /* 0x000fe2000001ff00 */
[----:B------:R-:W-:Y:S01]  /*0a50*/  USHF.L.U32 UR48, UR47, 0x6, URZ ;  /* 0x000000062f307899 */ /* 0x000fe200080006ff */
[----:B------:R-:W-:Y:S01]  /*0a60*/  IMAD.WIDE.U32 R8, R8, UR27, R2 ;  /* 0x0000001b08087c25 */ /* 0x000fe2000f8e0002 */
[----:B------:R-:W-:Y:S01]  /*0a70*/  ULOP3.LUT UR47, UR47, 0x80000001, URZ, 0xc0, !UPT ;  /* 0x800000012f2f7892 */ /* 0x000fe2000f8ec0ff */
[----:B------:R-:W-:Y:S01]  /*0a80*/  CS2R R126, SRZ ;  /* 0x00000000007e7805 */ /* 0x000fe2000001ff00 */
[----:B------:R-:W-:Y:S01]  /*0a90*/  UIADD3 UR42, UPT, UPT, UR48, UR42, URZ ;  /* 0x0000002a302a7290 */ /* 0x000fe2000fffe0ff */
[----:B------:R-:W-:Y:S01]  /*0aa0*/  VIADD R3, R7, UR6 ;  /* 0x0000000607037c36 */ /* 0x000fe20008000000 */
[----:B------:R-:W1:Y:S01]  /*0ab0*/  LDCU.64 UR6, c[0x0][0x3d0] ;  /* 0x00007a00ff0677ac */ /* 0x000e620008000a00 */
[----:B------:R-:W-:Y:S01]  /*0ac0*/  VIADD R5, R5, UR16 ;  /* 0x0000001005057c36 */ /* 0x000fe20008000000 */
[----:B------:R-:W-:Y:S01]  /*0ad0*/  CS2R R124, SRZ ;  /* 0x00000000007c7805 */ /* 0x000fe2000001ff00 */
[----:B----4-:R-:W-:Y:S01]  /*0ae0*/  IMAD.U32 R7, RZ, RZ, UR14 ;  /* 0x0000000eff077e24 */ /* 0x010fe2000f8e00ff */
[----:B------:R-:W-:Y:S01]  /*0af0*/  USHF.L.U64.HI UR16, UR12, 0x6, UR13 ;  /* 0x000000060c107899 */ /* 0x000fe2000801020d */
[----:B------:R-:W-:Y:S01]  /*0b00*/  IMAD.MOV.U32 R2, RZ, RZ, R6 ;  /* 0x000000ffff027224 */ /* 0x000fe200078e0006 */
[----:B------:R-:W-:Y:S01]  /*0b10*/  UISETP.NE.AND UP0, UPT, UR47, 0x1, UPT ;  /* 0x000000012f00788c */ /* 0x000fe2000bf05270 */
[----:B------:R-:W-:Y:S01]  /*0b20*/  IMAD.U32 R6, RZ, RZ, UR15 ;  /* 0x0000000fff067e24 */ /* 0x000fe2000f8e00ff */
[----:B------:R-:W4:Y:S01]  /*0b30*/  LDCU.64 UR14, c[0x0][0x3d8] ;  /* 0x00007b00ff0e77ac */ /* 0x000f220008000a00 */
[----:B------:R-:W-:Y:S01]  /*0b40*/  IMAD.WIDE.U32 R4, R7, UR27, R4 ;  /* 0x0000001b07047c25 */ /* 0x000fe2000f8e0004 */
[----:B------:R-:W-:-:S02]  /*0b50*/  CS2R R130, SRZ ;  /* 0x0000000000827805 */ /* 0x000fc4000001ff00 */
[----:B------:R-:W-:Y:S02]  /*0b60*/  CS2R R128, SRZ ;  /* 0x0000000000807805 */ /* 0x000fe4000001ff00 */
[----:B------:R-:W-:Y:S01]  /*0b70*/  CS2R R122, SRZ ;  /* 0x00000000007a7805 */ /* 0x000fe2000001ff00 */
[----:B-----5:R-:W-:Y:S01]  /*0b80*/  IMAD.U32 R11, RZ, RZ, UR4 ;  /* 0x00000004ff0b7e24 */ /* 0x020fe2000f8e00ff */
[----:B------:R-:W-:Y:S01]  /*0b90*/  CS2R R120, SRZ ;  /* 0x0000000000787805 */ /* 0x000fe2000001ff00 */
[----:B------:R-:W-:Y:S01]  /*0ba0*/  IMAD.U32 R10, RZ, RZ, UR17 ;  /* 0x00000011ff0a7e24 */ /* 0x000fe2000f8e00ff */
[----:B------:R-:W-:Y:S01]  /*0bb0*/  USHF.L.U32 UR17, UR12, 0x6, URZ ;  /* 0x000000060c117899 */ /* 0x000fe200080006ff */
[----:B------:R-:W-:Y:S01]  /*0bc0*/  IMAD R5, R6, UR27, R5 ;  /* 0x0000001b06057c24 */ /* 0x000fe2000f8e0205 */
[----:B------:R-:W-:Y:S01]  /*0bd0*/  CS2R R118, SRZ ;  /* 0x0000000000767805 */ /* 0x000fe2000001ff00 */
[----:B------:R-:W-:Y:S01]  /*0be0*/  IMAD.WIDE.U32 R2, R11, UR27, R2 ;  /* 0x0000001b0b027c25 */ /* 0x000fe2000f8e0002 */
[----:B------:R-:W-:-:S02]  /*0bf0*/  CS2R R116, SRZ ;  /* 0x0000000000747805 */ /* 0x000fc4000001ff00 */
[----:B------:R-:W-:Y:S02]  /*0c00*/  CS2R R110, SRZ ;  /* 0x00000000006e7805 */ /* 0x000fe4000001ff00 */
[----:B------:R-:W-:Y:S01]  /*0c10*/  CS2R R108, SRZ ;  /* 0x00000000006c7805 */ /* 0x000fe2000001ff00 */
[----:B------:R-:W-:Y:S01]  /*0c20*/  IMAD.U32 R7, RZ, RZ, UR5 ;  /* 0x00000005ff077e24 */ /* 0x000fe2000f8e00ff */
[----:B------:R-:W5:Y:S01]  /*0c30*/  LDCU.64 UR4, c[0x0][0x388] ;  /* 0x00007100ff0477ac */ /* 0x000f620008000a00 */
[----:B-1----:R-:W-:Y:S01]  /*0c40*/  IMAD R6, R14, UR6, RZ ;  /* 0x000000060e067c24 */ /* 0x002fe2000f8e02ff */
[----:B------:R-:W-:Y:S01]  /*0c50*/  CS2R R114, SRZ ;  /* 0x0000000000727805 */ /* 0x000fe2000001ff00 */
[----:B------:R-:W-:Y:S01]  /*0c60*/  IMAD R3, R7, UR27, R3 ;  /* 0x0000001b07037c24 */ /* 0x000fe2000f8e0203 */
[----:B------:R-:W-:Y:S01]  /*0c70*/  CS2R R112, SRZ ;  /* 0x0000000000707805 */ /* 0x000fe2000001ff00 */
[C---:B------:R-:W-:Y:S01]  /*0c80*/  IMAD R16, R0.reuse, UR7, R6 ;  /* 0x0000000700107c24 */ /* 0x040fe2000f8e0206 */
[----:B------:R-:W-:Y:S01]  /*0c90*/  USHF.L.U32 UR7, UR12, 0x5, URZ ;  /* 0x000000050c077899 */ /* 0x000fe200080006ff */
[----:B------:R-:W-:Y:S01]  /*0ca0*/  IMAD.U32 R6, RZ, RZ, UR17 ;  /* 0x00000011ff067e24 */ /* 0x000fe2000f8e00ff */
[----:B------:R-:W-:Y:S01]  /*0cb0*/  CS2R R106, SRZ ;  /* 0x00000000006a7805 */ /* 0x000fe2000001ff00 */
[----:B------:R-:W-:Y:S01]  /*0cc0*/  IMAD.U32 R7, RZ, RZ, UR16 ;  /* 0x00000010ff077e24 */ /* 0x000fe2000f8e00ff */
[----:B------:R-:W-:Y:S01]  /*0cd0*/  USHF.L.U64.HI UR16, UR20, 0x6, UR21 ;  /* 0x0000000614107899 */ /* 0x000fe20008010215 */
[----:B------:R-:W-:Y:S01]  /*0ce0*/  IMAD.WIDE.U32 R12, R0, UR6, R4 ;  /* 0x00000006000c7c25 */ /* 0x000fe2000f8e0004 */
[----:B------:R-:W-:Y:S01]  /*0cf0*/  USHF.L.U64.HI UR6, UR20, 0x5, UR21 ;  /* 0x0000000514067899 */ /* 0x000fe20008010215 */
[----:B------:R-:W-:-:S02]  /*0d00*/  CS2R R104, SRZ ;  /* 0x0000000000687805 */ /* 0x000fc4000001ff00 */
[----:B------:R-:W-:Y:S01]  /*0d10*/  CS2R R102, SRZ ;  /* 0x0000000000667805 */ /* 0x000fe2000001ff00 */
[----:B------:R-:W-:Y:S01]  /*0d20*/  IMAD.WIDE.U32 R4, R214, UR12, R6 ;  /* 0x0000000cd6047c25 */ /* 0x000fe2000f8e0006 */
[----:B------:R-:W-:Y:S02]  /*0d30*/  CS2R R100, SRZ ;  /* 0x0000000000647805 */ /* 0x000fe4000001ff00 */
[----:B------:R-:W-:Y:S02]  /*0d40*/  CS2R R94, SRZ ;  /* 0x00000000005e7805 */ /* 0x000fe4000001ff00 */
[----:B------:R-:W-:Y:S01]  /*0d50*/  CS2R R92, SRZ ;  /* 0x00000000005c7805 */ /* 0x000fe2000001ff00 */
[----:B------:R-:W-:Y:S01]  /*0d60*/  IMAD.MOV.U32 R18, RZ, RZ, R8 ;  /* 0x000000ffff127224 */ /* 0x000fe200078e0008 */
[----:B------:R-:W-:Y:S01]  /*0d70*/  IADD3 R15, P6, PT, R12, R4, RZ ;  /* 0x000000040c0f7210 */ /* 0x000fe20007fde0ff */
[----:B------:R-:W-:Y:S01]  /*0d80*/  IMAD R34, R214, UR13, RZ ;  /* 0x0000000dd6227c24 */ /* 0x000fe2000f8e02ff */
[----:B------:R-:W-:Y:S01]  /*0d90*/  USHF.L.U64.HI UR13, UR12, 0x5, UR13 ;  /* 0x000000050c0d7899 */ /* 0x000fe2000801020d */
[----:B----4-:R-:W-:Y:S01]  /*0da0*/  IMAD R8, R14, UR14, RZ ;  /* 0x0000000e0e087c24 */ /* 0x010fe2000f8e02ff */
[----:B------:R-:W-:Y:S01]  /*0db0*/  IADD3 R20, P5, P4, R12, UR7, R4 ;  /* 0x000000070c147c10 */ /* 0x000fe2000fcbe004 */
[----:B------:R-:W-:Y:S01]  /*0dc0*/  IMAD R19, R10, UR27, R9 ;  /* 0x0000001b0a137c24 */ /* 0x000fe2000f8e0209 */
[----:B------:R-:W-:Y:S01]  /*0dd0*/  CS2R R98, SRZ ;  /* 0x0000000000627805 */ /* 0x000fe2000001ff00 */
[----:B------:R-:W-:Y:S01]  /*0de0*/  IMAD.WIDE.U32 R10, R0, UR14, R2 ;  /* 0x0000000e000a7c25 */ /* 0x000fe2000f8e0002 */
[----:B------:R-:W-:Y:S01]  /*0df0*/  USHF.L.U32 UR14, UR20, 0x6, URZ ;  /* 0x00000006140e7899 */ /* 0x000fe200080006ff */
[----:B------:R-:W-:-:S02]  /*0e00*/  CS2R R96, SRZ ;  /* 0x0000000000607805 */ /* 0x000fc4000001ff00 */
[----:B------:R-:W-:Y:S01]  /*0e10*/  CS2R R90, SRZ ;  /* 0x00000000005a7805 */ /* 0x000fe2000001ff00 */
[----:B------:R-:W-:Y:S01]  /*0e20*/  IMAD R17, R0, UR15, R8 ;  /* 0x0000000f00117c24 */ /* 0x000fe2000f8e0208 */
[----:B------:R-:W-:Y:S01]  /*0e30*/  CS2R R88, SRZ ;  /* 0x0000000000587805 */ /* 0x000fe2000001ff00 */
[----:B------:R-:W-:Y:S01]  /*0e40*/  IMAD.U32 R4, RZ, RZ, UR7 ;  /* 0x00000007ff047e24 */ /* 0x000fe2000f8e00ff */
[----:B------:R-:W-:Y:S01]  /*0e50*/  USHF.L.U32 UR7, UR20, 0x5, URZ ;  /* 0x0000000514077899 */ /* 0x000fe200080006ff */
[----:B------:R-:W-:Y:S01]  /*0e60*/  IMAD.IADD R0, R34, 0x1, R5 ;  /* 0x0000000122007824 */ /* 0x000fe200078e0205 */
[----:B------:R-:W-:Y:S01]  /*0e70*/  CS2R R86, SRZ ;  /* 0x0000000000567805 */ /* 0x000fe2000001ff00 */
[----:B------:R-:W-:Y:S01]  /*0e80*/  IMAD.U32 R5, RZ, RZ, UR13 ;  /* 0x0000000dff057e24 */ /* 0x000fe2000f8e00ff */
[----:B------:R-:W-:Y:S01]  /*0e90*/  CS2R R84, SRZ ;  /* 0x0000000000547805 */ /* 0x000fe2000001ff00 */
[----:B------:R-:W-:Y:S01]  /*0ea0*/  IMAD.U32 R3, RZ, RZ, UR16 ;  /* 0x00000010ff037e24 */ /* 0x000fe2000f8e00ff */
[----:B------:R-:W1:Y:S01]  /*0eb0*/  LDCU.64 UR16, c[0x0][0x398] ;  /* 0x00007300ff1077ac */ /* 0x000e620008000a00 */
[----:B------:R-:W-:Y:S01]  /*0ec0*/  IMAD.U32 R2, RZ, RZ, UR14 ;  /* 0x0000000eff027e24 */ /* 0x000fe2000f8e00ff */
[----:B------:R-:W-:Y:S01]  /*0ed0*/  CS2R R78, SRZ ;  /* 0x00000000004e7805 */ /* 0x000fe2000001ff00 */
[----:B------:R-:W-:Y:S01]  /*0ee0*/  IMAD.WIDE.U32 R8, R214, UR12, R4 ;  /* 0x0000000cd6087c25 */ /* 0x000fe2000f8e0004 */
[----:B------:R-:W4:Y:S01]  /*0ef0*/  LDCU.64 UR14, c[0x0][0x3c8] ;  /* 0x00007900ff0e77ac */ /* 0x000f220008000a00 */
[----:B------:R-:W-:-:S02]  /*0f00*/  CS2R R76, SRZ ;  /* 0x00000000004c7805 */ /* 0x000fc4000001ff00 */
[----:B------:R-:W-:Y:S01]  /*0f10*/  CS2R R82, SRZ ;  /* 0x0000000000527805 */ /* 0x000fe2000001ff00 */
[----:B------:R-:W-:Y:S01]  /*0f20*/  IMAD.U32 R6, RZ, RZ, UR7 ;  /* 0x00000007ff067e24 */ /* 0x000fe2000f8e00ff */
[----:B------:R-:W-:Y:S01]  /*0f30*/  IADD3 R8, P3, PT, R12, R8, RZ ;  /* 0x000000080c087210 */ /* 0x000fe20007f7e0ff */
[----:B------:R-:W-:Y:S01]  /*0f40*/  IMAD.U32 R7, RZ, RZ, UR6 ;  /* 0x00000006ff077e24 */ /* 0x000fe2000f8e00ff */
[----:B------:R-:W-:Y:S01]  /*0f50*/  CS2R R80, SRZ ;  /* 0x0000000000507805 */ /* 0x000fe2000001ff00 */
[C---:B------:R-:W-:Y:S01]  /*0f60*/  IMAD R35, R214.reuse, UR21, RZ ;  /* 0x00000015d6237c24 */ /* 0x040fe2000f8e02ff */
[----:B------:R-:W-:Y:S01]  /*0f70*/  USHF.R.S32.HI UR21, URZ, 0x1f, UR48 ;  /* 0x0000001fff157899 */ /* 0x000fe20008011430 */
[----:B------:R-:W-:Y:S01]  /*0f80*/  IMAD.WIDE.U32 R2, R214, UR20, R2 ;  /* 0x00000014d6027c25 */ /* 0x000fe2000f8e0002 */
[----:B------:R-:W-:Y:S02]  /*0f90*/  CS2R R74, SRZ ;  /* 0x00000000004a7805 */ /* 0x000fe4000001ff00 */
[----:B------:R-:W-:-:S02]  /*0fa0*/  CS2R R72, SRZ ;  /* 0x0000000000487805 */ /* 0x000fc4000001ff00 */
[----:B------:R-:W-:Y:S01]  /*0fb0*/  CS2R R70, SRZ ;  /* 0x0000000000467805 */ /* 0x000fe2000001ff00 */
[----:B------:R-:W-:Y:S01]  /*0fc0*/  IMAD.IADD R5, R13, 0x1, R16 ;  /* 0x000000010d057824 */ /* 0x000fe200078e0210 */
[----:B------:R-:W-:Y:S01]  /*0fd0*/  IADD3 R29, P1, P0, R10, UR7, R2 ;  /* 0x000000070a1d7c10 */ /* 0x000fe2000f83e002 */
[----:B------:R-:W-:Y:S01]  /*0fe0*/  IMAD.WIDE.U32 R6, R214, UR20, R6 ;  /* 0x00000014d6067c25 */ /* 0x000fe2000f8e0006 */
[C---:B------:R-:W-:Y:S02]  /*0ff0*/  IADD3 R28, P2, PT, R10.reuse, R2, RZ ;  /* 0x000000020a1c7210 */ /* 0x040fe40007f5e0ff */
[----:B------:R-:W-:Y:S02]  /*1000*/  CS2R R68, SRZ ;  /* 0x0000000000447805 */ /* 0x000fe4000001ff00 */
[----:B------:R-:W-:Y:S01]  /*1010*/  IADD3.X R9, PT, PT, R5, R34, R9, P3, !PT ;  /* 0x0000002205097210 */ /* 0x000fe20001ffe409 */
[----:B------:R-:W-:Y:S01]  /*1020*/  IMAD.IADD R14, R35, 0x1, R3 ;  /* 0x00000001230e7824 */ /* 0x000fe200078e0203 */
[----:B------:R-:W-:Y:S01]  /*1030*/  IADD3 R21, P3, PT, R10, R6, RZ ;  /* 0x000000060a157210 */ /* 0x000fe20007f7e0ff */
[----:B------:R-:W-:Y:S01]  /*1040*/  IMAD.IADD R3, R11, 0x1, R17 ;  /* 0x000000010b037824 */ /* 0x000fe200078e0211 */
[----:B------:R-:W-:Y:S01]  /*1050*/  IADD3.X R13, PT, PT, R5, UR13, R0, P5, P4 ;  /* 0x0000000d050d7c10 */ /* 0x000fe2000afe8400 */
[----:B------:R-:W-:Y:S01]  /*1060*/  IMAD.X R11, R0, 0x1, R5, P6 ;  /* 0x00000001000b7824 */ /* 0x000fe200030e0605 */
[----:B------:R-:W-:Y:S01]  /*1070*/  CS2R R62, SRZ ;  /* 0x00000000003e7805 */ /* 0x000fe2000001ff00 */
[C---:B---3--:R-:W-:Y:S01]  /*1080*/  IMAD R0, R24.reuse, UR21, RZ ;  /* 0x0000001518007c24 */ /* 0x048fe2000f8e02ff */
[----:B------:R-:W-:Y:S01]  /*1090*/  IADD3.X R33, PT, PT, R3, R35, R7, P3, !PT ;  /* 0x0000002303217210 */ /* 0x000fe20001ffe407 */
[----:B------:R-:W-:Y:S01]  /*10a0*/  IMAD.WIDE.U32 R6, R24, UR48, RZ ;  /* 0x0000003018067c25 */ /* 0x000fe2000f8e00ff */
[----:B-----5:R-:W-:-:S02]  /*10b0*/  LEA R22, P3, R8, UR4, 0x1 ;  /* 0x0000000408167c11 */ /* 0x020fc4000f8608ff */
[----:B------:R-:W-:Y:S02]  /*10c0*/  CS2R R60, SRZ ;  /* 0x00000000003c7805 */ /* 0x000fe4000001ff00 */
[----:B------:R-:W-:Y:S01]  /*10d0*/  IADD3.X R36, PT, PT, R3, UR6, R14, P1, P0 ;  /* 0x0000000603247c10 */ /* 0x000fe20008fe040e */
[----:B------:R-:W-:Y:S01]  /*10e0*/  IMAD R0, R25, UR48, R0 ;  /* 0x0000003019007c24 */ /* 0x000fe2000f8e0200 */
[----:B------:R-:W-:Y:S01]  /*10f0*/  LOP3.LUT R6, R6, R216, RZ, 0xfc, !PT ;  /* 0x000000d806067212 */ /* 0x000fe200078efcff */
[----:B------:R-:W3:Y:S01]  /*1100*/  LDCU.64 UR6, c[0x0][0x390] ;  /* 0x00007200ff0677ac */ /* 0x000ee20008000a00 */
[----:B------:R-:W-:Y:S01]  /*1110*/  LEA.HI.X R23, R8, UR5, R9, 0x1, P3 ;  /* 0x0000000508177c11 */ /* 0x000fe200098f0c09 */
[----:B------:R-:W-:Y:S01]  /*1120*/  IMAD.IADD R7, R7, 0x1, R0 ;  /* 0x0000000107077824 */ /* 0x000fe200078e0200 */
[C---:B------:R-:W-:Y:S01]  /*1130*/  LEA R16, P1, R15.reuse, UR4, 0x1 ;  /* 0x000000040f107c11 */ /* 0x040fe2000f8208ff */
[----:B-1----:R-:W-:Y:S01]  /*1140*/  IMAD.U32 R0, RZ, RZ, UR16 ;  /* 0x00000010ff007e24 */ /* 0x002fe2000f8e00ff */
[----:B------:R-:W-:Y:S01]  /*1150*/  CS2R R66, SRZ ;  /* 0x0000000000427805 */ /* 0x000fe2000001ff00 */
[----:B------:R-:W-:Y:S01]  /*1160*/  IMAD.U32 R8, RZ, RZ, UR17 ;  /* 0x00000011ff087e24 */ /* 0x000fe2000f8e00ff */
[----:B------:R-:W1:Y:S01]  /*1170*/  LDCU.64 UR16, c[0x0][0x380] ;  /* 0x00007000ff1077ac */ /* 0x000e620008000a00 */
[----:B------:R-:W-:Y:S01]  /*1180*/  IMAD.WIDE.U32 R6, R0, UR27, R6 ;  /* 0x0000001b00067c25 */ /* 0x000fe2000f8e0006 */
[----:B------:R-:W-:-:S02]  /*1190*/  LEA.HI.X R17, R15, UR5, R11, 0x1, P1 ;  /* 0x000000050f117c11 */ /* 0x000fc400088f0c0b */
[----:B------:R-:W-:Y:S02]  /*11a0*/  CS2R R64, SRZ ;  /* 0x0000000000407805 */ /* 0x000fe4000001ff00 */
[----:B------:R-:W-:Y:S01]  /*11b0*/  CS2R R58, SRZ ;  /* 0x00000000003a7805 */ /* 0x000fe2000001ff00 */
[----:B------:R-:W-:Y:S01]  /*11c0*/  IMAD.MOV.U32 R2, RZ, RZ, R10 ;  /* 0x000000ffff027224 */ /* 0x000fe200078e000a */
[----:B------:R-:W-:Y:S01]  /*11d0*/  CS2R R56, SRZ ;  /* 0x0000000000387805 */ /* 0x000fe2000001ff00 */
[----:B------:R-:W-:Y:S01]  /*11e0*/  IMAD R0, R26, UR21, RZ ;  /* 0x000000151a007c24 */ /* 0x000fe2000f8e02ff */
[----:B------:R-:W-:Y:S01]  /*11f0*/  CS2R R54, SRZ ;  /* 0x0000000000367805 */ /* 0x000fe2000001ff00 */
[----:B------:R-:W-:Y:S01]  /*1200*/  IMAD R7, R8, UR27, R7 ;  /* 0x0000001b08077c24 */ /* 0x000fe2000f8e0207 */
[----:B------:R-:W-:Y:S01]  /*1210*/  CS2R R52, SRZ ;  /* 0x0000000000347805 */ /* 0x000fe2000001ff00 */
[----:B----4-:R-:W-:Y:S01]  /*1220*/  IMAD.U32 R10, RZ, RZ, UR14 ;  /* 0x0000000eff0a7e24 */ /* 0x010fe2000f8e00ff */
[----:B------:R-:W-:Y:S01]  /*1230*/  CS2R R46, SRZ ;  /* 0x00000000002e7805 */ /* 0x000fe2000001ff00 */
[----:B------:R-:W-:Y:S01]  /*1240*/  IMAD.X R32, R14, 0x1, R3, P2 ;  /* 0x000000010e207824 */ /* 0x000fe200010e0603 */
[----:B------:R-:W-:Y:S01]  /*1250*/  CS2R R44, SRZ ;  /* 0x00000000002c7805 */ /* 0x000fe2000001ff00 */
[----:B------:R-:W-:Y:S01]  /*1260*/  IMAD R14, R27, UR48, R0 ;  /* 0x000000301b0e7c24 */ /* 0x000fe2000f8e0200 */
[----:B------:R-:W-:Y:S01]  /*1270*/  CS2R R50, SRZ ;  /* 0x0000000000327805 */ /* 0x000fe2000001ff00 */
[----:B------:R-:W-:Y:S01]  /*1280*/  IMAD.WIDE.U32 R8, R26, UR48, R18 ;  /* 0x000000301a087c25 */ /* 0x000fe2000f8e0012 */
[----:B---3--:R-:W-:-:S02]  /*1290*/  LEA R18, P1, R21, UR6, 0x1 ;  /* 0x0000000615127c11 */ /* 0x008fc4000f8208ff */
[----:B------:R-:W-:Y:S02]  /*12a0*/  CS2R R48, SRZ ;  /* 0x0000000000307805 */ /* 0x000fe4000001ff00 */
[----:B------:R-:W-:Y:S01]  /*12b0*/  CS2R R42, SRZ ;  /* 0x00000000002a7805 */ /* 0x000fe2000001ff00 */
[----:B------:R-:W-:Y:S01]  /*12c0*/  IMAD.U32 R0, RZ, RZ, UR15 ;  /* 0x0000000fff007e24 */ /* 0x000fe2000f8e00ff */
[----:B------:R-:W-:Y:S01]  /*12d0*/  LEA.HI.X R19, R21, UR7, R33, 0x1, P1 ;  /* 0x0000000715137c11 */ /* 0x000fe200088f0c21 */
[----:B------:R-:W-:Y:S01]  /*12e0*/  IMAD.WIDE.U32 R10, R10, UR26, R6 ;  /* 0x0000001a0a0a7c25 */ /* 0x000fe2000f8e0006 */
[----:B------:R-:W3:Y:S01]  /*12f0*/  LDCU.64 UR14, c[0x0][0x460] ;  /* 0x00008c00ff0e77ac */ /* 0x000ee20008000a00 */
[----:B------:R-:W-:Y:S02]  /*1300*/  CS2R R40, SRZ ;  /* 0x0000000000287805 */ /* 0x000fe4000001ff00 */
[----:B------:R-:W-:Y:S01]  /*1310*/  CS2R R38, SRZ ;  /* 0x0000000000267805 */ /* 0x000fe2000001ff00 */
[----:B------:R-:W-:Y:S01]  /*1320*/  IMAD.MOV.U32 R4, RZ, RZ, R12 ;  /* 0x000000ffff047224 */ /* 0x000fe200078e000c */
[----:B------:R-:W-:Y:S01]  /*1330*/  LEA R12, P0, R20, UR4, 0x1 ;  /* 0x00000004140c7c11 */ /* 0x000fe2000f8008ff */
[----:B------:R-:W-:-:S02]  /*1340*/  IMAD.IADD R7, R9, 0x1, R14 ;  /* 0x0000000109077824 */ /* 0x000fc400078e020e */
[----:B------:R-:W-:Y:S01]  /*1350*/  IMAD.MOV.U32 R6, RZ, RZ, R8 ;  /* 0x000000ffff067224 */ /* 0x000fe200078e0008 */
[----:B------:R-:W-:Y:S01]  /*1360*/  LEA.HI.X R13, R20, UR5, R13, 0x1, P0 ;  /* 0x00000005140d7c11 */ /* 0x000fe200080f0c0d */
[----:B------:R-:W-:Y:S01]  /*1370*/  IMAD R11, R0, UR26, R11 ;  /* 0x0000001a000b7c24 */ /* 0x000fe2000f8e020b */
[----:B------:R-:W-:Y:S01]  /*1380*/  LEA R20, P0, R28, UR6, 0x1 ;  /* 0x000000061c147c11 */ /* 0x000fe2000f8008ff */
[----:B------:R-:W-:Y:S01]  /*1390*/  IMAD.WIDE.U32 R4, R214, UR12, R4 ;  /* 0x0000000cd6047c25 */ /* 0x000fe2000f8e0004 */
[----:B------:R-:W4:Y:S02]  /*13a0*/  LDCU.64 UR12, c[0x0][0x550] ;  /* 0x0000aa00ff0c77ac */ /* 0x000f240008000a00 */
[----:B------:R-:W-:Y:S01]  /*13b0*/  LEA.HI.X R21, R28, UR7, R32, 0x1, P0 ;  /* 0x000000071c157c11 */ /* 0x000fe200080f0c20 */
[----:B--2---:R-:W-:Y:S01]  /*13c0*/  IMAD.WIDE.U32 R8, R30, UR26, R6 ;  /* 0x0000001a1e087c25 */ /* 0x004fe2000f8e0006 */
[----:B------:R-:W-:Y:S01]  /*13d0*/  LEA R14, P0, R29, UR6, 0x1 ;  /* 0x000000061d0e7c11 */ /* 0x000fe2000f8008ff */
[----:B---3--:R-:W-:-:S02]  /*13e0*/  UISETP.NE.U32.AND UP1, UPT, UR14, URZ, UPT ;  /* 0x000000ff0e00728c */ /* 0x008fc4000bf25070 */
[----:B------:R-:W-:Y:S01]  /*13f0*/  IMAD R0, R214, R25, RZ ;  /* 0x00000019d6007224 */ /* 0x000fe200078e02ff */
[----:B------:R-:W-:Y:S01]  /*1400*/  SHF.L.U64.HI R25, R24, 0x5, R25 ;  /* 0x0000000518197819 */ /* 0x000fe20000010219 */
[----:B------:R-:W-:Y:S01]  /*1410*/  IMAD.WIDE.U32 R6, R214, R24, R10 ;  /* 0x00000018d6067225 */ /* 0x000fe200078e000a */
[----:B------:R-:W-:Y:S01]  /*1420*/  LEA R10, P1, R4, UR4, 0x1 ;  /* 0x00000004040a7c11 */ /* 0x000fe2000f8208ff */
[----:B------:R-:W-:Y:S01]  /*1430*/  UISETP.NE.AND.EX UP1, UPT, UR15, URZ, UPT, UP1 ;  /* 0x000000ff0f00728c */ /* 0x000fe2000bf25310 */
[----:B------:R-:W-:Y:S01]  /*1440*/  LEA.HI.X R15, R29, UR7, R36, 0x1, P0 ;  /* 0x000000071d0f7c11 */ /* 0x000fe200080f0c24 */
[----:B------:R-:W-:Y:S01]  /*1450*/  IMAD.IADD R0, R7, 0x1, R0 ;  /* 0x0000000107007824 */ /* 0x000fe200078e0200 */
[C---:B-1----:R-:W-:Y:S01]  /*1460*/  LEA R249, P2, R6.reuse, UR16, 0x1 ;  /* 0x0000001006f97c11 */ /* 0x042fe2000f8408ff */
[----:B------:R-:W-:Y:S01]  /*1470*/  IMAD.IADD R5, R5, 0x1, R34 ;  /* 0x0000000105057824 */ /* 0x000fe200078e0222 */
[----:B------:R-:W-:Y:S01]  /*1480*/  UMOV UR4, UR24 ;  /* 0x0000001800047c82 */ /* 0x000fe20008000000 */
[----:B------:R-:W-:Y:S01]  /*1490*/  IMAD R9, R31, UR26, R9 ;  /* 0x0000001a1f097c24 */ /* 0x000fe2000f8e0209 */
[----:B------:R-:W-:Y:S01]  /*14a0*/  LEA.HI.X R248, R6, UR17, R0, 0x1, P2 ;  /* 0x0000001106f87c11 */ /* 0x000fe200090f0c00 */
[----:B------:R-:W-:Y:S01]  /*14b0*/  IMAD.WIDE.U32 R2, R214, UR20, R2 ;  /* 0x00000014d6027c25 */ /* 0x000fe2000f8e0002 */
[----:B------:R-:W-:Y:S01]  /*14c0*/  LEA.HI.X R11, R4, UR5, R5, 0x1, P1 ;  /* 0x00000005040b7c11 */ /* 0x000fe200088f0c05 */
[----:B------:R-:W-:-:S02]  /*14d0*/  USHF.R.S32.HI UR5, URZ, 0x1f, UR46 ;  /* 0x0000001fff057899 */ /* 0x000fc4000801142e */
[----:B------:R-:W-:Y:S01]  /*14e0*/  IMAD.SHL.U32 R0, R24, 0x20, RZ ;  /* 0x0000002018007824 */ /* 0x000fe200078e00ff */
[----:B------:R-:W-:Y:S01]  /*14f0*/  UIMAD.WIDE.U32 UR14, UR27, UR46, URZ ;  /* 0x0000002e1b0e72a5 */ /* 0x000fe2000f8e00ff */
[C---:B------:R-:W-:Y:S01]  /*1500*/  IMAD R24, R214.reuse, R27, RZ ;  /* 0x0000001bd6187224 */ /* 0x040fe200078e02ff */
[----:B------:R-:W-:Y:S01]  /*1510*/  UIMAD UR5, UR5, UR27, URZ ;  /* 0x0000001b050572a4 */ /* 0x000fe2000f8e02ff */
[----:B------:R-:W-:Y:S01]  /*1520*/  IMAD.WIDE.U32 R4, R214, R26, R8 ;  /* 0x0000001ad6047225 */ /* 0x000fe200078e0008 */
[----:B------:R-:W-:Y:S01]  /*1530*/  LEA R8, P0, R2, UR6, 0x1 ;  /* 0x0000000602087c11 */ /* 0x000fe2000f8008ff */
[----:B------:R-:W-:Y:S01]  /*1540*/  UIMAD.WIDE.U32 UR50, UR14, UR34, URZ ;  /* 0x000000220e3272a5 */ /* 0x000fe2000f8e00ff */
[----:B------:R-:W-:Y:S01]  /*1550*/  LEA R6, P1, R0, R249, 0x1 ;  /* 0x000000f900067211 */ /* 0x000fe200078208ff */
[----:B------:R-:W-:Y:S01]  /*1560*/  IMAD.IADD R7, R3, 0x1, R35 ;  /* 0x0000000103077824 */ /* 0x000fe200078e0223 */
[----:B----4-:R-:W-:Y:S01]  /*1570*/  LEA R247, P2, R4, UR12, 0x1 ;  /* 0x0000000c04f77c11 */ /* 0x010fe2000f8408ff */
[----:B------:R-:W-:Y:S01]  /*1580*/  IMAD.IADD R3, R5, 0x1, R24 ;  /* 0x0000000105037824 */ /* 0x000fe200078e0218 */
[----:B------:R-:W-:Y:S01]  /*1590*/  UIADD3 UR5, UPT, UPT, UR15, UR5, URZ ;  /* 0x000000050f057290 */ /* 0x000fe2000fffe0ff */
[----:B------:R-:W1:Y:S01]  /*15a0*/  S2R R24, SR_CTAID.X ;  /* 0x0000000000187919 */ /* 0x000e620000002500 */
[----:B------:R-:W-:Y:S01]  /*15b0*/  LEA.HI.X R9, R2, UR7, R7, 0x1, P0 ;  /* 0x0000000702097c11 */ /* 0x000fe200080f0c07 */
[----:B------:R-:W-:Y:S01]  /*15c0*/  UIMAD UR16, UR26, UR36, URZ ;  /* 0x000000241a1072a4 */ /* 0x000fe2000f8e02ff */
[----:B------:R-:W-:Y:S01]  /*15d0*/  LEA.HI.X R246, R4, UR13, R3, 0x1, P2 ;  /* 0x0000000d04f67c11 */ /* 0x000fe200090f0c03 */
[----:B------:R-:W-:Y:S01]  /*15e0*/  USHF.R.S32.HI UR13, URZ, 0x1f, UR34 ;  /* 0x0000001fff0d7899 */ /* 0x000fe20008011422 */
[----:B------:R-:W-:Y:S01]  /*15f0*/  ISETP.NE.AND P2, PT, RZ, UR37, PT ;  /* 0x00000025ff007c0c */ /* 0x000fe2000bf45270 */
[----:B------:R-:W-:Y:S01]  /*1600*/  UIMAD UR5, UR5, UR34, URZ ;  /* 0x00000022050572a4 */ /* 0x000fe2000f8e02ff */
[----:B------:R-:W-:Y:S01]  /*1610*/  LOP3.LUT R2, R244, 0x1f8, RZ, 0xc0, !PT ;  /* 0x000001f8f4027812 */ /* 0x000fe200078ec0ff */
[----:B------:R-:W-:Y:S01]  /*1620*/  IMAD.MOV.U32 R5, RZ, RZ, R246 ;  /* 0x000000ffff057224 */ /* 0x000fe200078e00f6 */
[----:B------:R-:W-:Y:S01]  /*1630*/  LEA.HI.X R7, R0, R248, R25, 0x1, P1 ;  /* 0x000000f800077211 */ /* 0x000fe200008f0c19 */
[----:B------:R-:W-:Y:S01]  /*1640*/  IMAD.SHL.U32 R0, R26, 0x20, RZ ;  /* 0x000000201a007824 */ /* 0x000fe200078e00ff */
[----:B------:R-:W-:Y:S01]  /*1650*/  LOP3.LUT R4, R2, 0x38, R220, 0x78, !PT ;  /* 0x0000003802047812 */ /* 0x000fe200078e78dc */
[----:B------:R-:W-:Y:S01]  /*1660*/  UIMAD UR5, UR13, UR14, UR5 ;  /* 0x0000000e0d0572a4 */ /* 0x000fe2000f8e0205 */
[----:B------:R-:W-:Y:S01]  /*1670*/  SHF.L.U64.HI R3, R26, 0x5, R27 ;  /* 0x000000051a037819 */ /* 0x000fe2000001021b */
[----:B------:R-:W-:Y:S01]  /*1680*/  USHF.R.S32.HI UR12, URZ, 0x1f, UR36 ;  /* 0x0000001fff0c7899 */ /* 0x000fe20008011424 */
[----:B------:R-:W-:Y:S01]  /*1690*/  LEA R2, P0, R0, R247, 0x1 ;  /* 0x000000f700027211 */ /* 0x000fe200078008ff */
[----:B------:R-:W-:Y:S01]  /*16a0*/  UIADD3 UR5, UPT, UPT, UR51, UR5, URZ ;  /* 0x0000000533057290 */ /* 0x000fe2000fffe0ff */
[----:B------:R-:W-:Y:S01]  /*16b0*/  LOP3.LUT R4, R4, 0x1e00, R244, 0xf8, !PT ;  /* 0x00001e0004047812 */ /* 0x000fe200078ef8f4 */
[----:B------:R-:W-:Y:S01]  /*16c0*/  USEL UR15, URZ, 0x4000, UP0 ;  /* 0x00004000ff0f7887 */ /* 0x000fe20008000000 */
[----:B------:R-:W-:Y:S01]  /*16d0*/  LEA.HI.X R3, R0, R246, R3, 0x1, P0 ;  /* 0x000000f600037211 */ /* 0x000fe200000f0c03 */
[----:B------:R-:W-:Y:S01]  /*16e0*/  USHF.R.S32.HI UR17, URZ, 0x1f, UR16 ;  /* 0x0000001fff117899 */ /* 0x000fe20008011410 */
[----:B------:R-:W-:Y:S01]  /*16f0*/  LEA R0, R4, UR4, 0x1 ;  /* 0x0000000404007c11 */ /* 0x000fe2000f8e08ff */
[----:B------:R-:W-:Y:S01]  /*1700*/  IMAD.MOV.U32 R4, RZ, RZ, R247 ;  /* 0x000000ffff047224 */ /* 0x000fe200078e00f7 */
[----:B------:R-:W-:Y:S01]  /*1710*/  @P2 BAR.SYNC.DEFER_BLOCKING 0x0 ;  /* 0x0000000000002b1d */ /* 0x000fe20000010000 */
[----:B------:R-:W-:-:S02]  /*1720*/  UIMAD UR5, UR5, UR36, URZ ;  /* 0x00000024050572a4 */ /* 0x000fc4000f8e02ff */
[----:B------:R-:W-:Y:S01]  /*1730*/  USEL UR41, UR41, URZ, UP1 ;  /* 0x000000ff29297287 */ /* 0x000fe20008800000 */
[----:B------:R-:W-:Y:S01]  /*1740*/  VIADD R242, R0, UR15 ;  /* 0x0000000f00f27c36 */ /* 0x000fe20008000000 */
[----:B------:R-:W-:Y:S02]  /*1750*/  UIMAD.WIDE.U32 UR16, UR50, UR36, UR16 ;  /* 0x00000024321072a5 */ /* 0x000fe4000f8e0010 */
[----:B------:R-:W-:Y:S02]  /*1760*/  UIMAD UR5, UR12, UR50, UR5 ;  /* 0x000000320c0572a4 */ /* 0x000fe4000f8e0205 */
[----:B------:R-:W-:Y:S02]  /*1770*/  UIADD3 UR41, UP0, UPT, UR48, UR41, URZ ;  /* 0x0000002930297290 */ /* 0x000fe4000ff1e0ff */
[----:B------:R-:W-:Y:S02]  /*1780*/  UIADD3 UR17, UPT, UPT, UR17, UR5, URZ ;  /* 0x0000000511117290 */ /* 0x000fe4000fffe0ff */
[----:B------:R-:W-:-:S02]  /*1790*/  UIADD3.X UR21, UPT, UPT, URZ, UR21, URZ, UP0, !UPT ;  /* 0x00000015ff157290 */ /* 0x000fc400087fe4ff */
[----:B------:R-:W-:Y:S02]  /*17a0*/  UIMAD UR5, UR53, UR41, URZ ;  /* 0x00000029350572a4 */ /* 0x000fe4000f8e02ff */
[----:B------:R-:W-:Y:S02]  /*17b0*/  UIMAD.WIDE.U32 UR16, UR52, UR41, UR16 ;  /* 0x00000029341072a5 */ /* 0x000fe4000f8e0010 */
[----:B------:R-:W-:Y:S01]  /*17c0*/  UIMAD UR5, UR52, UR21, UR5 ;  /* 0x00000015340572a4 */ /* 0x000fe2000f8e0205 */
[----:B------:R-:W2:Y:S01]  /*17d0*/  LDCU.64 UR6, c[0x0][0x570] ;  /* 0x0000ae00ff0677ac */ /* 0x000ea20008000a00 */
[----:B------:R-:W-:Y:S01]  /*17e0*/  @!PT LDS RZ, [RZ] ;  /* 0x00000000fffff984 */ /* 0x000fe20000000800 */
[----:B------:R-:W-:Y:S01]  /*17f0*/  @!PT LDS RZ, [RZ] ;  /* 0x00000000fffff984 */ /* 0x000fe20000000800 */
[----:B------:R-:W-:Y:S01]  /*1800*/  @!PT LDS RZ, [RZ] ;  /* 0x00000000fffff984 */ /* 0x000fe20000000800 */
[----:B------:R-:W-:Y:S02]  /*1810*/  LDGSTS.E.BYPASS.LTC128B.128 [R0+0x8000], desc[UR30][R4.64] ;  /* 0x0800000004007fae */ /* 0x000fe4000b981a1e */
[----:B------:R-:W-:Y:S02]  /*1820*/  UIADD3 UR5, UPT, UPT, UR17, UR5, URZ ;  /* 0x0000000511057290 */ /* 0x000fe4000fffe0ff */
[----:B------:R-:W-:Y:S01]  /*1830*/  USHF.L.U32 UR20, UR39, 0x6, URZ ;  /* 0x0000000627147899 */ /* 0x000fe200080006ff */
[----:B------:R3:W-:Y:S01]  /*1840*/  LDGSTS.E.BYPASS.LTC128B.128 [R0+0xa000], desc[UR30][R4.64+0x80] ;  /* 0x0a00008004007fae */ /* 0x0007e2000b981a1e */
[----:B------:R-:W4:Y:S03]  /*1850*/  LDCU.64 UR12, c[0x0][0x420] ;  /* 0x00008400ff0c77ac */ /* 0x000f260008000a00 */
[----:B------:R-:W-:Y:S04]  /*1860*/  LDGSTS.E.BYPASS.LTC128B.128 [R0+0x9000], desc[UR30][R2.64] ;  /* 0x0900000002007fae */ /* 0x000fe8000b981a1e */
[----:B------:R5:W-:Y:S01]  /*1870*/  LDGSTS.E.BYPASS.LTC128B.128 [R0+0xb000], desc[UR30][R2.64+0x80] ;  /* 0x0b00008002007fae */ /* 0x000be2000b981a1e */
[----:B---3--:R-:W1:Y:S01]  /*1880*/  LDC.64 R4, c[0x0][0x5f8] ;  /* 0x00017e00ff047b82 */ /* 0x008e620000000a00 */
[----:B-----5:R-:W-:-:S02]  /*1890*/  IMAD.MOV.U32 R2, RZ, RZ, R249 ;  /* 0x000000ffff027224 */ /* 0x020fc400078e00f9 */
[----:B------:R-:W-:-:S05]  /*18a0*/  IMAD.MOV.U32 R3, RZ, RZ, R248 ;  /* 0x000000ffff037224 */ /* 0x000fca00078e00f8 */
[----:B------:R-:W-:Y:S04]  /*18b0*/  LDGSTS.E.BYPASS.LTC128B.128 [R242], desc[UR30][R2.64] ;  /* 0x0000000002f27fae */ /* 0x000fe8000b981a1e */
[----:B------:R1:W-:Y:S04]  /*18c0*/  LDGSTS.E.BYPASS.LTC128B.128 [R242+0x2000], desc[UR30][R2.64+0x80] ;  /* 0x0200008002f27fae */ /* 0x0003e8000b981a1e */
[----:B------:R3:W-:Y:S04]  /*18d0*/  LDGSTS.E.BYPASS.LTC128B.128 [R242+0x1000], desc[UR30][R6.64] ;  /* 0x0100000006f27fae */ /* 0x0007e8000b981a1e */
[----:B------:R3:W-:Y:S04]  /*18e0*/  LDGSTS.E.BYPASS.LTC128B.128 [R242+0x3000], desc[UR30][R6.64+0x80] ;  /* 0x0300008006f27fae */ /* 0x0007e8000b981a1e */
[----:B------:R3:W-:Y:S04]  /*18f0*/  LDGSTS.E.BYPASS.LTC128B.128 [R0+0xc000], desc[UR30][R10.64] ;  /* 0x0c0000000a007fae */ /* 0x0007e8000b981a1e */
[----:B------:R3:W-:Y:S04]  /*1900*/  LDGSTS.E.BYPASS.LTC128B.128 [R0+0x10000], desc[UR30][R10.64+0x80] ;  /* 0x100000800a007fae */ /* 0x0007e8000b981a1e */
[----:B------:R3:W-:Y:S04]  /*1910*/  LDGSTS.E.BYPASS.LTC128B.128 [R0+0xd000], desc[UR30][R22.64] ;  /* 0x0d00000016007fae */ /* 0x0007e8000b981a1e */
[----:B------:R3:W-:Y:S01]  /*1920*/  LDGSTS.E.BYPASS.LTC128B.128 [R0+0x11000], desc[UR30][R22.64+0x80] ;  /* 0x1100008016007fae */ /* 0x0007e2000b981a1e */
[----:B-1----:R-:W-:-:S03]  /*1930*/  IMAD.WIDE.U32 R2, R24, R4, RZ ;  /* 0x0000000418027225 */ /* 0x002fc600078e00ff */
[----:B------:R3:W-:Y:S01]  /*1940*/  LDGSTS.E.BYPASS.LTC128B.128 [R0+0xe000], desc[UR30][R16.64] ;  /* 0x0e00000010007fae */ /* 0x0007e2000b981a1e */
[----:B------:R-:W-:Y:S01]  /*1950*/  IMAD R4, R24, R5, R3 ;  /* 0x0000000518047224 */ /* 0x000fe200078e0203 */
[----:B------:R-:W-:Y:S02]  /*1960*/  SEL R2, R2, RZ, P2 ;  /* 0x000000ff02027207 */ /* 0x000fe40001000000 */
[----:B------:R3:W-:Y:S01]  /*1970*/  LDGSTS.E.BYPASS.LTC128B.128 [R0+0x12000], desc[UR30][R16.64+0x80] ;  /* 0x1200008010007fae */ /* 0x0007e2000b981a1e */
[----:B------:R-:W-:Y:S02]  /*1980*/  SHF.R.S32.HI R3, RZ, 0x1f, R37 ;  /* 0x0000001fff037819 */ /* 0x000fe40000011425 */
[----:B------:R-:W-:Y:S01]  /*1990*/  IADD3 R5, P1, P0, R37, UR16, R2 ;  /* 0x0000001025057c10 */ /* 0x000fe2000f83e002 */
[----:B------:R3:W-:Y:S01]  /*19a0*/  LDGSTS.E.BYPASS.LTC128B.128 [R0+0xf000], desc[UR30][R12.64] ;  /* 0x0f0000000c007fae */ /* 0x0007e2000b981a1e */
[----:B------:R-:W-:Y:S02]  /*19b0*/  SEL R2, R4, RZ, P2 ;  /* 0x000000ff04027207 */ /* 0x000fe40001000000 */
[----:B------:R-:W-:Y:S01]  /*19c0*/  CS2R R36, SRZ ;  /* 0x0000000000247805 */ /* 0x000fe2000001ff00 */
[----:B----4-:R-:W-:Y:S01]  /*19d0*/  UIMAD.WIDE UR16, UR42, 0x4, UR12 ;  /* 0x000000042a1078a5 */ /* 0x010fe2000f8e020c */
[----:B------:R3:W-:Y:S01]  /*19e0*/  LDGSTS.E.BYPASS.LTC128B.128 [R0+0x13000], desc[UR30][R12.64+0x80] ;  /* 0x130000800c007fae */ /* 0x0007e2000b981a1e */
[----:B------:R-:W-:Y:S01]  /*19f0*/  IADD3.X R4, PT, PT, R3, UR5, R2, P1, P0 ;  /* 0x0000000503047c10 */ /* 0x000fe20008fe0402 */
[----:B------:R-:W1:Y:S01]  /*1a00*/  LDCU UR5, c[0x0][0x508] ;  /* 0x0000a100ff0577ac */ /* 0x000e620008000800 */
[----:B------:R-:W-:Y:S01]  /*1a10*/  IMAD.U32 R3, RZ, RZ, UR20 ;  /* 0x00000014ff037e24 */ /* 0x000fe2000f8e00ff */
[----:B------:R3:W-:Y:S01]  /*1a20*/  LDGSTS.E.BYPASS.LTC128B.128 [R0+0x14000], desc[UR30][R8.64] ;  /* 0x1400000008007fae */ /* 0x0007e2000b981a1e */
[----:B------:R-:W-:Y:S01]  /*1a30*/  IADD3 R2, P0, PT, R5, UR20, RZ ;  /* 0x0000001405027c10 */ /* 0x000fe2000ff1e0ff */
[----:B------:R-:W-:-:S02]  /*1a40*/  UIADD3 UR20, UPT, UPT, UR48, UR40, URZ ;  /* 0x0000002830147290 */ /* 0x000fc4000fffe0ff */
[----:B------:R3:W-:Y:S01]  /*1a50*/  LDGSTS.E.BYPASS.LTC128B.128 [R0+0x18000], desc[UR30][R8.64+0x80] ;  /* 0x1800008008007fae */ /* 0x0007e2000b981a1e */
[----:B------:R-:W-:Y:S02]  /*1a60*/  LEA.HI.X.SX32 R3, R3, R4, 0x1, P0 ;  /* 0x0000000403037211 */ /* 0x000fe400000f0eff */
[C---:B--2---:R-:W-:Y:S01]  /*1a70*/  LEA R240, P0, R2.reuse, UR6, 0x2 ;  /* 0x0000000602f07c11 */ /* 0x044fe2000f8010ff */
[----:B------:R3:W-:Y:S03]  /*1a80*/  LDGSTS.E.BYPASS.LTC128B.128 [R0+0x15000], desc[UR30][R18.64] ;  /* 0x1500000012007fae */ /* 0x0007e6000b981a1e */
[----:B------:R-:W-:Y:S01]  /*1a90*/  LEA.HI.X R241, R2, UR7, R3, 0x2, P0 ;  /* 0x0000000702f17c11 */ /* 0x000fe200080f1403 */
[----:B------:R3:W-:Y:S01]  /*1aa0*/  LDGSTS.E.BYPASS.LTC128B.128 [R0+0x19000], desc[UR30][R18.64+0x80] ;  /* 0x1900008012007fae */ /* 0x0007e2000b981a1e */
[----:B------:R-:W2:Y:S03]  /*1ab0*/  LDCU.64 UR6, c[0x0][0x5e8] ;  /* 0x0000bd00ff0677ac */ /* 0x000ea60008000a00 */
[----:B------:R3:W-:Y:S01]  /*1ac0*/  LDGSTS.E.BYPASS.LTC128B.128 [R0+0x16000], desc[UR30][R20.64] ;  /* 0x1600000014007fae */ /* 0x0007e2000b981a1e */
[----:B-1----:R-:W-:-:S03]  /*1ad0*/  UIADD3 UR5, UPT, UPT, UR44, UR5, URZ ;  /* 0x000000052c057290 */ /* 0x002fc6000fffe0ff */
[----:B------:R3:W-:Y:S01]  /*1ae0*/  LDGSTS.E.BYPASS.LTC128B.128 [R0+0x1a000], desc[UR30][R20.64+0x80] ;  /* 0x1a00008014007fae */ /* 0x0007e2000b981a1e */
[----:B------:R-:W-:-:S03]  /*1af0*/  UIADD3 UR35, UPT, UPT, -UR5, UR38, UR35 ;  /* 0x0000002605237290 */ /* 0x000fc6000fffe123 */
[----:B------:R3:W-:Y:S01]  /*1b00*/  LDGSTS.E.BYPASS.LTC128B.128 [R0+0x17000], desc[UR30][R14.64] ;  /* 0x170000000e007fae */ /* 0x0007e2000b981a1e */
[----:B------:R-:W-:-:S03]  /*1b10*/  USHF.R.S32.HI UR5, URZ, 0x1f, UR35 ;  /* 0x0000001fff057899 */ /* 0x000fc60008011423 */
[----:B------:R3:W-:Y:S01]  /*1b20*/  LDGSTS.E.BYPASS.LTC128B.128 [R0+0x1b000], desc[UR30][R14.64+0x80] ;  /* 0x1b0000800e007fae */ /* 0x0007e2000b981a1e */
[----:B------:R-:W-:Y:S02]  /*1b30*/  ULEA.HI UR5, UR5, UR35, URZ, 0x6 ;  /* 0x0000002305057291 */ /* 0x000fe4000f8f30ff */
[----:B--2---:R-:W-:Y:S01]  /*1b40*/  UIMAD.WIDE UR20, UR20, 0x4, UR6 ;  /* 0x00000004141478a5 */ /* 0x004fe2000f8e0206 */
[----:B------:R-:W0:Y:S01]  /*1b50*/  LDGDEPBAR ;  /* 0x00000000000079af */ /* 0x000e220000000000 */
[----:B------:R-:W-:-:S04]  /*1b60*/  USHF.R.S32.HI UR5, URZ, 0x6, UR5 ;  /* 0x00000006ff057899 */ /* 0x000fc80008011405 */
[----:B------:R-:W-:-:S04]  /*1b70*/  UISETP.LT.AND UP0, UPT, URZ, UR5, UPT ;  /* 0x00000005ff00728c */ /* 0x000fc8000bf01270 */
[----:B------:R-:W-:-:S04]  /*1b80*/  USEL UR5, URZ, UR5, !UP0 ;  /* 0x00000005ff057287 */ /* 0x000fc8000c000000 */
[----:B------:R-:W-:-:S09]  /*1b90*/  UISETP.GT.AND UP0, UPT, UR43, UR5, UPT ;  /* 0x000000052b00728c */ /* 0x000fd2000bf04270 */
[----:B------:R-:W-:Y:S05]  /*1ba0*/  BRA.U !UP0, `(.L_x_251) ;  /* 0x0000004108d07547 */ /* 0x000fea000b800000 */
[----:B------:R-:W-:Y:S02]  /*1bb0*/  IMAD.MOV.U32 R2, RZ, RZ, 0x4 ;  /* 0x00000004ff027424 */ /* 0x000fe400078e00ff */
[C---:B------:R-:W-:Y:S01]  /*1bc0*/  IMAD.SHL.U32 R208, R220.reuse, 0x40, RZ ;  /* 0x00000040dcd07824 */ /* 0x040fe200078e00ff */
[----:B------:R-:W-:Y:S01]  /*1bd0*/  R2P PR, R220, 0x6 ;  /* 0x00000006dc007804 */ /* 0x000fe20000000000 */
[----:B------:R-:W-:-:S04]  /*1be0*/  IMAD.WIDE.U32 R2, R245, R2, UR16 ;  /* 0x00000010f5027e25 */ /* 0x000fc8000f8e0002 */
[----:B------:R-:W-:Y:S01]  /*1bf0*/  IMAD.SHL.U32 R209, R220, 0x20, RZ ;  /* 0x00000020dcd17824 */ /* 0x000fe200078e00ff */
[----:B---3--:R-:W2:Y:S01]  /*1c00*/  LDG.E R6, desc[UR30][R2.64] ;  /* 0x0000001e02067981 */ /* 0x008ea2000c1e1900 */
[----:B------:R-:W-:Y:S01]  /*1c10*/  USHF.L.U32 UR6, UR43, 0x6, URZ ;  /* 0x000000062b067899 */ /* 0x000fe200080006ff */
[----:B------:R-:W1:Y:S01]  /*1c20*/  LDC R243, c[0x0][0x44c] ;  /* 0x00011300fff37b82 */ /* 0x000e620000000800 */
[----:B------:R-:W-:Y:S01]  /*1c30*/  IMAD.U32 R5, RZ, RZ, UR38 ;  /* 0x00000026ff057e24 */ /* 0x000fe2000f8e00ff */
[----:B------:R-:W5:Y:S01]  /*1c40*/  LDG.E R252, desc[UR30][R2.64+0x20] ;  /* 0x0000201e02fc7981 */ /* 0x000f62000c1e1900 */
[----:B------:R-:W-:Y:S01]  /*1c50*/  USHF.L.U32 UR39, UR39, 0x3, URZ ;  /* 0x0000000327277899 */ /* 0x000fe200080006ff */
[----:B------:R-:W3:Y:S02]  /*1c60*/  LDCU UR7, c[0x0][0x3e0] ;  /* 0x00007c00ff0777ac */ /* 0x000ee40008000800 */
[----:B------:R-:W5:Y:S01]  /*1c70*/  LDG.E R251, desc[UR30][R2.64+0x80] ;  /* 0x0000801e02fb7981 */ /* 0x000f62000c1e1900 */
[----:B------:R-:W4:Y:S03]  /*1c80*/  LDCU UR12, c[0x0][0x45c] ;  /* 0x00008b80ff0c77ac */ /* 0x000f260008000800 */
[----:B------:R3:W5:Y:S01]  /*1c90*/  LDG.E R250, desc[UR30][R2.64+0xa0] ;  /* 0x0000a01e02fa7981 */ /* 0x000762000c1e1900 */
[----:B------:R-:W-:Y:S01]  /*1ca0*/  LOP3.LUT R216, R216, 0x1c0, R208, 0xf8, !PT ;  /* 0x000001c0d8d87812 */ /* 0x000fe200078ef8d0 */
[----:B------:R-:W-:Y:S01]  /*1cb0*/  IMAD.MOV.U32 R207, RZ, RZ, 0x20 ;  /* 0x00000020ffcf7424 */ /* 0x000fe200078e00ff */
[----:B------:R-:W-:Y:S01]  /*1cc0*/  ULEA UR13, UR33, UR38, 0x7 ;  /* 0x00000026210d7291 */ /* 0x000fe2000f8e38ff */
[----:B------:R-:W-:Y:S01]  /*1cd0*/  IMAD.MOV.U32 R215, RZ, RZ, 0x40 ;  /* 0x00000040ffd77424 */ /* 0x000fe200078e00ff */
[C---:B------:R-:W-:Y:S01]  /*1ce0*/  LOP3.LUT R0, R216.reuse, 0x8, R220, 0x78, !PT ;  /* 0x00000008d8007812 */ /* 0x040fe200078e78dc */
[----:B------:R-:W-:Y:S01]  /*1cf0*/  IMAD.MOV.U32 R159, RZ, RZ, RZ ;  /* 0x000000ffff9f7224 */ /* 0x000fe200078e00ff */
[----:B------:R-:W-:Y:S01]  /*1d00*/  LOP3.LUT R4, R216, 0x8, R164, 0x78, !PT ;  /* 0x00000008d8047812 */ /* 0x000fe200078e78a4 */
[----:B------:R-:W-:Y:S01]  /*1d10*/  UIADD3 UR13, UPT, UPT, UR13, 0x80, -UR44 ;  /* 0x000000800d0d7890 */ /* 0x000fe2000fffe82c */
[----:B------:R-:W-:-:S02]  /*1d20*/  SEL R207, R207, 0xffffffe0, !P1 ;  /* 0xffffffe0cfcf7807 */ /* 0x000fc40004800000 */
[----:B------:R-:W-:Y:S02]  /*1d30*/  SEL R215, R215, 0xffffffc0, !P2 ;  /* 0xffffffc0d7d77807 */ /* 0x000fe40005000000 */
[--C-:B---3--:R-:W-:Y:S02]  /*1d40*/  SHF.R.U32.HI R2, RZ, 0x4, R220.reuse ;  /* 0x00000004ff027819 */ /* 0x108fe400000116dc */
[----:B------:R-:W-:Y:S02]  /*1d50*/  LOP3.LUT R3, R208, 0x200, RZ, 0xc0, !PT ;  /* 0x00000200d0037812 */ /* 0x000fe400078ec0ff */
[----:B------:R-:W-:Y:S02]  /*1d60*/  LOP3.LUT R2, R2, 0x8, RZ, 0xc0, !PT ;  /* 0x0000000802027812 */ /* 0x000fe400078ec0ff */
[----:B------:R-:W-:Y:S02]  /*1d70*/  LOP3.LUT R3, R3, 0x400, R209, 0xf8, !PT ;  /* 0x0000040003037812 */ /* 0x000fe400078ef8d1 */
[----:B------:R-:W-:-:S02]  /*1d80*/  LOP3.LUT R2, R2, 0x10, R220, 0xf8, !PT ;  /* 0x0000001002027812 */ /* 0x000fc400078ef8dc */
[----:B------:R-:W3:Y:S01]  /*1d90*/  S2R R220, SR_TID.X ;  /* 0x0000000000dc7919 */ /* 0x000ee20000002100 */
[----:B------:R-:W-:Y:S01]  /*1da0*/  LOP3.LUT R209, R0, 0x7a00, R209, 0xf8, !PT ;  /* 0x00007a0000d17812 */ /* 0x000fe200078ef8d1 */
[----:B------:R-:W-:Y:S01]  /*1db0*/  IMAD.U32 R0, RZ, RZ, UR6 ;  /* 0x00000006ff007e24 */ /* 0x000fe2000f8e00ff */
[----:B------:R-:W-:Y:S02]  /*1dc0*/  LOP3.LUT R216, R2, R216, RZ, 0x3c, !PT ;  /* 0x000000d802d87212 */ /* 0x000fe400078e3cff */
[----:B------:R-:W-:Y:S02]  /*1dd0*/  LOP3.LUT R4, R3, R4, RZ, 0xfc, !PT ;  /* 0x0000000403047212 */ /* 0x000fe400078efcff */
[----:B------:R-:W-:Y:S02]  /*1de0*/  IADD3 R238, PT, PT, R0, UR44, R245 ;  /* 0x0000002c00ee7c10 */ /* 0x000fe4000fffe0f5 */
[----:B------:R-:W-:Y:S02]  /*1df0*/  LOP3.LUT R208, R216, 0x200, R208, 0xf8, !PT ;  /* 0x00000200d8d07812 */ /* 0x000fe400078ef8d0 */
[----:B------:R-:W-:Y:S01]  /*1e00*/  IADD3 R238, PT, PT, R238, -0x1f, -R5 ;  /* 0xffffffe1eeee7810 */ /* 0x000fe20007ffe805 */
[C---:B---3--:R-:W-:Y:S01]  /*1e10*/  IMAD.SHL.U32 R2, R220.reuse, 0x10, RZ ;  /* 0x00000010dc027824 */ /* 0x048fe200078e00ff */
[----:B------:R-:W-:Y:S01]  /*1e20*/  SHF.R.U32.HI R218, RZ, 0x1, R220 ;  /* 0x00000001ffda7819 */ /* 0x000fe200000116dc */
[----:B------:R-:W-:-:S02]  /*1e30*/  IMAD.SHL.U32 R223, R220, 0x2, RZ ;  /* 0x00000002dcdf7824 */ /* 0x000fc400078e00ff */
[----:B------:R-:W-:Y:S01]  /*1e40*/  IMAD.SHL.U32 R222, R220, 0x20, RZ ;  /* 0x00000020dcde7824 */ /* 0x000fe200078e00ff */
[----:B------:R-:W-:-:S04]  /*1e50*/  LOP3.LUT R2, R2, 0x1c0, RZ, 0xc0, !PT ;  /* 0x000001c002027812 */ /* 0x000fc800078ec0ff */
[--C-:B------:R-:W-:Y:S02]  /*1e60*/  LOP3.LUT R3, R223, 0x7006, R222.reuse, 0xc8, !PT ;  /* 0x00007006df037812 */ /* 0x100fe400078ec8de */
[----:B------:R-:W-:Y:S02]  /*1e70*/  LOP3.LUT R2, R2, 0x38, R223, 0xf8, !PT ;  /* 0x0000003802027812 */ /* 0x000fe400078ef8df */
[----:B------:R-:W-:Y:S02]  /*1e80*/  LOP3.LUT R3, R3, 0x400, R222, 0xf8, !PT ;  /* 0x0000040003037812 */ /* 0x000fe400078ef8de */
[----:B------:R-:W-:-:S04]  /*1e90*/  LOP3.LUT R0, R2, 0x20, R218, 0x78, !PT ;  /* 0x0000002002007812 */ /* 0x000fc800078e78da */
[----:B------:R-:W-:Y:S01]  /*1ea0*/  LOP3.LUT R0, R3, R0, RZ, 0xfc, !PT ;  /* 0x0000000003007212 */ /* 0x000fe200078efcff */
[----:B--2---:R-:W-:Y:S04]  /*1eb0*/  STL [R1], R6 ;  /* 0x0000000601007387 */ /* 0x004fe80000100800 */
[----:B------:R2:W-:Y:S02]  /*1ec0*/  STL [R1+0x4], R0 ;  /* 0x0000040001007387 */ /* 0x0005e40000100800 */
[----:B--2---:R-:W-:Y:S01]  /*1ed0*/  IMAD.MOV.U32 R0, RZ, RZ, 0x10 ;  /* 0x00000010ff007424 */ /* 0x004fe200078e00ff */
[----:B------:R-:W-:Y:S01]  /*1ee0*/  LEA R209, R209, UR4, 0x1 ;  /* 0x00000004d1d17c11 */ /* 0x000fe2000f8e08ff */
[C---:B------:R-:W-:Y:S01]  /*1ef0*/  IMAD.SHL.U32 R219, R220.reuse, 0x40, RZ ;  /* 0x00000040dcdb7824 */ /* 0x040fe200078e00ff */
[----:B------:R-:W-:Y:S01]  /*1f00*/  LOP3.LUT P1, RZ, R220, 0x4, RZ, 0xc0, !PT ;  /* 0x00000004dcff7812 */ /* 0x000fe2000782c0ff */
[----:B------:R-:W-:Y:S01]  /*1f10*/  UMOV UR14, UR20 ;  /* 0x00000014000e7c82 */ /* 0x000fe20008000000 */
[----:B------:R-:W-:Y:S01]  /*1f20*/  LEA R213, R4, UR4, 0x1 ;  /* 0x0000000404d57c11 */ /* 0x000fe2000f8e08ff */
[--C-:B------:R-:W-:Y:S01]  /*1f30*/  IMAD.IADD R210, R215, 0x1, R209.reuse ;  /* 0x00000001d7d27824 */ /* 0x100fe200078e02d1 */
[----:B------:R-:W-:Y:S01]  /*1f40*/  LOP3.LUT R217, R219, 0x200, RZ, 0xc0, !PT ;  /* 0x00000200dbd97812 */ /* 0x000fe200078ec0ff */
[C---:B------:R-:W-:Y:S01]  /*1f50*/  IMAD.IADD R211, R207.reuse, 0x1, R209 ;  /* 0x00000001cfd37824 */ /* 0x040fe200078e02d1 */
[----:B------:R-:W-:Y:S01]  /*1f60*/  LEA R208, R208, UR4, 0x1 ;  /* 0x00000004d0d07c11 */ /* 0x000fe2000f8e08ff */
[----:B------:R-:W-:Y:S01]  /*1f70*/  IMAD.IADD R212, R207, 0x1, R210 ;  /* 0x00000001cfd47824 */ /* 0x000fe200078e02d2 */
[C---:B------:R-:W-:Y:S01]  /*1f80*/  LOP3.LUT P2, RZ, R220.reuse, 0x2, RZ, 0xc0, !PT ;  /* 0x00000002dcff7812 */ /* 0x040fe2000784c0ff */
[----:B------:R-:W-:Y:S01]  /*1f90*/  VIADD R213, R213, UR15 ;  /* 0x0000000fd5d57c36 */ /* 0x000fe20008000000 */
[----:B------:R-:W-:Y:S01]  /*1fa0*/  LOP3.LUT P3, RZ, R220, 0x8, RZ, 0xc0, !PT ;  /* 0x00000008dcff7812 */ /* 0x000fe2000786c0ff */
[----:B------:R-:W-:Y:S01]  /*1fb0*/  VIADD R208, R208, UR15 ;  /* 0x0000000fd0d07c36 */ /* 0x000fe20008000000 */
[----:B------:R-:W-:Y:S01]  /*1fc0*/  LOP3.LUT R221, R220, 0x8, RZ, 0xc0, !PT ;  /* 0x00000008dcdd7812 */ /* 0x000fe200078ec0ff */
[----:B------:R-:W-:Y:S01]  /*1fd0*/  UMOV UR15, UR21 ;  /* 0x00000015000f7c82 */ /* 0x000fe20008000000 */
[----:B------:R-:W-:-:S02]  /*1fe0*/  SEL R0, R0, 0xfffffff0, !P1 ;  /* 0xfffffff000007807 */ /* 0x000fc40004800000 */
[----:B-1--4-:R-:W-:-:S07]  /*1ff0*/  LOP3.LUT R217, R217, 0x400, R222, 0xf8, !PT ;  /* 0x00000400d9d97812 */ /* 0x012fce00078ef8de */
.L_x_254:
[----:B------:R-:W0:Y:S01]  /*2000*/  LDGDEPBAR ;  /* 0x00000000000079af */ /* 0x000e220000000000 */
[C---:B------:R-:W-:Y:S01]  /*2010*/  IMAD.IADD R0, R213.reuse, 0x1, R207 ;  /* 0x00000001d5007824 */ /* 0x040fe200078e02cf */
[----:B------:R-:W-:Y:S01]  /*2020*/  UIADD3 UR6, UPT, UPT, UR6, -0x40, URZ ;  /* 0xffffffc006067890 */ /* 0x000fe2000fffe0ff */
[----:B------:R-:W-:Y:S05]  /*2030*/  IMAD.IADD R3, R213, 0x1, R215 ;  /* 0x00000001d5037824 */ /* 0x000fea00078e02d7 */
[----:B------:R-:W2:Y:S01]  /*2040*/  LDL R216, [R1+0x4] ;  /* 0x0000040001d87983 */ /* 0x000ea20000100800 */
[----:B------:R-:W-:Y:S01]  /*2050*/  UMOV UR4, UR23 ;  /* 0x0000001700047c82 */ /* 0x000fe20008000000 */
[----:B------:R-:W-:Y:S01]  /*2060*/  UISETP.GE.AND UP0, UPT, UR6, UR13, UPT ;  /* 0x0000000d0600728c */ /* 0x000fe2000bf06270 */
[----:B------:R-:W-:Y:S01]  /*2070*/  IMAD.IADD R2, R207, 0x1, R3 ;  /* 0x00000001cf027824 */ /* 0x000fe200078e0203 */
[----:B------:R-:W3:Y:S01]  /*2080*/  LDL R214, [R1] ;  /* 0x0000000001d67983 */ /* 0x000ee20000100800 */
[----:B-----5:R-:W-:Y:S01]  /*2090*/  FSETP.NEU.FTZ.AND P6, PT, R252, -INF , PT ;  /* 0xff800000fc00780b */ /* 0x020fe20003fdd000 */
[----:B------:R-:W-:Y:S01]  /*20a0*/  IMAD.SHL.U32 R244, R220, 0x8, RZ ;  /* 0x00000008dcf47824 */ /* 0x000fe200078e00ff */
[C---:B------:R-:W-:Y:S01]  /*20b0*/  FSETP.NEU.FTZ.AND P5, PT, R251.reuse, -INF , PT ;  /* 0xff800000fb00780b */ /* 0x040fe20003fbd000 */
[----:B------:R-:W-:Y:S01]  /*20c0*/  UIADD3 UR43, UPT, UPT, UR43, -0x1, URZ ;  /* 0xffffffff2b2b7890 */ /* 0x000fe2000fffe0ff */
[----:B------:R-:W-:Y:S03]  /*20d0*/  PLOP3.LUT P0, PT, PT, PT, UP0, 0x80, 0x8 ;  /* 0x000000000008781c */ /* 0x000fe60003f0f008 */
[----:B------:R-:W-:Y:S01]  /*20e0*/  UISETP.GT.AND UP0, UPT, UR43, UR5, UPT ;  /* 0x000000052b00728c */ /* 0x000fe2000bf04270 */
[----:B---3--:R-:W-:Y:S01]  /*20f0*/  FSETP.NEU.FTZ.AND P4, PT, R214, -INF , PT ;  /* 0xff800000d600780b */ /* 0x008fe20003f9d000 */
[----:B------:R-:W-:Y:S04]  /*2100*/  DEPBAR.LE SB0, 0x0 ;  /* 0x000080000000791a */ /* 0x000fe80000000000 */
[----:B------:R-:W-:Y:S06]  /*2110*/  BAR.SYNC.DEFER_BLOCKING 0x0 ;  /* 0x0000000000007b1d */ /* 0x000fec0000010000 */
[----:B------:R-:W-:Y:S08]  /*2120*/  LDSM.16.M88.4 R32, [R213] ;  /* 0x00000000d520783b */ /* 0x000ff00000000200 */
[----:B------:R-:W1:Y:S08]  /*2130*/  LDSM.16.M88.4 R16, [R209+0xc000] ;  /* 0x00c00000d110783b */ /* 0x000e700000000200 */
[----:B------:R-:W3:Y:S08]  /*2140*/  LDSM.16.M88.4 R28, [R213+0x1000] ;  /* 0x00100000d51c783b */ /* 0x000ef00000000200 */
[----:B------:R-:W4:Y:S08]  /*2150*/  LDSM.16.M88.4 R164, [R209+0xc800] ;  /* 0x00c80000d1a4783b */ /* 0x000f300000000200 */
[----:B------:R-:W-:Y:S08]  /*2160*/  LDSM.16.M88.4 R168, [R0] ;  /* 0x0000000000a8783b */ /* 0x000ff00000000200 */
[----:B------:R-:W2:Y:S01]  /*2170*/  LDSM.16.M88.4 R172, [R211+0xc000] ;  /* 0x00c00000d3ac783b */ /* 0x000ea20000000200 */
[-C--:B-1----:R-:W-:Y:S07]  /*2180*/  HMMA.16816.F32 R4, R32, R16.reuse, RZ ;  /* 0x000000102004723c */ /* 0x082fee00000018ff */
[----:B------:R-:W1:Y:S01]  /*2190*/  LDSM.16.M88.4 R176, [R0+0x1000] ;  /* 0x0010000000b0783b */ /* 0x000e620000000200 */
[C---:B---3--:R-:W-:Y:S07]  /*21a0*/  HMMA.16816.F32 R8, R28.reuse, R16, RZ ;  /* 0x000000101c08723c */ /* 0x048fee00000018ff */
[----:B------:R-:W3:Y:S01]  /*21b0*/  LDSM.16.M88.4 R180, [R211+0xc800] ;  /* 0x00c80000d3b4783b */ /* 0x000ee20000000200 */
[-C--:B------:R-:W-:Y:S07]  /*21c0*/  HMMA.16816.F32 R12, R28, R18.reuse, RZ ;  /* 0x000000121c0c723c */ /* 0x080fee00000018ff */
[----:B------:R-:W-:Y:S01]  /*21d0*/  LDSM.16.M88.4 R184, [R3] ;  /* 0x0000000003b8783b */ /* 0x000fe20000000200 */
[C---:B------:R-:W-:Y:S07]  /*21e0*/  HMMA.16816.F32 R16, R32.reuse, R18, RZ ;  /* 0x000000122010723c */ /* 0x040fee00000018ff */
[----:B------:R-:W3:Y:S01]  /*21f0*/  LDSM.16.M88.4 R188, [R210+0xc000] ;  /* 0x00c00000d2bc783b */ /* 0x000ee20000000200 */
[-C--:B----4-:R-:W-:Y:S07]  /*2200*/  HMMA.16816.F32 R20, R32, R164.reuse, RZ ;  /* 0x000000a42014723c */ /* 0x090fee00000018ff */
[----:B------:R-:W4:Y:S01]  /*2210*/  LDSM.16.M88.4 R192, [R3+0x1000] ;  /* 0x0010000003c0783b */ /* 0x000f220000000200 */
[C---:B------:R-:W-:Y:S07]  /*2220*/  HMMA.16816.F32 R24, R28.reuse, R164, RZ ;  /* 0x000000a41c18723c */ /* 0x040fee00000018ff */
[----:B------:R-:W4:Y:S01]  /*2230*/  LDSM.16.M88.4 R196, [R210+0xc800] ;  /* 0x00c80000d2c4783b */ /* 0x000f220000000200 */
[-C--:B------:R-:W-:Y:S07]  /*2240*/  HMMA.16816.F32 R28, R28, R166.reuse, RZ ;  /* 0x000000a61c1c723c */ /* 0x080fee00000018ff */
[----:B------:R-:W-:Y:S01]  /*2250*/  LDSM.16.M88.4 R200, [R2+0x1000] ;  /* 0x0010000002c8783b */ /* 0x000fe20000000200 */
[----:B------:R-:W-:Y:S07]  /*2260*/  HMMA.16816.F32 R32, R32, R166, RZ ;  /* 0x000000a62020723c */ /* 0x000fee00000018ff */
[----:B------:R-:W-:Y:S01]  /*2270*/  LDSM.16.M88.4 R164, [R2] ;  /* 0x0000000002a4783b */ /* 0x000fe20000000200 */
[-C--:B--2---:R-:W-:Y:S07]  /*2280*/  HMMA.16816.F32 R4, R168, R172.reuse, R4 ;  /* 0x000000aca804723c */ /* 0x084fee0000001804 */
[----:B------:R-:W-:Y:S01]  /*2290*/  LDSM.16.M88.4 R204, [R212+0xc800] ;  /* 0x00c80000d4cc783b */ /* 0x000fe20000000200 */
[C---:B-1----:R-:W-:Y:S08]  /*22a0*/  HMMA.16816.F32 R8, R176.reuse, R172, R8 ;  /* 0x000000acb008723c */ /* 0x042ff00000001808 */
[-C--:B------:R-:W-:Y:S08]  /*22b0*/  HMMA.16816.F32 R12, R176, R174.reuse, R12 ;  /* 0x000000aeb00c723c */ /* 0x080ff0000000180c */
[C---:B------:R-:W-:Y:S01]  /*22c0*/  HMMA.16816.F32 R16, R168.reuse, R174, R16 ;  /* 0x000000aea810723c */ /* 0x040fe20000001810 */
[----:B------:R-:W1:Y:S07]  /*22d0*/  LDSM.16.M88.4 R172, [R212+0xc000] ;  /* 0x00c00000d4ac783b */ /* 0x000e6e0000000200 */
[-C--:B---3--:R-:W-:Y:S08]  /*22e0*/  HMMA.16816.F32 R20, R168, R180.reuse, R20 ;  /* 0x000000b4a814723c */ /* 0x088ff00000001814 */
[C---:B------:R-:W-:Y:S08]  /*22f0*/  HMMA.16816.F32 R24, R176.reuse, R180, R24 ;  /* 0x000000b4b018723c */ /* 0x040ff00000001818 */
[-C--:B------:R-:W-:Y:S01]  /*2300*/  HMMA.16816.F32 R28, R176, R182.reuse, R28 ;  /* 0x000000b6b01c723c */ /* 0x080fe2000000181c */
[----:B------:R-:W-:Y:S07]  /*2310*/  LDSM.16.M88.4 R176, [R209+0x10000] ;  /* 0x01000000d1b0783b */ /* 0x000fee0000000200 */
[----:B------:R-:W-:Y:S01]  /*2320*/  HMMA.16816.F32 R32, R168, R182, R32 ;  /* 0x000000b6a820723c */ /* 0x000fe20000001820 */
[----:B------:R-:W2:Y:S07]  /*2330*/  LDSM.16.M88.4 R168, [R213+0x2000] ;  /* 0x00200000d5a8783b */ /* 0x000eae0000000200 */
[-C--:B------:R-:W-:Y:S01]  /*2340*/  HMMA.16816.F32 R4, R184, R188.reuse, R4 ;  /* 0x000000bcb804723c */ /* 0x080fe20000001804 */
[----:B------:R-:W3:Y:S07]  /*2350*/  LDSM.16.M88.4 R180, [R213+0x3000] ;  /* 0x00300000d5b4783b */ /* 0x000eee0000000200 */
[C---:B----4-:R-:W-:Y:S08]  /*2360*/  HMMA.16816.F32 R8, R192.reuse, R188, R8 ;  /* 0x000000bcc008723c */ /* 0x050ff00000001808 */
[-C--:B------:R-:W-:Y:S08]  /*2370*/  HMMA.16816.F32 R12, R192, R190.reuse, R12 ;  /* 0x000000bec00c723c */ /* 0x080ff0000000180c */
[C---:B------:R-:W-:Y:S01]  /*2380*/  HMMA.16816.F32 R16, R184.reuse, R190, R16 ;  /* 0x000000beb810723c */ /* 0x040fe20000001810 */
[----:B------:R-:W4:Y:S07]  /*2390*/  LDSM.16.M88.4 R188, [R209+0x10800] ;  /* 0x01080000d1bc783b */ /* 0x000f2e0000000200 */
[-C--:B------:R-:W-:Y:S08]  /*23a0*/  HMMA.16816.F32 R20, R184, R196.reuse, R20 ;  /* 0x000000c4b814723c */ /* 0x080ff00000001814 */
[C---:B------:R-:W-:Y:S08]  /*23b0*/  HMMA.16816.F32 R24, R192.reuse, R196, R24 ;  /* 0x000000c4c018723c */ /* 0x040ff00000001818 */
[-C--:B------:R-:W-:Y:S01]  /*23c0*/  HMMA.16816.F32 R28, R192, R198.reuse, R28 ;  /* 0x000000c6c01c723c */ /* 0x080fe2000000181c */
[----:B------:R-:W-:Y:S07]  /*23d0*/  LDSM.16.M88.4 R192, [R0+0x3000] ;  /* 0x0030000000c0783b */ /* 0x000fee0000000200 */
[----:B------:R-:W-:Y:S01]  /*23e0*/  HMMA.16816.F32 R32, R184, R198, R32 ;  /* 0x000000c6b820723c */ /* 0x000fe20000001820 */
[----:B------:R-:W-:Y:S07]  /*23f0*/  LDSM.16.M88.4 R184, [R211+0x10000] ;  /* 0x01000000d3b8783b */ /* 0x000fee0000000200 */
[-C--:B-1----:R-:W-:Y:S01]  /*2400*/  HMMA.16816.F32 R4, R164, R172.reuse, R4 ;  /* 0x000000aca404723c */ /* 0x082fe20000001804 */
[----:B------:R-:W-:Y:S07]  /*2410*/  LDSM.16.M88.4 R196, [R211+0x10800] ;  /* 0x01080000d3c4783b */ /* 0x000fee0000000200 */
[C---:B------:R-:W-:Y:S08]  /*2420*/  HMMA.16816.F32 R8, R200.reuse, R172, R8 ;  /* 0x000000acc808723c */ /* 0x040ff00000001808 */
[-C--:B------:R-:W-:Y:S08]  /*2430*/  HMMA.16816.F32 R12, R200, R174.reuse, R12 ;  /* 0x000000aec80c723c */ /* 0x080ff0000000180c */
[C---:B------:R-:W-:Y:S01]  /*2440*/  HMMA.16816.F32 R16, R164.reuse, R174, R16 ;  /* 0x000000aea410723c */ /* 0x040fe20000001810 */
[----:B------:R1:W4:Y:S07]  /*2450*/  LDSM.16.M88.4 R172, [R0+0x2000] ;  /* 0x0020000000ac783b */ /* 0x00032e0000000200 */
[-C--:B------:R-:W-:Y:S08]  /*2460*/  HMMA.16816.F32 R20, R164, R204.reuse, R20 ;  /* 0x000000cca414723c */ /* 0x080ff00000001814 */
[C---:B------:R-:W-:Y:S04]  /*2470*/  HMMA.16816.F32 R24, R200.reuse, R204, R24 ;  /* 0x000000ccc818723c */ /* 0x040fe80000001818 */
[----:B------:R-:W-:Y:S04]  /*2480*/  LOP3.LUT R204, R222, 0x7a00, RZ, 0xc0, !PT ;  /* 0x00007a00decc7812 */ /* 0x000fe800078ec0ff */
[-C--:B------:R-:W-:Y:S01]  /*2490*/  HMMA.16816.F32 R28, R200, R206.reuse, R28 ;  /* 0x000000cec81c723c */ /* 0x080fe2000000181c */
[----:B------:R-:W-:Y:S02]  /*24a0*/  LDSM.16.M88.4 R200, [R3+0x3000] ;  /* 0x0030000003c8783b */ /* 0x000fe40000000200 */
[----:B-1----:R-:W-:Y:S05]  /*24b0*/  @!P0 SHF.R.U32.HI R0, RZ, 0x1, R220 ;  /* 0x00000001ff008819 */ /* 0x002fea00000116dc */
[----:B------:R-:W-:Y:S01]  /*24c0*/  HMMA.16816.F32 R32, R164, R206, R32 ;  /* 0x000000cea420723c */ /* 0x000fe20000001820 */
[----:B------:R-:W-:Y:S01]  /*24d0*/  LDSM.16.M88.4 R164, [R3+0x2000] ;  /* 0x0020000003a4783b */ /* 0x000fe20000000200 */
[----:B------:R-:W-:Y:S05]  /*24e0*/  IMAD.MOV.U32 R206, RZ, RZ, 0x20 ;  /* 0x00000020ffce7424 */ /* 0x000fea00078e00ff */
[----:B------:R-:W-:Y:S01]  /*24f0*/  SEL R207, R206, 0xffffffe0, !P2 ;  /* 0xffffffe0cecf7807 */ /* 0x000fe20005000000 */
[-C--:B--2---:R-:W-:Y:S08]  /*2500*/  HMMA.16816.F32 R4, R168, R176.reuse, R4 ;  /* 0x000000b0a804723c */ /* 0x084ff00000001804 */
[C---:B---3--:R-:W-:Y:S08]  /*2510*/  HMMA.16816.F32 R8, R180.reuse, R176, R8 ;  /* 0x000000b0b408723c */ /* 0x048ff00000001808 */
[-C--:B------:R-:W-:Y:S08]  /*2520*/  HMMA.16816.F32 R12, R180, R178.reuse, R12 ;  /* 0x000000b2b40c723c */ /* 0x080ff0000000180c */
[C---:B------:R-:W-:Y:S01]  /*2530*/  HMMA.16816.F32 R16, R168.reuse, R178, R16 ;  /* 0x000000b2a810723c */ /* 0x040fe20000001810 */
[----:B------:R-:W1:Y:S07]  /*2540*/  LDSM.16.M88.4 R176, [R210+0x10000] ;  /* 0x01000000d2b0783b */ /* 0x000e6e0000000200 */
[-C--:B----4-:R-:W-:Y:S08]  /*2550*/  HMMA.16816.F32 R20, R168, R188.reuse, R20 ;  /* 0x000000bca814723c */ /* 0x090ff00000001814 */
[C---:B------:R-:W-:Y:S04]  /*2560*/  HMMA.16816.F32 R24, R180.reuse, R188, R24 ;  /* 0x000000bcb418723c */ /* 0x040fe80000001818 */
[----:B------:R-:W-:Y:S01]  /*2570*/  LEA R188, R216, UR4, 0x1 ;  /* 0x00000004d8bc7c11 */ /* 0x000fe2000f8e08ff */
[----:B------:R-:W-:Y:S03]  /*2580*/  IMAD.MOV.U32 R216, RZ, RZ, 0x20 ;  /* 0x00000020ffd87424 */ /* 0x000fe600078e00ff */
[-C--:B------:R-:W-:Y:S01]  /*2590*/  HMMA.16816.F32 R28, R180, R190.reuse, R28 ;  /* 0x000000beb41c723c */ /* 0x080fe2000000181c */
[----:B------:R-:W2:Y:S02]  /*25a0*/  LDSM.16.M88.4 R180, [R210+0x10800] ;  /* 0x01080000d2b4783b */ /* 0x000ea40000000200 */
[----:B------:R-:W-:Y:S05]  /*25b0*/  VIADD R189, R188, 0x20020 ;  /* 0x00020020bcbd7836 */ /* 0x000fea0000000000 */
[----:B------:R-:W-:Y:S01]  /*25c0*/  HMMA.16816.F32 R32, R168, R190, R32 ;  /* 0x000000bea820723c */ /* 0x000fe20000001820 */
[----:B------:R-:W-:Y:S01]  /*25d0*/  LDSM.16.M88.4 R168, [R2+0x2000] ;  /* 0x0020000002a8783b */ /* 0x000fe20000000200 */
[----:B------:R-:W-:Y:S05]  /*25e0*/  IMAD.MOV.U32 R190, RZ, RZ, 0x10 ;  /* 0x00000010ffbe7424 */ /* 0x000fea00078e00ff */
[----:B------:R-:W-:Y:S01]  /*25f0*/  SEL R190, R190, 0xfffffff0, !P1 ;  /* 0xfffffff0bebe7807 */ /* 0x000fe20004800000 */
[-C--:B------:R-:W-:Y:S08]  /*2600*/  HMMA.16816.F32 R4, R172, R184.reuse, R4 ;  /* 0x000000b8ac04723c */ /* 0x080ff00000001804 */
[C---:B------:R-:W-:Y:S08]  /*2610*/  HMMA.16816.F32 R8, R192.reuse, R184, R8 ;  /* 0x000000b8c008723c */ /* 0x040ff00000001808 */
[-C--:B------:R-:W-:Y:S08]  /*2620*/  HMMA.16816.F32 R12, R192, R186.reuse, R12 ;  /* 0x000000bac00c723c */ /* 0x080ff0000000180c */
[C---:B------:R-:W-:Y:S01]  /*2630*/  HMMA.16816.F32 R16, R172.reuse, R186, R16 ;  /* 0x000000baac10723c */ /* 0x040fe20000001810 */
[----:B------:R-:W3:Y:S07]  /*2640*/  LDSM.16.M88.4 R184, [R212+0x10000] ;  /* 0x01000000d4b8783b */ /* 0x000eee0000000200 */
[-C--:B------:R-:W-:Y:S08]  /*2650*/  HMMA.16816.F32 R20, R172, R196.reuse, R20 ;  /* 0x000000c4ac14723c */ /* 0x080ff00000001814 */
[C---:B------:R-:W-:Y:S08]  /*2660*/  HMMA.16816.F32 R24, R192.reuse, R196, R24 ;  /* 0x000000c4c018723c */ /* 0x040ff00000001818 */
[-C--:B------:R-:W-:Y:S08]  /*2670*/  HMMA.16816.F32 R28, R192, R198.reuse, R28 ;  /* 0x000000c6c01c723c */ /* 0x080ff0000000181c */
[----:B------:R-:W-:Y:S01]  /*2680*/  HMMA.16816.F32 R32, R172, R198, R32 ;  /* 0x000000c6ac20723c */ /* 0x000fe20000001820 */
[----:B------:R4:W3:Y:S07]  /*2690*/  LDSM.16.M88.4 R172, [R2+0x3000] ;  /* 0x0030000002ac783b */ /* 0x0008ee0000000200 */
[-C--:B-1----:R-:W-:Y:S08]  /*26a0*/  HMMA.16816.F32 R4, R164, R176.reuse, R4 ;  /* 0x000000b0a404723c */ /* 0x082ff00000001804 */
[C---:B------:R-:W-:Y:S04]  /*26b0*/  HMMA.16816.F32 R8, R200.reuse, R176, R8 ;  /* 0x000000b0c808723c */ /* 0x040fe80000001808 */
[----:B------:R-:W-:Y:S01]  /*26c0*/  FMUL.FTZ R177, R251, 1.4426950216293334961 ;  /* 0x3fb8aa3bfbb17820 */ /* 0x000fe20000410000 */
[----:B------:R-:W-:Y:S03]  /*26d0*/  FMUL.FTZ R176, R250, 1.4426950216293334961 ;  /* 0x3fb8aa3bfab07820 */ /* 0x000fe60000410000 */
[-C--:B------:R-:W-:Y:S03]  /*26e0*/  HMMA.16816.F32 R12, R200, R178.reuse, R12 ;  /* 0x000000b2c80c723c */ /* 0x080fe6000000180c */
[----:B----4-:R-:W-:Y:S01]  /*26f0*/  @!P0 IMAD.SHL.U32 R2, R220, 0x2, RZ ;  /* 0x00000002dc028824 */ /* 0x010fe200078e00ff */
[----:B------:R-:W-:Y:S04]  /*2700*/  FSEL R177, R177, RZ, P5 ;  /* 0x000000ffb1b17208 */ /* 0x000fe80002800000 */
[C---:B------:R-:W-:Y:S04]  /*2710*/  HMMA.16816.F32 R16, R164.reuse, R178, R16 ;  /* 0x000000b2a410723c */ /* 0x040fe80000001810 */
[----:B------:R-:W-:Y:S01]  /*2720*/  @!P0 LOP3.LUT R2, R2, 0x6, RZ, 0xc0, !PT ;  /* 0x0000000602028812 */ /* 0x000fe200078ec0ff */
[----:B------:R-:W-:Y:S03]  /*2730*/  FMUL.FTZ R178, R252, 1.4426950216293334961 ;  /* 0x3fb8aa3bfcb27820 */ /* 0x000fe60000410000 */
[-C--:B--2---:R-:W-:Y:S03]  /*2740*/  HMMA.16816.F32 R20, R164, R180.reuse, R20 ;  /* 0x000000b4a414723c */ /* 0x084fe60000001814 */
[----:B------:R-:W-:Y:S02]  /*2750*/  FSEL R178, R178, RZ, P6 ;  /* 0x000000ffb2b27208 */ /* 0x000fe40003000000 */
[----:B------:R-:W-:Y:S01]  /*2760*/  @!P0 LOP3.LUT R3, R2, 0x1e0, R0, 0xf8, !PT ;  /* 0x000001e002038812 */ /* 0x000fe200078ef800 */
[----:B------:R-:W-:Y:S02]  /*2770*/  VIADD R2, R188, 0x20000 ;  /* 0x00020000bc027836 */ /* 0x000fe40000000000 */
[C---:B------:R-:W-:Y:S01]  /*2780*/  HMMA.16816.F32 R24, R200.reuse, R180, R24 ;  /* 0x000000b4c818723c */ /* 0x040fe20000001818 */
[----:B------:R-:W-:Y:S03]  /*2790*/  IMAD.U32 R0, RZ, RZ, UR33 ;  /* 0x00000021ff007e24 */ /* 0x000fe6000f8e00ff */
[----:B------:R-:W-:Y:S01]  /*27a0*/  @P3 VIADD R189, R2, 0xffffffe0 ;  /* 0xffffffe002bd3836 */ /* 0x000fe20000000000 */
[----:B------:R-:W-:Y:S01]  /*27b0*/  @!P0 VIADDMNMX R180, R238, -R216, UR44, PT ;  /* 0x0000002ceeb48e46 */ /* 0x000fe2000b8009d8 */
[----:B------:R-:W-:Y:S01]  /*27c0*/  @!P0 IMAD R0, R0, 0x80, R3 ;  /* 0x0000008000008824 */ /* 0x000fe200078e0203 */
[----:B------:R-:W-:Y:S01]  /*27d0*/  @!P0 VIMNMX R3, PT, PT, R238, UR44, PT ;  /* 0x0000002cee038c48 */ /* 0x000fe2000bfe0100 */
[-C--:B------:R-:W-:Y:S03]  /*27e0*/  HMMA.16816.F32 R28, R200, R182.reuse, R28 ;  /* 0x000000b6c81c723c */ /* 0x080fe6000000181c */
[----:B------:R-:W-:Y:S01]  /*27f0*/  @!P0 ISETP.GE.AND P5, PT, R0, R180, PT ;  /* 0x000000b40000820c */ /* 0x000fe20003fa6270 */
[----:B------:R-:W-:Y:S01]  /*2800*/  FMUL.FTZ R181, R214, 1.4426950216293334961 ;  /* 0x3fb8aa3bd6b57820 */ /* 0x000fe20000410000 */
[----:B------:R-:W-:Y:S01]  /*2810*/  IMAD.MOV.U32 R214, RZ, RZ, 0x18 ;  /* 0x00000018ffd67424 */ /* 0x000fe200078e00ff */
[----:B------:R-:W-:Y:S02]  /*2820*/  LOP3.LUT R216, R244, 0x38, RZ, 0xc0, !PT ;  /* 0x00000038f4d87812 */ /* 0x000fe400078ec0ff */
[----:B------:R-:W-:Y:S01]  /*2830*/  HMMA.16816.F32 R32, R164, R182, R32 ;  /* 0x000000b6a420723c */ /* 0x000fe20000001820 */
[----:B------:R-:W1:Y:S03]  /*2840*/  LDSM.16.M88.4 R164, [R212+0x10800] ;  /* 0x01080000d4a4783b */ /* 0x000e660000000200 */
[----:B------:R-:W-:Y:S01]  /*2850*/  @!P0 VIADDMNMX R179, R238, -R214, UR44, PT ;  /* 0x0000002ceeb38e46 */ /* 0x000fe2000b8009d6 */
[C---:B------:R-:W-:Y:S01]  /*2860*/  @!P0 VIADD R182, R0.reuse, 0x1 ;  /* 0x0000000100b68836 */ /* 0x040fe20000000000 */
[----:B------:R-:W-:Y:S01]  /*2870*/  FSEL R181, R181, RZ, P4 ;  /* 0x000000ffb5b57208 */ /* 0x000fe20002000000 */
[----:B------:R-:W-:Y:S01]  /*2880*/  @!P0 VIADD R183, R0, 0x8 ;  /* 0x0000000800b78836 */ /* 0x000fe20000000000 */
[-C--:B---3--:R-:W-:Y:S01]  /*2890*/  HMMA.16816.F32 R4, R168, R184.reuse, R4 ;  /* 0x000000b8a804723c */ /* 0x088fe20000001804 */
[----:B------:R-:W-:Y:S04]  /*28a0*/  IMAD.MOV.U32 R214, RZ, RZ, 0x8 ;  /* 0x00000008ffd67424 */ /* 0x000fe800078e00ff */
[----:B------:R-:W-:Y:S02]  /*28b0*/  @!P0 ISETP.GE.AND P6, PT, R182, R180, PT ;  /* 0x000000b4b600820c */ /* 0x000fe40003fc6270 */
[----:B------:R-:W-:Y:S01]  /*28c0*/  FSETP.NEU.FTZ.AND P4, PT, R250, -INF , PT ;  /* 0xff800000fa00780b */ /* 0x000fe20003f9d000 */
[C---:B------:R-:W-:Y:S04]  /*28d0*/  HMMA.16816.F32 R8, R172.reuse, R184, R8 ;  /* 0x000000b8ac08723c */ /* 0x040fe80000001808 */
[----:B------:R-:W-:Y:S02]  /*28e0*/  @!P0 VIADDMNMX R2, R238, R214, UR44, PT ;  /* 0x0000002cee028e46 */ /* 0x000fe4000b8001d6 */
[----:B------:R-:W-:Y:S02]  /*28f0*/  FSEL R176, R176, RZ, P4 ;  /* 0x000000ffb0b07208 */ /* 0x000fe40002000000 */
[-C--:B------:R-:W-:Y:S03]  /*2900*/  HMMA.16816.F32 R12, R172, R186.reuse, R12 ;  /* 0x000000baac0c723c */ /* 0x080fe6000000180c */
[----:B------:R-:W-:Y:S02]  /*2910*/  @!P0 FSEL R4, R4, -INF , !P5 ;  /* 0xff80000004048808 */ /* 0x000fe40006800000 */
[----:B------:R-:W-:Y:S02]  /*2920*/  @!P0 FSEL R5, R5, -INF , !P6 ;  /* 0xff80000005058808 */ /* 0x000fe40007000000 */
[-C--:B------:R-:W-:Y:S01]  /*2930*/  @!P0 ISETP.GE.AND P4, PT, R0, R179.reuse, PT ;  /* 0x000000b30000820c */ /* 0x080fe20003f86270 */
[C---:B------:R-:W-:Y:S04]  /*2940*/  HMMA.16816.F32 R16, R168.reuse, R186, R16 ;  /* 0x000000baa810723c */ /* 0x040fe80000001810 */
[--C-:B------:R-:W-:Y:S01]  /*2950*/  FFMA.FTZ R4, R4, UR12, -R181.reuse ;  /* 0x0000000c04047c23 */ /* 0x100fe200080108b5 */
[----:B------:R-:W-:Y:S01]  /*2960*/  FFMA.FTZ R5, R5, UR12, -R181 ;  /* 0x0000000c05057c23 */ /* 0x000fe200080108b5 */
[----:B------:R-:W-:Y:S02]  /*2970*/  @!P0 ISETP.GE.AND P5, PT, R182, R179, PT ;  /* 0x000000b3b600820c */ /* 0x000fe40003fa6270 */
[----:B------:R-:W-:Y:S01]  /*2980*/  @!P0 FSEL R6, R6, -INF , !P4 ;  /* 0xff80000006068808 */ /* 0x000fe20006000000 */
[-C--:B-1----:R-:W-:Y:S01]  /*2990*/  HMMA.16816.F32 R20, R168, R164.reuse, R20 ;  /* 0x000000a4a814723c */ /* 0x082fe20000001814 */
[----:B------:R1:W-:Y:S02]  /*29a0*/  MUFU.EX2 R231, R4 ;  /* 0x0000000400e77308 */ /* 0x0003e40000000800 */
[-C--:B------:R-:W-:Y:S01]  /*29b0*/  @!P0 ISETP.GE.AND P4, PT, R182, R3.reuse, PT ;  /* 0x00000003b600820c */ /* 0x080fe20003f86270 */
[--C-:B------:R-:W-:Y:S07]  /*29c0*/  FFMA.FTZ R6, R6, UR12, -R178.reuse ;  /* 0x0000000c06067c23 */ /* 0x100fee00080108b2 */
[----:B------:R2:W-:Y:S01]  /*29d0*/  MUFU.EX2 R229, R5 ;  /* 0x0000000500e57308 */ /* 0x0005e20000000800 */
[----:B------:R-:W-:Y:S01]  /*29e0*/  @!P0 FSEL R7, R7, -INF , !P5 ;  /* 0xff80000007078808 */ /* 0x000fe20006800000 */
[C---:B------:R-:W-:Y:S08]  /*29f0*/  HMMA.16816.F32 R24, R172.reuse, R164, R24 ;  /* 0x000000a4ac18723c */ /* 0x040ff00000001818 */
[----:B------:R-:W-:Y:S01]  /*2a00*/  MUFU.EX2 R230, R6 ;  /* 0x0000000600e67308 */ /* 0x000fe20000000800 */
[-C--:B------:R-:W-:Y:S01]  /*2a10*/  @!P0 ISETP.GE.AND P5, PT, R182, R2.reuse, PT ;  /* 0x00000002b600820c */ /* 0x080fe20003fa6270 */
[C---:B------:R-:W-:Y:S01]  /*2a20*/  @!P0 VIADD R182, R0.reuse, 0x9 ;  /* 0x0000000900b68836 */ /* 0x040fe20000000000 */
[----:B------:R-:W-:Y:S01]  /*2a30*/  @!P0 FSEL R9, R9, -INF , !P4 ;  /* 0xff80000009098808 */ /* 0x000fe20006000000 */
[C---:B-1----:R-:W-:Y:S01]  /*2a40*/  @!P0 VIADD R4, R0.reuse, 0x11 ;  /* 0x0000001100048836 */ /* 0x042fe20000000000 */
[-C--:B------:R-:W-:Y:S03]  /*2a50*/  HMMA.16816.F32 R28, R172, R166.reuse, R28 ;  /* 0x000000a6ac1c723c */ /* 0x080fe6000000181c */
[-C--:B------:R-:W-:Y:S01]  /*2a60*/  @!P0 ISETP.GE.AND P4, PT, R183, R3.reuse, PT ;  /* 0x00000003b700820c */ /* 0x080fe20003f86270 */
[----:B--2---:R-:W-:Y:S01]  /*2a70*/  @!P0 VIADD R5, R0, 0x10 ;  /* 0x0000001000058836 */ /* 0x004fe20000000000 */
[----:B------:R-:W-:Y:S01]  /*2a80*/  @!P0 FSEL R11, R11, -INF , !P5 ;  /* 0xff8000000b0b8808 */ /* 0x000fe20006800000 */
[----:B------:R-:W-:Y:S01]  /*2a90*/  FFMA.FTZ R7, R7, UR12, -R178 ;  /* 0x0000000c07077c23 */ /* 0x000fe200080108b2 */
[----:B------:R-:W-:Y:S01]  /*2aa0*/  @!P0 FSEL R12, R12, -INF , !P4 ;  /* 0xff8000000c0c8808 */ /* 0x000fe20006000000 */
[----:B------:R-:W-:Y:S02]  /*2ab0*/  HMMA.16816.F32 R32, R168, R166, R32 ;  /* 0x000000a6a820723c */ /* 0x000fe40000001820 */
[----:B------:R-:W1:Y:S02]  /*2ac0*/  MUFU.EX2 R226, R7 ;  /* 0x0000000700e27308 */ /* 0x000e640000000800 */
[-C--:B------:R-:W-:Y:S01]  /*2ad0*/  @!P0 ISETP.GE.AND P5, PT, R183, R2.reuse, PT ;  /* 0x00000002b700820c */ /* 0x080fe20003fa6270 */
[--C-:B------:R-:W-:Y:S01]  /*2ae0*/  FFMA.FTZ R9, R9, UR12, -R177.reuse ;  /* 0x0000000c09097c23 */ /* 0x100fe200080108b1 */
[----:B------:R-:W-:Y:S01]  /*2af0*/  @!P0 ISETP.GE.AND P4, PT, R182, R2, PT ;  /* 0x00000002b600820c */ /* 0x000fe20003f86270 */
[--C-:B------:R-:W-:Y:S01]  /*2b00*/  FFMA.FTZ R11, R11, UR12, -R176.reuse ;  /* 0x0000000c0b0b7c23 */ /* 0x100fe200080108b0 */
[----:B------:R-:W-:Y:S04]  /*2b10*/  @!P0 ISETP.GE.AND P6, PT, R0, R3, PT ;  /* 0x000000030000820c */ /* 0x000fe80003fc6270 */
[----:B------:R-:W-:Y:S01]  /*2b20*/  MUFU.EX2 R201, R9 ;  /* 0x0000000900c97308 */ /* 0x000fe20000000800 */
[----:B------:R-:W-:Y:S01]  /*2b30*/  @!P0 FSEL R14, R14, -INF , !P5 ;  /* 0xff8000000e0e8808 */ /* 0x000fe20006800000 */
[--C-:B------:R-:W-:Y:S01]  /*2b40*/  FFMA.FTZ R12, R12, UR12, -R177.reuse ;  /* 0x0000000c0c0c7c23 */ /* 0x100fe200080108b1 */
[----:B------:R-:W-:Y:S07]  /*2b50*/  @!P0 FSEL R15, R15, -INF , !P4 ;  /* 0xff8000000f0f8808 */ /* 0x000fee0006000000 */
[----:B------:R-:W-:Y:S01]  /*2b60*/  MUFU.EX2 R205, R11 ;  /* 0x0000000b00cd7308 */ /* 0x000fe20000000800 */
[----:B------:R-:W-:Y:S01]  /*2b70*/  @!P0 ISETP.GE.AND P5, PT, R183, R179, PT ;  /* 0x000000b3b700820c */ /* 0x000fe20003fa6270 */
[--C-:B------:R-:W-:Y:S01]  /*2b80*/  FFMA.FTZ R14, R14, UR12, -R176.reuse ;  /* 0x0000000c0e0e7c23 */ /* 0x100fe200080108b0 */
[----:B------:R-:W-:Y:S01]  /*2b90*/  @!P0 FSEL R8, R8, -INF , !P6 ;  /* 0xff80000008088808 */ /* 0x000fe20007000000 */
[----:B------:R-:W-:Y:S01]  /*2ba0*/  FFMA.FTZ R15, R15, UR12, -R176 ;  /* 0x0000000c0f0f7c23 */ /* 0x000fe200080108b0 */
[----:B------:R-:W-:Y:S05]  /*2bb0*/  @!P0 ISETP.GE.AND P4, PT, R182, R180, PT ;  /* 0x000000b4b600820c */ /* 0x000fea0003f86270 */
[----:B------:R-:W-:Y:S01]  /*2bc0*/  MUFU.EX2 R199, R12 ;  /* 0x0000000c00c77308 */ /* 0x000fe20000000800 */
[----:B------:R-:W-:Y:S01]  /*2bd0*/  @!P0 ISETP.GE.AND P6, PT, R0, R2, PT ;  /* 0x000000020000820c */ /* 0x000fe20003fc6270 */
[----:B------:R-:W-:Y:S01]  /*2be0*/  FFMA.FTZ R8, R8, UR12, -R177 ;  /* 0x0000000c08087c23 */ /* 0x000fe200080108b1 */
[----:B------:R-:W-:Y:S07]  /*2bf0*/  @!P0 FSEL R17, R17, -INF , !P4 ;  /* 0xff80000011118808 */ /* 0x000fee0006000000 */
[----:B------:R-:W-:Y:S01]  /*2c00*/  MUFU.EX2 R203, R14 ;  /* 0x0000000e00cb7308 */ /* 0x000fe20000000800 */
[----:B------:R-:W-:Y:S02]  /*2c10*/  @!P0 FSEL R18, R18, -INF , !P5 ;  /* 0xff80000012128808 */ /* 0x000fe40006800000 */
[----:B------:R-:W-:Y:S01]  /*2c20*/  @!P0 FSEL R10, R10, -INF , !P6 ;  /* 0xff8000000a0a8808 */ /* 0x000fe20007000000 */
[--C-:B------:R-:W-:Y:S01]  /*2c30*/  FFMA.FTZ R17, R17, UR12, -R181.reuse ;  /* 0x0000000c11117c23 */ /* 0x100fe200080108b5 */
[-C--:B------:R-:W-:Y:S01]  /*2c40*/  @!P0 ISETP.GE.AND P4, PT, R5, R180.reuse, PT ;  /* 0x000000b40500820c */ /* 0x080fe20003f86270 */
[----:B------:R-:W-:Y:S01]  /*2c50*/  FFMA.FTZ R18, R18, UR12, -R178 ;  /* 0x0000000c12127c23 */ /* 0x000fe200080108b2 */
[-C--:B------:R-:W-:Y:S03]  /*2c60*/  @!P0 ISETP.GE.AND P5, PT, R4, R180.reuse, PT ;  /* 0x000000b40400820c */ /* 0x080fe60003fa6270 */
[----:B------:R-:W-:Y:S01]  /*2c70*/  MUFU.EX2 R232, R17 ;  /* 0x0000001100e87308 */ /* 0x000fe20000000800 */
[----:B------:R-:W-:Y:S01]  /*2c80*/  @!P0 ISETP.GE.AND P6, PT, R182, R3, PT ;  /* 0x00000003b600820c */ /* 0x000fe20003fc6270 */
[----:B------:R-:W-:Y:S01]  /*2c90*/  FFMA.FTZ R10, R10, UR12, -R176 ;  /* 0x0000000c0a0a7c23 */ /* 0x000fe200080108b0 */
[----:B------:R-:W-:Y:S07]  /*2ca0*/  @!P0 FSEL R20, R20, -INF , !P4 ;  /* 0xff80000014148808 */ /* 0x000fee0006000000 */
[----:B------:R-:W-:Y:S01]  /*2cb0*/  MUFU.EX2 R195, R18 ;  /* 0x0000001200c37308 */ /* 0x000fe20000000800 */
[----:B------:R-:W-:Y:S02]  /*2cc0*/  @!P0 FSEL R21, R21, -INF , !P5 ;  /* 0xff80000015158808 */ /* 0x000fe40006800000 */
[----:B------:R-:W-:Y:S07]  /*2cd0*/  @!P0 ISETP.GE.AND P4, PT, R4, R179, PT ;  /* 0x000000b30400820c */ /* 0x000fee0003f86270 */
[----:B------:R-:W-:Y:S01]  /*2ce0*/  MUFU.EX2 R202, R8 ;  /* 0x0000000800ca7308 */ /* 0x000fe20000000800 */
[----:B------:R-:W-:Y:S01]  /*2cf0*/  @!P0 FSEL R13, R13, -INF , !P6 ;  /* 0xff8000000d0d8808 */ /* 0x000fe20007000000 */
[----:B------:R-:W-:Y:S01]  /*2d00*/  FFMA.FTZ R20, R20, UR12, -R181 ;  /* 0x0000000c14147c23 */ /* 0x000fe200080108b5 */
[-C--:B------:R-:W-:Y:S07]  /*2d10*/  @!P0 ISETP.GE.AND P5, PT, R5, R3.reuse, PT ;  /* 0x000000030500820c */ /* 0x080fee0003fa6270 */
[----:B------:R-:W-:Y:S01]  /*2d20*/  MUFU.EX2 R214, R10 ;  /* 0x0000000a00d67308 */ /* 0x000fe20000000800 */
[----:B------:R-:W-:Y:S01]  /*2d30*/  @!P0 ISETP.GE.AND P6, PT, R183, R180, PT ;  /* 0x000000b4b700820c */ /* 0x000fe20003fc6270 */
[----:B------:R-:W-:Y:S01]  /*2d40*/  FFMA.FTZ R13, R13, UR12, -R177 ;  /* 0x0000000c0d0d7c23 */ /* 0x000fe200080108b1 */
[----:B------:R-:W-:Y:S07]  /*2d50*/  @!P0 FSEL R23, R23, -INF , !P4 ;  /* 0xff80000017178808 */ /* 0x000fee0006000000 */
[----:B------:R-:W-:Y:S01]  /*2d60*/  MUFU.EX2 R200, R15 ;  /* 0x0000000f00c87308 */ /* 0x000fe20000000800 */
[----:B------:R-:W-:Y:S01]  /*2d70*/  @!P0 FSEL R24, R24, -INF , !P5 ;  /* 0xff80000018188808 */ /* 0x000fe20006800000 */
[--C-:B------:R-:W-:Y:S01]  /*2d80*/  FFMA.FTZ R21, R21, UR12, -R181.reuse ;  /* 0x0000000c15157c23 */ /* 0x100fe200080108b5 */
[----:B------:R-:W-:Y:S07]  /*2d90*/  @!P0 FSEL R16, R16, -INF , !P6 ;  /* 0xff80000010108808 */ /* 0x000fee0007000000 */
[----:B------:R-:W2:Y:S01]  /*2da0*/  MUFU.EX2 R198, R13 ;  /* 0x0000000d00c67308 */ /* 0x000ea20000000800 */
[C---:B------:R-:W-:Y:S01]  /*2db0*/  @!P0 ISETP.GE.AND P4, PT, R4.reuse, R3, PT ;  /* 0x000000030400820c */ /* 0x040fe20003f86270 */
[--C-:B------:R-:W-:Y:S01]  /*2dc0*/  FFMA.FTZ R23, R23, UR12, -R178.reuse ;  /* 0x0000000c17177c23 */ /* 0x100fe200080108b2 */
[-C--:B------:R-:W-:Y:S01]  /*2dd0*/  @!P0 ISETP.GE.AND P5, PT, R4, R2.reuse, PT ;  /* 0x000000020400820c */ /* 0x080fe20003fa6270 */
[----:B------:R-:W-:Y:S01]  /*2de0*/  @!P0 VIADD R4, R0, 0x18 ;  /* 0x0000001800048836 */ /* 0x000fe20000000000 */
[-C--:B------:R-:W-:Y:S01]  /*2df0*/  @!P0 ISETP.GE.AND P6, PT, R182, R179.reuse, PT ;  /* 0x000000b3b600820c */ /* 0x080fe20003fc6270 */
[----:B------:R-:W-:Y:S01]  /*2e00*/  @!P0 VIADD R0, R0, 0x19 ;  /* 0x0000001900008836 */ /* 0x000fe20000000000 */
[----:B------:R-:W-:Y:S01]  /*2e10*/  @!P0 FSEL R25, R25, -INF , !P4 ;  /* 0xff80000019198808 */ /* 0x000fe20006000000 */
[----:B------:R-:W-:Y:S01]  /*2e20*/  FFMA.FTZ R16, R16, UR12, -R181 ;  /* 0x0000000c10107c23 */ /* 0x000fe200080108b5 */
[----:B------:R-:W-:Y:S01]  /*2e30*/  @!P0 FSEL R19, R19, -INF , !P6 ;  /* 0xff80000013138808 */ /* 0x000fe20007000000 */
[----:B------:R-:W-:Y:S01]  /*2e40*/  MUFU.EX2 R228, R20 ;  /* 0x0000001400e47308 */ /* 0x000fe20000000800 */
[----:B------:R-:W-:Y:S01]  /*2e50*/  @!P0 ISETP.GE.AND P6, PT, R5, R179, PT ;  /* 0x000000b30500820c */ /* 0x000fe20003fc6270 */
[--C-:B------:R-:W-:Y:S01]  /*2e60*/  FFMA.FTZ R24, R24, UR12, -R177.reuse ;  /* 0x0000000c18187c23 */ /* 0x100fe200080108b1 */
[-C--:B------:R-:W-:Y:S07]  /*2e70*/  @!P0 ISETP.GE.AND P4, PT, R4, R3.reuse, PT ;  /* 0x000000030400820c */ /* 0x080fee0003f86270 */
[----:B------:R-:W3:Y:S01]  /*2e80*/  MUFU.EX2 R233, R16 ;  /* 0x0000001000e97308 */ /* 0x000ee20000000800 */
[----:B------:R-:W-:Y:S01]  /*2e90*/  @!P0 FSEL R22, R22, -INF , !P6 ;  /* 0xff80000016168808 */ /* 0x000fe20007000000 */
[--C-:B------:R-:W-:Y:S01]  /*2ea0*/  FFMA.FTZ R19, R19, UR12, -R178.reuse ;  /* 0x0000000c13137c23 */ /* 0x100fe200080108b2 */
[----:B------:R-:W-:Y:S07]  /*2eb0*/  @!P0 FSEL R27, R27, -INF , !P5 ;  /* 0xff8000001b1b8808 */ /* 0x000fee0006800000 */
[----:B------:R-:W-:Y:S01]  /*2ec0*/  MUFU.EX2 R227, R21 ;  /* 0x0000001500e37308 */ /* 0x000fe20000000800 */
[----:B------:R-:W-:Y:S01]  /*2ed0*/  @!P0 FSEL R28, R28, -INF , !P4 ;  /* 0xff8000001c1c8808 */ /* 0x000fe20006000000 */
[----:B------:R-:W-:Y:S01]  /*2ee0*/  FFMA.FTZ R22, R22, UR12, -R178 ;  /* 0x0000000c16167c23 */ /* 0x000fe200080108b2 */
[-C--:B------:R-:W-:Y:S07]  /*2ef0*/  @!P0 ISETP.GE.AND P6, PT, R5, R2.reuse, PT ;  /* 0x000000020500820c */ /* 0x080fee0003fc6270 */
[----:B------:R-:W-:Y:S01]  /*2f00*/  MUFU.EX2 R192, R19 ;  /* 0x0000001300c07308 */ /* 0x000fe20000000800 */
[-C--:B------:R-:W-:Y:S01]  /*2f10*/  @!P0 ISETP.GE.AND P5, PT, R4, R2.reuse, PT ;  /* 0x000000020400820c */ /* 0x080fe20003fa6270 */
[--C-:B------:R-:W-:Y:S01]  /*2f20*/  FFMA.FTZ R25, R25, UR12, -R177.reuse ;  /* 0x0000000c19197c23 */ /* 0x100fe200080108b1 */
[----:B------:R-:W-:Y:S07]  /*2f30*/  @!P0 ISETP.GE.AND P4, PT, R0, R2, PT ;  /* 0x000000020000820c */ /* 0x000fee0003f86270 */
[----:B------:R-:W-:Y:S01]  /*2f40*/  MUFU.EX2 R185, R22 ;  /* 0x0000001600b97308 */ /* 0x000fe20000000800 */
[----:B-1----:R-:W-:Y:S01]  /*2f50*/  F2FP.F16.F32.PACK_AB R2, R226, R230 ;  /* 0x000000e6e202723e */ /* 0x002fe200000000ff */
[--C-:B------:R-:W-:Y:S01]  /*2f60*/  FFMA.FTZ R27, R27, UR12, -R176.reuse ;  /* 0x0000000c1b1b7c23 */ /* 0x100fe200080108b0 */
[----:B------:R-:W-:Y:S07]  /*2f70*/  @!P0 FSEL R26, R26, -INF , !P6 ;  /* 0xff8000001a1a8808 */ /* 0x000fee0007000000 */
[----:B------:R-:W-:Y:S01]  /*2f80*/  MUFU.EX2 R186, R23 ;  /* 0x0000001700ba7308 */ /* 0x000fe20000000800 */
[----:B------:R-:W-:Y:S01]  /*2f90*/  @!P0 ISETP.GE.AND P6, PT, R0, R3, PT ;  /* 0x000000030000820c */ /* 0x000fe20003fc6270 */
[----:B------:R3:W-:Y:S01]  /*2fa0*/  STS [R188+0x20400], R2 ;  /* 0x02040002bc007388 */ /* 0x0007e20000000800 */
[----:B------:R-:W-:Y:S07]  /*2fb0*/  F2FP.F16.F32.PACK_AB R3, R229, R231 ;  /* 0x000000e7e503723e */ /* 0x000fee00000000ff */
[----:B------:R-:W-:Y:S01]  /*2fc0*/  MUFU.EX2 R194, R24 ;  /* 0x0000001800c27308 */ /* 0x000fe20000000800 */
[----:B------:R-:W-:Y:S01]  /*2fd0*/  @!P0 FSEL R29, R29, -INF , !P6 ;  /* 0xff8000001d1d8808 */ /* 0x000fe20007000000 */
[--C-:B------:R-:W-:Y:S01]  /*2fe0*/  FFMA.FTZ R26, R26, UR12, -R176.reuse ;  /* 0x0000000c1a1a7c23 */ /* 0x100fe200080108b0 */
[-C--:B------:R-:W-:Y:S01]  /*2ff0*/  @!P0 ISETP.GE.AND P6, PT, R4, R180.reuse, PT ;  /* 0x000000b40400820c */ /* 0x080fe20003fc6270 */
[----:B------:R1:W-:Y:S01]  /*3000*/  STS [R188+0x20000], R3 ;  /* 0x02000003bc007388 */ /* 0x0003e20000000800 */
[----:B------:R-:W-:Y:S05]  /*3010*/  @!P0 FSEL R30, R30, -INF , !P5 ;  /* 0xff8000001e1e8808 */ /* 0x000fea0006800000 */
[----:B------:R-:W4:Y:S01]  /*3020*/  MUFU.EX2 R193, R25 ;  /* 0x0000001900c17308 */ /* 0x000f220000000800 */
[----:B------:R-:W-:Y:S01]  /*3030*/  @!P0 FSEL R32, R32, -INF , !P6 ;  /* 0xff80000020208808 */ /* 0x000fe20007000000 */
[----:B------:R-:W-:Y:S01]  /*3040*/  FFMA.FTZ R28, R28, UR12, -R177 ;  /* 0x0000000c1c1c7c23 */ /* 0x000fe200080108b1 */
[-C--:B------:R-:W-:Y:S01]  /*3050*/  @!P0 ISETP.GE.AND P6, PT, R0, R179.reuse, PT ;  /* 0x000000b30000820c */ /* 0x080fe20003fc6270 */
[----:B------:R-:W-:Y:S01]  /*3060*/  FFMA.FTZ R30, R30, UR12, -R176 ;  /* 0x0000000c1e1e7c23 */ /* 0x000fe200080108b0 */
[----:B------:R-:W-:Y:S01]  /*3070*/  @!P0 ISETP.GE.AND P5, PT, R0, R180, PT ;  /* 0x000000b40000820c */ /* 0x000fe20003fa6270 */
[----:B------:R-:W-:Y:S01]  /*3080*/  IMAD.IADD R0, R188, 0x1, R190 ;  /* 0x00000001bc007824 */ /* 0x000fe200078e02be */
[----:B------:R-:W-:Y:S01]  /*3090*/  @!P0 FSEL R31, R31, -INF , !P4 ;  /* 0xff8000001f1f8808 */ /* 0x000fe20006000000 */
[----:B------:R-:W-:Y:S01]  /*30a0*/  FFMA.FTZ R32, R32, UR12, -R181 ;  /* 0x0000000c20207c23 */ /* 0x000fe200080108b5 */
[----:B------:R-:W-:Y:S01]  /*30b0*/  @!P0 ISETP.GE.AND P4, PT, R4, R179, PT ;  /* 0x000000b30400820c */ /* 0x000fe20003f86270 */
[----:B------:R-:W-:Y:S01]  /*30c0*/  FFMA.FTZ R177, R29, UR12, -R177 ;  /* 0x0000000c1db17c23 */ /* 0x000fe200080108b1 */
[----:B--2---:R-:W-:Y:S01]  /*30d0*/  F2FP.F16.F32.PACK_AB R4, R198, R199 ;  /* 0x000000c7c604723e */ /* 0x004fe200000000ff */
[----:B------:R-:W-:Y:S01]  /*30e0*/  MUFU.EX2 R225, R32 ;  /* 0x0000002000e17308 */ /* 0x000fe20000000800 */
[----:B------:R-:W-:Y:S01]  /*30f0*/  @!P0 FSEL R34, R34, -INF , !P4 ;  /* 0xff80000022228808 */ /* 0x000fe20006000000 */
[----:B------:R-:W-:Y:S01]  /*3100*/  FFMA.FTZ R176, R31, UR12, -R176 ;  /* 0x0000000c1fb07c23 */ /* 0x000fe200080108b0 */
[----:B------:R-:W-:Y:S07]  /*3110*/  @!P0 FSEL R33, R33, -INF , !P5 ;  /* 0xff80000021218808 */ /* 0x000fee0006800000 */
[----:B------:R-:W-:Y:S01]  /*3120*/  MUFU.EX2 R197, R26 ;  /* 0x0000001a00c57308 */ /* 0x000fe20000000800 */
[----:B---3--:R-:W-:Y:S01]  /*3130*/  F2FP.F16.F32.PACK_AB R2, R232, R233 ;  /* 0x000000e9e802723e */ /* 0x008fe200000000ff */
[--C-:B------:R-:W-:Y:S01]  /*3140*/  FFMA.FTZ R34, R34, UR12, -R178.reuse ;  /* 0x0000000c22227c23 */ /* 0x100fe200080108b2 */
[----:B------:R-:W-:Y:S01]  /*3150*/  @!P0 FSEL R35, R35, -INF , !P6 ;  /* 0xff80000023238808 */ /* 0x000fe20007000000 */
[----:B------:R-:W-:Y:S01]  /*3160*/  FFMA.FTZ R181, R33, UR12, -R181 ;  /* 0x0000000c21b57c23 */ /* 0x000fe200080108b5 */
[----:B----4-:R-:W-:Y:S01]  /*3170*/  F2FP.F16.F32.PACK_AB R6, R193, R194 ;  /* 0x000000c2c106723e */ /* 0x010fe200000000ff */
[----:B------:R2:W-:Y:S01]  /*3180*/  STS [R0+0x20000], R2 ;  /* 0x0200000200007388 */ /* 0x0005e20000000800 */
[----:B-1----:R-:W-:Y:S01]  /*3190*/  F2FP.F16.F32.PACK_AB R3, R201, R202 ;  /* 0x000000cac903723e */ /* 0x002fe200000000ff */
[----:B------:R-:W-:Y:S02]  /*31a0*/  FFMA.FTZ R178, R35, UR12, -R178 ;  /* 0x0000000c23b27c23 */ /* 0x000fe400080108b2 */
[----:B------:R-:W-:Y:S01]  /*31b0*/  MUFU.EX2 R183, R34 ;  /* 0x0000002200b77308 */ /* 0x000fe20000000800 */
[----:B------:R-:W-:Y:S09]  /*31c0*/  IMAD.MOV.U32 R180, RZ, RZ, 0x40 ;  /* 0x00000040ffb47424 */ /* 0x000ff200078e00ff */
[----:B------:R-:W1:Y:S01]  /*31d0*/  MUFU.EX2 R182, R178 ;  /* 0x000000b200b67308 */ /* 0x000e620000000800 */
[----:B------:R-:W-:Y:S09]  /*31e0*/  SEL R215, R180, 0xffffffc0, !P1 ;  /* 0xffffffc0b4d77807 */ /* 0x000ff20004800000 */
[----:B------:R-:W3:Y:S10]  /*31f0*/  MUFU.EX2 R224, R181 ;  /* 0x000000b500e07308 */ /* 0x000ef40000000800 */
[----:B------:R-:W-:Y:S10]  /*3200*/  MUFU.EX2 R196, R27 ;  /* 0x0000001b00c47308 */ /* 0x000ff40000000800 */
[----:B------:R-:W-:Y:S01]  /*3210*/  MUFU.EX2 R187, R28 ;  /* 0x0000001c00bb7308 */ /* 0x000fe20000000800 */
[----:B-1----:R-:W-:Y:S09]  /*3220*/  F2FP.F16.F32.PACK_AB R5, R182, R183 ;  /* 0x000000b7b605723e */ /* 0x002ff200000000ff */
[----:B------:R-:W-:Y:S01]  /*3230*/  MUFU.EX2 R184, R177 ;  /* 0x000000b100b87308 */ /* 0x000fe20000000800 */
[----:B--2---:R-:W-:Y:S09]  /*3240*/  F2FP.F16.F32.PACK_AB R2, R192, R195 ;  /* 0x000000c3c002723e */ /* 0x004ff200000000ff */
[----:B------:R-:W-:Y:S01]  /*3250*/  MUFU.EX2 R191, R30 ;  /* 0x0000001e00bf7308 */ /* 0x000fe20000000800 */
[----:B------:R1:W-:Y:S04]  /*3260*/  STS [R0+0x20400], R2 ;  /* 0x0204000200007388 */ /* 0x0003e80000000800 */
[----:B------:R2:W-:Y:S01]  /*3270*/  STS [R188+0x21000], R3 ;  /* 0x02100003bc007388 */ /* 0x0005e20000000800 */
[----:B-1----:R-:W-:Y:S02]  /*3280*/  F2FP.F16.F32.PACK_AB R2, R205, R214 ;  /* 0x000000d6cd02723e */ /* 0x002fe400000000ff */
[----:B--2---:R-:W-:Y:S03]  /*3290*/  F2FP.F16.F32.PACK_AB R3, R200, R203 ;  /* 0x000000cbc803723e */ /* 0x004fe600000000ff */
[----:B------:R1:W-:Y:S04]  /*32a0*/  STS [R188+0x21400], R2 ;  /* 0x02140002bc007388 */ /* 0x0003e80000000800 */
[----:B------:R2:W-:Y:S04]  /*32b0*/  STS [R0+0x21000], R4 ;  /* 0x0210000400007388 */ /* 0x0005e80000000800 */
[----:B------:R3:W-:Y:S01]  /*32c0*/  STS [R0+0x21400], R3 ;  /* 0x0214000300007388 */ /* 0x0007e20000000800 */
[----:B-1----:R-:W-:Y:S02]  /*32d0*/  F2FP.F16.F32.PACK_AB R2, R227, R228 ;  /* 0x000000e4e302723e */ /* 0x002fe400000000ff */
[----:B--2---:R-:W-:Y:S03]  /*32e0*/  F2FP.F16.F32.PACK_AB R4, R186, R185 ;  /* 0x000000b9ba04723e */ /* 0x004fe600000000ff */
[----:B------:R1:W-:Y:S01]  /*32f0*/  STS [R189], R2 ;  /* 0x00000002bd007388 */ /* 0x0003e20000000800 */
[----:B---3--:R-:W-:Y:S03]  /*3300*/  F2FP.F16.F32.PACK_AB R0, R224, R225 ;  /* 0x000000e1e000723e */ /* 0x008fe600000000ff */
[----:B------:R2:W-:Y:S01]  /*3310*/  STS [R189+0x400], R4 ;  /* 0x00040004bd007388 */ /* 0x0005e20000000800 */
[----:B------:R-:W-:Y:S04]  /*3320*/  LOP3.LUT R3, R216, 0x1c0, R219, 0xf8, !PT ;  /* 0x000001c0d8037812 */ /* 0x000fe800078ef8db */
[----:B------:R-:W-:Y:S04]  /*3330*/  LOP3.LUT R209, R204, R3, R221, 0xf6, !PT ;  /* 0x00000003ccd17212 */ /* 0x000fe800078ef6dd */
[----:B------:R-:W-:Y:S05]  /*3340*/  LEA R209, R209, UR4, 0x1 ;  /* 0x00000004d1d17c11 */ /* 0x000fea000f8e08ff */
[--C-:B------:R-:W-:Y:S02]  /*3350*/  IMAD.IADD R211, R207, 0x1, R209.reuse ;  /* 0x00000001cfd37824 */ /* 0x100fe400078e02d1 */
[----:B------:R-:W-:Y:S04]  /*3360*/  IMAD.IADD R210, R215, 0x1, R209 ;  /* 0x00000001d7d27824 */ /* 0x000fe800078e02d1 */
[----:B------:R-:W-:Y:S02]  /*3370*/  IMAD.IADD R212, R207, 0x1, R210 ;  /* 0x00000001cfd47824 */ /* 0x000fe400078e02d2 */
[----:B-1----:R-:W-:Y:S02]  /*3380*/  IMAD.IADD R2, R190, 0x1, R189 ;  /* 0x00000001be027824 */ /* 0x002fe400078e02bd */
[----:B------:R-:W2:Y:S03]  /*3390*/  MUFU.EX2 R190, R176 ;  /* 0x000000b000be7308 */ /* 0x000ea60000000800 */
[----:B------:R1:W-:Y:S04]  /*33a0*/  STS [R2], R0 ;  /* 0x0000000002007388 */ /* 0x0003e80000000800 */
[----:B------:R3:W-:Y:S04]  /*33b0*/  STS [R2+0x400], R5 ;  /* 0x0004000502007388 */ /* 0x0007e80000000800 */
[----:B------:R4:W-:Y:S01]  /*33c0*/  STS [R189+0x1000], R6 ;  /* 0x00100006bd007388 */ /* 0x0009e20000000800 */
[----:B--2---:R-:W-:Y:S02]  /*33d0*/  F2FP.F16.F32.PACK_AB R4, R190, R191 ;  /* 0x000000bfbe04723e */ /* 0x004fe400000000ff */
[----:B-1----:R-:W-:Y:S02]  /*33e0*/  LOP3.LUT R0, R3, 0x8, R218, 0x78, !PT ;  /* 0x0000000803007812 */ /* 0x002fe400078e78da */
[----:B---3--:R-:W-:Y:S02]  /*33f0*/  F2FP.F16.F32.PACK_AB R5, R184, R187 ;  /* 0x000000bbb805723e */ /* 0x008fe400000000ff */
[----:B------:R-:W-:Y:S02]  /*3400*/  LOP3.LUT R0, R217, R0, RZ, 0xfc, !PT ;  /* 0x00000000d9007212 */ /* 0x000fe400078efcff */
[----:B----4-:R-:W-:Y:S02]  /*3410*/  F2FP.F16.F32.PACK_AB R6, R196, R197 ;  /* 0x000000c5c406723e */ /* 0x010fe400000000ff */
[----:B------:R-:W-:Y:S03]  /*3420*/  LEA R204, R0, UR4, 0x1 ;  /* 0x0000000400cc7c11 */ /* 0x000fe6000f8e08ff */
[----:B------:R-:W-:Y:S02]  /*3430*/  STS [R189+0x1400], R6 ;  /* 0x00140006bd007388 */ /* 0x000fe40000000800 */
[C---:B------:R-:W-:Y:S02]  /*3440*/  IMAD.IADD R206, R204.reuse, 0x1, R207 ;  /* 0x00000001ccce7824 */ /* 0x040fe400078e02cf */
[----:B------:R-:W-:Y:S04]  /*3450*/  STS [R2+0x1000], R5 ;  /* 0x0010000502007388 */ /* 0x000fe80000000800 */
[----:B------:R1:W-:Y:S04]  /*3460*/  STS [R2+0x1400], R4 ;  /* 0x0014000402007388 */ /* 0x0003e80000000800 */
[----:B------:R-:W-:Y:S08]  /*3470*/  LDSM.16.M88.4 R32, [R204+0x8000] ;  /* 0x00800000cc20783b */ /* 0x000ff00000000200 */
[----:B------:R-:W2:Y:S08]  /*3480*/  LDSM.16.M88.4 R16, [R209+0x14000] ;  /* 0x01400000d110783b */ /* 0x000eb00000000200 */
[----:B------:R-:W3:Y:S01]  /*3490*/  LDSM.16.M88.4 R28, [R204+0x9000] ;  /* 0x00900000cc1c783b */ /* 0x000ee20000000200 */
[----:B-1----:R-:W-:Y:S07]  /*34a0*/  IMAD.IADD R2, R204, 0x1, R215 ;  /* 0x00000001cc027824 */ /* 0x002fee00078e02d7 */
[----:B------:R-:W1:Y:S01]  /*34b0*/  LDSM.16.M88.4 R164, [R209+0x14800] ;  /* 0x01480000d1a4783b */ /* 0x000e620000000200 */
[----:B------:R-:W-:Y:S07]  /*34c0*/  IMAD.IADD R0, R207, 0x1, R2 ;  /* 0x00000001cf007824 */ /* 0x000fee00078e0202 */
[----:B------:R-:W-:Y:S08]  /*34d0*/  LDSM.16.M88.4 R168, [R206+0x8000] ;  /* 0x00800000cea8783b */ /* 0x000ff00000000200 */
[----:B------:R-:W4:Y:S01]  /*34e0*/  LDSM.16.M88.4 R172, [R211+0x14000] ;  /* 0x01400000d3ac783b */ /* 0x000f220000000200 */
[-C--:B--2---:R-:W-:Y:S07]  /*34f0*/  HMMA.16816.F32 R4, R32, R16.reuse, RZ ;  /* 0x000000102004723c */ /* 0x084fee00000018ff */
[----:B------:R-:W2:Y:S01]  /*3500*/  LDSM.16.M88.4 R176, [R206+0x9000] ;  /* 0x00900000ceb0783b */ /* 0x000ea20000000200 */
[C---:B---3--:R-:W-:Y:S08]  /*3510*/  HMMA.16816.F32 R8, R28.reuse, R16, RZ ;  /* 0x000000101c08723c */ /* 0x048ff000000018ff */
[-C--:B------:R-:W-:Y:S08]  /*3520*/  HMMA.16816.F32 R12, R28, R18.reuse, RZ ;  /* 0x000000121c0c723c */ /* 0x080ff000000018ff */
[C---:B------:R-:W-:Y:S08]  /*3530*/  HMMA.16816.F32 R16, R32.reuse, R18, RZ ;  /* 0x000000122010723c */ /* 0x040ff000000018ff */
[-C--:B-1----:R-:W-:Y:S08]  /*3540*/  HMMA.16816.F32 R20, R32, R164.reuse, RZ ;  /* 0x000000a42014723c */ /* 0x082ff000000018ff */
[C---:B------:R-:W-:Y:S08]  /*3550*/  HMMA.16816.F32 R24, R28.reuse, R164, RZ ;  /* 0x000000a41c18723c */ /* 0x040ff000000018ff */
[-C--:B------:R-:W-:Y:S08]  /*3560*/  HMMA.16816.F32 R28, R28, R166.reuse, RZ ;  /* 0x000000a61c1c723c */ /* 0x080ff000000018ff */
[----:B------:R-:W-:Y:S01]  /*3570*/  HMMA.16816.F32 R32, R32, R166, RZ ;  /* 0x000000a62020723c */ /* 0x000fe200000018ff */
[----:B------:R-:W1:Y:S07]  /*3580*/  LDSM.16.M88.4 R164, [R211+0x14800] ;  /* 0x01480000d3a4783b */ /* 0x000e6e0000000200 */
[-C--:B----4-:R-:W-:Y:S08]  /*3590*/  HMMA.16816.F32 R4, R168, R172.reuse, R4 ;  /* 0x000000aca804723c */ /* 0x090ff00000001804 */
[C---:B--2---:R-:W-:Y:S08]  /*35a0*/  HMMA.16816.F32 R8, R176.reuse, R172, R8 ;  /* 0x000000acb008723c */ /* 0x044ff00000001808 */
[-C--:B------:R-:W-:Y:S08]  /*35b0*/  HMMA.16816.F32 R12, R176, R174.reuse, R12 ;  /* 0x000000aeb00c723c */ /* 0x080ff0000000180c */
[C---:B------:R-:W-:Y:S01]  /*35c0*/  HMMA.16816.F32 R16, R168.reuse, R174, R16 ;  /* 0x000000aea810723c */ /* 0x040fe20000001810 */
[----:B------:R-:W-:Y:S07]  /*35d0*/  LDSM.16.M88.4 R172, [R2+0x8000] ;  /* 0x0080000002ac783b */ /* 0x000fee0000000200 */
[-C--:B-1----:R-:W-:Y:S08]  /*35e0*/  HMMA.16816.F32 R20, R168, R164.reuse, R20 ;  /* 0x000000a4a814723c */ /* 0x082ff00000001814 */
[C---:B------:R-:W-:Y:S08]  /*35f0*/  HMMA.16816.F32 R24, R176.reuse, R164, R24 ;  /* 0x000000a4b018723c */ /* 0x040ff00000001818 */
[-C--:B------:R-:W-:Y:S08]  /*3600*/  HMMA.16816.F32 R28, R176, R166.reuse, R28 ;  /* 0x000000a6b01c723c */ /* 0x080ff0000000181c */
        /* <DEDUP_REMOVED lines=57> */
[C---:B------:R-:W-:Y:S01]  /*39a0*/  HMMA.16816.F32 R24, R168.reuse, R164, R24 ;  /* 0x000000a4a818723c */ /* 0x040fe20000001818 */
[----:B------:R-:W-:Y:S02]  /*39b0*/  IMAD.U32 R164, RZ, RZ, UR14 ;  /* 0x0000000effa47e24 */ /* 0x000fe4000f8e00ff */
[----:B------:R-:W-:Y:S03]  /*39c0*/  IMAD.U32 R165, RZ, RZ, UR15 ;  /* 0x0000000fffa57e24 */ /* 0x000fe6000f8e00ff */
[C---:B------:R-:W-:Y:S02]  /*39d0*/  LEA R178, P0, R245.reuse, R164, 0x2 ;  /* 0x000000a4f5b27211 */ /* 0x040fe400078010ff */
[-C--:B------:R-:W-:Y:S01]  /*39e0*/  HMMA.16816.F32 R28, R168, R166.reuse, R28 ;  /* 0x000000a6a81c723c */ /* 0x080fe2000000181c */
[----:B------:R-:W-:Y:S02]  /*39f0*/  LDSM.16.M88.4 R168, [R212+0x18000] ;  /* 0x01800000d4a8783b */ /* 0x000fe40000000200 */
[----:B------:R-:W-:Y:S05]  /*3a00*/  LEA.HI.X R179, R245, R165, RZ, 0x2, P0 ;  /* 0x000000a5f5b37211 */ /* 0x000fea00000f14ff */
[----:B------:R-:W-:Y:S01]  /*3a10*/  HMMA.16816.F32 R32, R172, R166, R32 ;  /* 0x000000a6ac20723c */ /* 0x000fe20000001820 */
[----:B------:R-:W2:Y:S04]  /*3a20*/  LDG.E R177, desc[UR30][R178.64] ;  /* 0x0000001eb2b17981 */ /* 0x000ea8000c1e1900 */
[----:B------:R-:W3:Y:S04]  /*3a30*/  LDG.E R176, desc[UR30][R178.64+0x20] ;  /* 0x0000201eb2b07981 */ /* 0x000ee8000c1e1900 */
[----:B------:R1:W5:Y:S04]  /*3a40*/  LDG.E R173, desc[UR30][R178.64+0x80] ;  /* 0x0000801eb2ad7981 */ /* 0x000368000c1e1900 */
[----:B------:R1:W5:Y:S04]  /*3a50*/  LDG.E R172, desc[UR30][R178.64+0xa0] ;  /* 0x0000a01eb2ac7981 */ /* 0x000368000c1e1900 */
[----:B------:R-:W4:Y:S02]  /*3a60*/  LDSM.16.M88.4 R164, [R0+0xa000] ;  /* 0x00a0000000a4783b */ /* 0x000f240000000200 */
[-C--:B----4-:R-:W-:Y:S11]  /*3a70*/  HMMA.16816.F32 R4, R164, R168.reuse, R4 ;  /* 0x000000a8a404723c */ /* 0x090ff60000001804 */
[----:B------:R-:W-:Y:S08]  /*3a80*/  @!UPT UIADD3 URZ, UPT, UPT, URZ, URZ, URZ ;  /* 0x000000fffffff290 */ /* 0x000ff0000fffe0ff */
[C---:B--2---:R-:W-:Y:S01]  /*3a90*/  FADD.FTZ R4, -R177.reuse, R4 ;  /* 0x00000004b1047221 */ /* 0x044fe20000010100 */
[----:B------:R-:W-:Y:S01]  /*3aa0*/  FADD.FTZ R5, -R177, R5 ;  /* 0x00000005b1057221 */ /* 0x000fe20000010100 */
[C---:B---3--:R-:W-:Y:S01]  /*3ab0*/  FADD.FTZ R6, -R176.reuse, R6 ;  /* 0x00000006b0067221 */ /* 0x048fe20000010100 */
[----:B------:R-:W-:Y:S01]  /*3ac0*/  FADD.FTZ R7, -R176, R7 ;  /* 0x00000007b0077221 */ /* 0x000fe20000010100 */
[----:B------:R-:W-:Y:S01]  /*3ad0*/  FMUL.FTZ R181, R231, R4 ;  /* 0x00000004e7b57220 */ /* 0x000fe20000410000 */
[----:B------:R-:W-:Y:S01]  /*3ae0*/  FMUL.FTZ R180, R229, R5 ;  /* 0x00000005e5b47220 */ /* 0x000fe20000410000 */
[----:B------:R-:W-:Y:S01]  /*3af0*/  FMUL.FTZ R175, R230, R6 ;  /* 0x00000006e6af7220 */ /* 0x000fe20000410000 */
[----:B------:R-:W-:Y:S02]  /*3b00*/  FMUL.FTZ R174, R226, R7 ;  /* 0x00000007e2ae7220 */ /* 0x000fe40000410000 */
[----:B------:R2:W3:Y:S02]  /*3b10*/  LDSM.16.M88.4 R4, [R0+0xb000] ;  /* 0x00b000000004783b */ /* 0x0004e40000000200 */
[--C-:B--2---:R-:W-:Y:S04]  /*3b20*/  SHF.R.U32.HI R0, RZ, 0x4, R220.reuse ;  /* 0x00000004ff007819 */ /* 0x104fe800000116dc */
[----:B------:R-:W-:Y:S04]  /*3b30*/  LOP3.LUT R0, R0, 0x8, RZ, 0xc0, !PT ;  /* 0x0000000800007812 */ /* 0x000fe800078ec0ff */
[----:B------:R-:W-:Y:S04]  /*3b40*/  LOP3.LUT R0, R0, 0x10, R220, 0xf8, !PT ;  /* 0x0000001000007812 */ /* 0x000fe800078ef8dc */
[----:B------:R-:W-:Y:S02]  /*3b50*/  LOP3.LUT R2, R0, R3, RZ, 0x3c, !PT ;  /* 0x0000000300027212 */ /* 0x000fe400078e3cff */
[----:B------:R-:W-:Y:S01]  /*3b60*/  F2FP.F16.F32.PACK_AB R3, R180, R181 ;  /* 0x000000b5b403723e */ /* 0x000fe200000000ff */
[C---:B---3--:R-:W-:Y:S08]  /*3b70*/  HMMA.16816.F32 R8, R4.reuse, R168, R8 ;  /* 0x000000a80408723c */ /* 0x048ff00000001808 */
[-C--:B------:R-:W-:Y:S08]  /*3b80*/  HMMA.16816.F32 R12, R4, R170.reuse, R12 ;  /* 0x000000aa040c723c */ /* 0x080ff0000000180c */
[C---:B------:R-:W-:Y:S01]  /*3b90*/  HMMA.16816.F32 R16, R164.reuse, R170, R16 ;  /* 0x000000aaa410723c */ /* 0x040fe20000001810 */
[----:B------:R-:W2:Y:S11]  /*3ba0*/  LDSM.16.M88.4 R168, [R212+0x18800] ;  /* 0x01880000d4a8783b */ /* 0x000eb60000000200 */
[----:B------:R-:W-:Y:S07]  /*3bb0*/  @!UPT UIADD3 URZ, UPT, UPT, URZ, URZ, URZ ;  /* 0x000000fffffff290 */ /* 0x000fee000fffe0ff */
[C---:B------:R-:W-:Y:S01]  /*3bc0*/  FADD.FTZ R18, -R176.reuse, R18 ;  /* 0x00000012b0127221 */ /* 0x040fe20000010100 */
[----:B------:R-:W-:Y:S01]  /*3bd0*/  FADD.FTZ R19, -R176, R19 ;  /* 0x00000013b0137221 */ /* 0x000fe20000010100 */
[-C--:B--2---:R-:W-:Y:S08]  /*3be0*/  HMMA.16816.F32 R20, R164, R168.reuse, R20 ;  /* 0x000000a8a414723c */ /* 0x084ff00000001814 */
[C---:B------:R-:W-:Y:S08]  /*3bf0*/  HMMA.16816.F32 R24, R4.reuse, R168, R24 ;  /* 0x000000a80418723c */ /* 0x040ff00000001818 */
[-C--:B------:R-:W-:Y:S03]  /*3c00*/  HMMA.16816.F32 R28, R4, R170.reuse, R28 ;  /* 0x000000aa041c723c */ /* 0x080fe6000000181c */
[C---:B------:R-:W-:Y:S01]  /*3c10*/  FADD.FTZ R6, -R177.reuse, R16 ;  /* 0x00000010b1067221 */ /* 0x040fe20000010100 */
[C---:B------:R-:W-:Y:S01]  /*3c20*/  FADD.FTZ R5, -R177.reuse, R17 ;  /* 0x00000011b1057221 */ /* 0x040fe20000010100 */
[C---:B------:R-:W-:Y:S01]  /*3c30*/  FADD.FTZ R0, -R177.reuse, R20 ;  /* 0x00000014b1007221 */ /* 0x040fe20000010100 */
[----:B------:R-:W-:Y:S01]  /*3c40*/  FADD.FTZ R21, -R177, R21 ;  /* 0x00000015b1157221 */ /* 0x000fe20000010100 */
[----:B------:R-:W-:Y:S01]  /*3c50*/  FMUL.FTZ R6, R233, R6 ;  /* 0x00000006e9067220 */ /* 0x000fe20000410000 */
[----:B------:R-:W-:Y:S04]  /*3c60*/  HMMA.16816.F32 R32, R164, R170, R32 ;  /* 0x000000aaa420723c */ /* 0x000fe80000001820 */
[----:B------:R-:W-:Y:S01]  /*3c70*/  FMUL.FTZ R5, R232, R5 ;  /* 0x00000005e8057220 */ /* 0x000fe20000410000 */
[----:B------:R-:W-:Y:S01]  /*3c80*/  FMUL.FTZ R0, R228, R0 ;  /* 0x00000000e4007220 */ /* 0x000fe20000410000 */
[----:B------:R-:W-:Y:S03]  /*3c90*/  FMUL.FTZ R21, R227, R21 ;  /* 0x00000015e3157220 */ /* 0x000fe60000410000 */
[----:B------:R-:W-:Y:S02]  /*3ca0*/  F2FP.F16.F32.PACK_AB R20, R5, R6 ;  /* 0x000000060514723e */ /* 0x000fe400000000ff */
[----:B------:R-:W-:Y:S08]  /*3cb0*/  F2FP.F16.F32.PACK_AB R21, R21, R0 ;  /* 0x000000001515723e */ /* 0x000ff000000000ff */
[C---:B------:R-:W-:Y:S01]  /*3cc0*/  FADD.FTZ R4, -R177.reuse, R32 ;  /* 0x00000020b1047221 */ /* 0x040fe20000010100 */
[----:B------:R-:W-:Y:S03]  /*3cd0*/  FADD.FTZ R32, -R177, R33 ;  /* 0x00000021b1207221 */ /* 0x000fe60000010100 */
[----:B------:R-:W-:Y:S01]  /*3ce0*/  FMUL.FTZ R4, R225, R4 ;  /* 0x00000004e1047220 */ /* 0x000fe20000410000 */
[----:B------:R-:W-:Y:S05]  /*3cf0*/  FMUL.FTZ R32, R224, R32 ;  /* 0x00000020e0207220 */ /* 0x000fea0000410000 */
[----:B------:R-:W-:Y:S01]  /*3d00*/  F2FP.F16.F32.PACK_AB R32, R32, R4 ;  /* 0x000000042020723e */ /* 0x000fe200000000ff */
[----:B-1----:R-:W-:Y:S06]  /*3d10*/  BRA.U !UP0, `(.L_x_252) ;  /* 0x0000000108647547 */ /* 0x002fec000b800000 */
        /* <DEDUP_REMOVED lines=8> */
[C---:B-1----:R-:W-:Y:S04]  /*3da0*/  IMAD.SHL.U32 R0, R5.reuse, 0x40, RZ ;  /* 0x0000004005007824 */ /* 0x042fe800078e00ff */
[----:B------:R-:W-:Y:S05]  /*3db0*/  IMAD.X R0, RZ, RZ, ~R0, P0 ;  /* 0x000000ffff007224 */ /* 0x000fea00000e0e00 */
[----:B------:R-:W-:Y:S04]  /*3dc0*/  SHF.R.S64 R4, R4, 0x1f, R0 ;  /* 0x0000001f04047819 */ /* 0x000fe80000001000 */
[----:B------:R-:W-:Y:S04]  /*3dd0*/  IADD3 R249, P0, PT, R4, R249, RZ ;  /* 0x000000f904f97210 */ /* 0x000fe80007f1e0ff */
[----:B------:R-:W-:Y:S02]  /*3de0*/  LEA.HI.X.SX32 R248, R0, R248, 0x1, P0 ;  /* 0x000000f800f87211 */ /* 0x000fe400000f0eff */
[C---:B------:R-:W-:Y:S03]  /*3df0*/  LEA R4, P0, R5.reuse, R249, 0x6 ;  /* 0x000000f905047211 */ /* 0x040fe600078030ff */
[----:B------:R-:W-:Y:S01]  /*3e00*/  IMAD.MOV.U32 R7, RZ, RZ, R248 ;  /* 0x000000ffff077224 */ /* 0x000fe200078e00f8 */
[----:B--2---:R-:W-:Y:S01]  /*3e10*/  LEA.HI.X R5, R5, R248, R6, 0x6, P0 ;  /* 0x000000f805057211 */ /* 0x004fe200000f3406 */
[----:B------:R-:W-:Y:S05]  /*3e20*/  IMAD.MOV.U32 R6, RZ, RZ, R249 ;  /* 0x000000ffff067224 */ /* 0x000fea00078e00f9 */
        /* <DEDUP_REMOVED lines=8> */
.L_x_252:
[----:B------:R2:W-:Y:S01]  /*3eb0*/  STS [R188+0x1c000], R3 ;  /* 0x01c00003bc007388 */ /* 0x0005e20000000800 */
[----:B-1----:R-:W-:Y:S01]  /*3ec0*/  FMUL.FTZ R5, R195, R18 ;  /* 0x00000012c3057220 */ /* 0x002fe20000410000 */
[----:B------:R-:W-:Y:S01]  /*3ed0*/  MOV R18, 0x10 ;  /* 0x0000001000127802 */ /* 0x000fe20000000f00 */
[----:B------:R-:W-:Y:S01]  /*3ee0*/  FMUL.FTZ R4, R192, R19 ;  /* 0x00000013c0047220 */ /* 0x000fe20000410000 */
[----:B------:R-:W-:Y:S01]  /*3ef0*/  F2FP.F16.F32.PACK_AB R0, R174, R175 ;  /* 0x000000afae00723e */ /* 0x000fe200000000ff */
[----:B-----5:R-:W-:Y:S01]  /*3f00*/  FADD.FTZ R10, -R172, R10 ;  /* 0x0000000aac0a7221 */ /* 0x020fe20000010100 */
[----:B------:R-:W-:Y:S01]  /*3f10*/  SEL R18, R18, 0xfffffff0, !P1 ;  /* 0xfffffff012127807 */ /* 0x000fe20004800000 */
[----:B------:R-:W-:Y:S01]  /*3f20*/  FADD.FTZ R11, -R172, R11 ;  /* 0x0000000bac0b7221 */ /* 0x000fe20000010100 */
[----:B------:R-:W-:Y:S01]  /*3f30*/  F2FP.F16.F32.PACK_AB R4, R4, R5 ;  /* 0x000000050404723e */ /* 0x000fe200000000ff */
[----:B------:R1:W-:Y:S01]  /*3f40*/  STS [R188+0x1c400], R0 ;  /* 0x01c40000bc007388 */ /* 0x0003e20000000800 */
[----:B------:R-:W-:Y:S01]  /*3f50*/  FMUL.FTZ R10, R214, R10 ;  /* 0x0000000ad60a7220 */ /* 0x000fe20000410000 */
[C---:B------:R-:W-:Y:S01]  /*3f60*/  FADD.FTZ R8, -R173.reuse, R8 ;  /* 0x00000008ad087221 */ /* 0x040fe20000010100 */
[C---:B------:R-:W-:Y:S01]  /*3f70*/  FADD.FTZ R12, -R173.reuse, R12 ;  /* 0x0000000cad0c7221 */ /* 0x040fe20000010100 */
[C---:B------:R-:W-:Y:S01]  /*3f80*/  FADD.FTZ R13, -R173.reuse, R13 ;  /* 0x0000000dad0d7221 */ /* 0x040fe20000010100 */
[----:B------:R-:W-:Y:S01]  /*3f90*/  FADD.FTZ R9, -R173, R9 ;  /* 0x00000009ad097221 */ /* 0x000fe20000010100 */
[----:B------:R-:W-:Y:S01]  /*3fa0*/  FMUL.FTZ R6, R202, R8 ;  /* 0x00000008ca067220 */ /* 0x000fe20000410000 */
[----:B------:R-:W-:Y:S01]  /*3fb0*/  FMUL.FTZ R5, R199, R12 ;  /* 0x0000000cc7057220 */ /* 0x000fe20000410000 */
[----:B------:R-:W-:Y:S01]  /*3fc0*/  FMUL.FTZ R8, R198, R13 ;  /* 0x0000000dc6087220 */ /* 0x000fe20000410000 */
[C---:B------:R-:W-:Y:S01]  /*3fd0*/  FADD.FTZ R14, -R172.reuse, R14 ;  /* 0x0000000eac0e7221 */ /* 0x040fe20000010100 */
[----:B------:R-:W-:Y:S01]  /*3fe0*/  FADD.FTZ R15, -R172, R15 ;  /* 0x0000000fac0f7221 */ /* 0x000fe20000010100 */
[C---:B------:R-:W-:Y:S01]  /*3ff0*/  FADD.FTZ R22, -R176.reuse, R22 ;  /* 0x00000016b0167221 */ /* 0x040fe20000010100 */
[----:B------:R-:W-:Y:S01]  /*4000*/  FADD.FTZ R23, -R176, R23 ;  /* 0x00000017b0177221 */ /* 0x000fe20000010100 */
[----:B------:R-:W-:Y:S01]  /*4010*/  F2FP.F16.F32.PACK_AB R8, R8, R5 ;  /* 0x000000050808723e */ /* 0x000fe200000000ff */
[----:B------:R-:W-:Y:S01]  /*4020*/  FMUL.FTZ R14, R203, R14 ;  /* 0x0000000ecb0e7220 */ /* 0x000fe20000410000 */
[----:B------:R-:W-:Y:S01]  /*4030*/  FMUL.FTZ R5, R200, R15 ;  /* 0x0000000fc8057220 */ /* 0x000fe20000410000 */
[----:B--2---:R-:W-:Y:S01]  /*4040*/  IADD3 R3, PT, PT, R188, R18, RZ ;  /* 0x00000012bc037210 */ /* 0x004fe20007ffe0ff */
[----:B------:R-:W-:Y:S01]  /*4050*/  FMUL.FTZ R22, R185, R22 ;  /* 0x00000016b9167220 */ /* 0x000fe20000410000 */
[C---:B------:R-:W-:Y:S01]  /*4060*/  FADD.FTZ R34, -R176.reuse, R34 ;  /* 0x00000022b0227221 */ /* 0x040fe20000010100 */
[----:B------:R-:W-:Y:S01]  /*4070*/  FADD.FTZ R35, -R176, R35 ;  /* 0x00000023b0237221 */ /* 0x000fe20000010100 */
[----:B------:R-:W-:Y:S01]  /*4080*/  FMUL.FTZ R17, R186, R23 ;  /* 0x00000017ba117220 */ /* 0x000fe20000410000 */
[----:B------:R2:W-:Y:S01]  /*4090*/  STS [R3+0x1c400], R4 ;  /* 0x01c4000403007388 */ /* 0x0005e20000000800 */
[----:B------:R-:W-:Y:S01]  /*40a0*/  F2FP.F16.F32.PACK_AB R5, R5, R14 ;  /* 0x0000000e0505723e */ /* 0x000fe200000000ff */
[----:B------:R-:W-:Y:S01]  /*40b0*/  FMUL.FTZ R34, R183, R34 ;  /* 0x00000022b7227220 */ /* 0x000fe20000410000 */
[----:B------:R-:W-:Y:S02]  /*40c0*/  FMUL.FTZ R16, R182, R35 ;  /* 0x00000023b6107220 */ /* 0x000fe40000410000 */
[----:B------:R-:W-:Y:S01]  /*40d0*/  STS [R3+0x1c000], R20 ;  /* 0x01c0001403007388 */ /* 0x000fe20000000800 */
[----:B-1----:R-:W-:Y:S01]  /*40e0*/  FMUL.FTZ R0, R201, R9 ;  /* 0x00000009c9007220 */ /* 0x002fe20000410000 */
[C---:B------:R-:W-:Y:S01]  /*40f0*/  FADD.FTZ R24, -R173.reuse, R24 ;  /* 0x00000018ad187221 */ /* 0x040fe20000010100 */
[----:B------:R-:W-:Y:S01]  /*4100*/  FADD.FTZ R25, -R173, R25 ;  /* 0x00000019ad197221 */ /* 0x000fe20000010100 */
[----:B------:R-:W-:Y:S01]  /*4110*/  FADD.FTZ R26, -R172, R26 ;  /* 0x0000001aac1a7221 */ /* 0x000fe20000010100 */
[----:B------:R-:W-:Y:S01]  /*4120*/  F2FP.F16.F32.PACK_AB R17, R17, R22 ;  /* 0x000000161111723e */ /* 0x000fe200000000ff */
[C---:B------:R-:W-:Y:S01]  /*4130*/  FADD.FTZ R28, -R173.reuse, R28 ;  /* 0x0000001cad1c7221 */ /* 0x040fe20000010100 */
[----:B------:R-:W-:Y:S01]  /*4140*/  F2FP.F16.F32.PACK_AB R0, R0, R6 ;  /* 0x000000060000723e */ /* 0x000fe200000000ff */
[----:B------:R-:W-:Y:S01]  /*4150*/  FADD.FTZ R6, -R172, R27 ;  /* 0x0000001bac067221 */ /* 0x000fe20000010100 */
[----:B------:R-:W-:Y:S01]  /*4160*/  FADD.FTZ R29, -R173, R29 ;  /* 0x0000001dad1d7221 */ /* 0x000fe20000010100 */
[----:B------:R-:W-:Y:S01]  /*4170*/  FMUL.FTZ R24, R194, R24 ;  /* 0x00000018c2187220 */ /* 0x000fe20000410000 */
[----:B------:R-:W-:Y:S01]  /*4180*/  FMUL.FTZ R9, R193, R25 ;  /* 0x00000019c1097220 */ /* 0x000fe20000410000 */
[----:B------:R1:W-:Y:S01]  /*4190*/  STS [R188+0x1d000], R0 ;  /* 0x01d00000bc007388 */ /* 0x0003e20000000800 */
[C---:B------:R-:W-:Y:S01]  /*41a0*/  FADD.FTZ R30, -R172.reuse, R30 ;  /* 0x0000001eac1e7221 */ /* 0x040fe20000010100 */
[----:B------:R-:W-:Y:S01]  /*41b0*/  FADD.FTZ R31, -R172, R31 ;  /* 0x0000001fac1f7221 */ /* 0x000fe20000010100 */
[----:B------:R-:W-:Y:S01]  /*41c0*/  FMUL.FTZ R26, R197, R26 ;  /* 0x0000001ac51a7220 */ /* 0x000fe20000410000 */
[----:B------:R-:W-:Y:S01]  /*41d0*/  FMUL.FTZ R6, R196, R6 ;  /* 0x00000006c4067220 */ /* 0x000fe20000410000 */
[----:B------:R-:W-:Y:S01]  /*41e0*/  F2FP.F16.F32.PACK_AB R16, R16, R34 ;  /* 0x000000221010723e */ /* 0x000fe200000000ff */
[----:B------:R-:W-:Y:S01]  /*41f0*/  FMUL.FTZ R28, R187, R28 ;  /* 0x0000001cbb1c7220 */ /* 0x000fe20000410000 */
[----:B------:R-:W-:Y:S01]  /*4200*/  FMUL.FTZ R12, R184, R29 ;  /* 0x0000001db80c7220 */ /* 0x000fe20000410000 */
[----:B------:R-:W-:Y:S01]  /*4210*/  FMUL.FTZ R30, R191, R30 ;  /* 0x0000001ebf1e7220 */ /* 0x000fe20000410000 */
[----:B--2---:R-:W-:Y:S01]  /*4220*/  FMUL.FTZ R4, R205, R11 ;  /* 0x0000000bcd047220 */ /* 0x004fe20000410000 */
[----:B------:R-:W-:Y:S01]  /*4230*/  FMUL.FTZ R7, R190, R31 ;  /* 0x0000001fbe077220 */ /* 0x000fe20000410000 */
[----:B------:R-:W-:Y:S01]  /*4240*/  F2FP.F16.F32.PACK_AB R9, R9, R24 ;  /* 0x000000180909723e */ /* 0x000fe200000000ff */
[----:B------:R-:W-:Y:S01]  /*4250*/  IMAD R239, R243, UR7, RZ ;  /* 0x00000007f3ef7c24 */ /* 0x000fe2000f8e02ff */
[----:B------:R-:W-:Y:S02]  /*4260*/  F2FP.F16.F32.PACK_AB R6, R6, R26 ;  /* 0x0000001a0606723e */ /* 0x000fe400000000ff */
[----:B------:R-:W-:Y:S02]  /*4270*/  F2FP.F16.F32.PACK_AB R4, R4, R10 ;  /* 0x0000000a0404723e */ /* 0x000fe400000000ff */
[----:B------:R-:W-:Y:S02]  /*4280*/  F2FP.F16.F32.PACK_AB R12, R12, R28 ;  /* 0x0000001c0c0c723e */ /* 0x000fe400000000ff */
[----:B------:R-:W-:Y:S01]  /*4290*/  F2FP.F16.F32.PACK_AB R7, R7, R30 ;  /* 0x0000001e0707723e */ /* 0x000fe200000000ff */
[----:B------:R2:W-:Y:S05]  /*42a0*/  STS [R188+0x1d400], R4 ;  /* 0x01d40004bc007388 */ /* 0x0005ea0000000800 */
[----:B------:R-:W-:Y:S01]  /*42b0*/  STS [R3+0x1d000], R8 ;  /* 0x01d0000803007388 */ /* 0x000fe20000000800 */
[----:B-1----:R-:W-:Y:S04]  /*42c0*/  LOP3.LUT R0, R221, 0x30, R218, 0xf8, !PT ;  /* 0x00000030dd007812 */ /* 0x002fe800078ef8da */
[----:B------:R1:W-:Y:S01]  /*42d0*/  STS [R3+0x1d400], R5 ;  /* 0x01d4000503007388 */ /* 0x0003e20000000800 */
[--C-:B------:R-:W-:Y:S04]  /*42e0*/  LOP3.LUT R0, R0, 0x1c0, R219.reuse, 0xf8, !PT ;  /* 0x000001c000007812 */ /* 0x100fe800078ef8db */
[----:B------:R-:W-:Y:S01]  /*42f0*/  STS [R189+-0x4000], R21 ;  /* 0xffc00015bd007388 */ /* 0x000fe20000000800 */
[----:B------:R-:W-:Y:S04]  /*4300*/  LOP3.LUT R0, R0, R216, RZ, 0x3c, !PT ;  /* 0x000000d800007212 */ /* 0x000fe800078e3cff */
[----:B------:R-:W-:Y:S01]  /*4310*/  STS [R189+-0x3c00], R17 ;  /* 0xffc40011bd007388 */ /* 0x000fe20000000800 */
[----:B--2---:R-:W-:Y:S05]  /*4320*/  IADD3 R4, PT, PT, R18, R189, RZ ;  /* 0x000000bd12047210 */ /* 0x004fea0007ffe0ff */
[----:B------:R-:W-:Y:S01]  /*4330*/  STS [R4+-0x4000], R32 ;  /* 0xffc0002004007388 */ /* 0x000fe20000000800 */
[----:B-1----:R-:W-:Y:S04]  /*4340*/  LOP3.LUT R3, R0, 0x200, R222, 0xf8, !PT ;  /* 0x0000020000037812 */ /* 0x002fe800078ef8de */
[----:B------:R-:W-:Y:S01]  /*4350*/  STS [R4+-0x3c00], R16 ;  /* 0xffc4001004007388 */ /* 0x000fe20000000800 */
[----:B------:R-:W-:Y:S02]  /*4360*/  LOP3.LUT R0, R2, 0x200, R219, 0xf8, !PT ;  /* 0x0000020002007812 */ /* 0x000fe400078ef8db */
[----:B------:R-:W-:Y:S02]  /*4370*/  LEA R3, R3, UR4, 0x1 ;  /* 0x0000000403037c11 */ /* 0x000fe4000f8e08ff */
[----:B------:R-:W-:Y:S01]  /*4380*/  STS [R189+-0x3000], R9 ;  /* 0xffd00009bd007388 */ /* 0x000fe20000000800 */
[----:B------:R-:W-:Y:S04]  /*4390*/  LEA R180, R0, UR4, 0x1 ;  /* 0x0000000400b47c11 */ /* 0x000fe8000f8e08ff */
[----:B------:R-:W-:Y:S01]  /*43a0*/  STS [R189+-0x2c00], R6 ;  /* 0xffd40006bd007388 */ /* 0x000fe20000000800 */
[----:B------:R-:W-:Y:S04]  /*43b0*/  IADD3 R0, PT, PT, R180, R215, RZ ;  /* 0x000000d7b4007210 */ /* 0x000fe80007ffe0ff */
[----:B------:R-:W-:Y:S05]  /*43c0*/  STS [R4+-0x3000], R12 ;  /* 0xffd0000c04007388 */ /* 0x000fea0000000800 */
[----:B------:R-:W-:Y:S01]  /*43d0*/  STS [R4+-0x2c00], R7 ;  /* 0xffd4000704007388 */ /* 0x000fe20000000800 */
[----:B------:R-:W-:Y:S06]  /*43e0*/  BAR.SYNC.DEFER_BLOCKING 0x0 ;  /* 0x0000000000007b1d */ /* 0x000fec0000010000 */
[----:B------:R-:W-:Y:S05]  /*43f0*/  LDSM.16.MT88.4 R4, [R3+0x20000] ;  /* 0x020000000304783b */ /* 0x000fea0000004200 */
[----:B------:R-:W1:Y:S05]  /*4400*/  LDSM.16.MT88.4 R8, [R180+0x8000] ;  /* 0x00800000b408783b */ /* 0x000e6a0000004200 */
[----:B------:R-:W2:Y:S05]  /*4410*/  LDSM.16.MT88.4 R12, [R3+0x22000] ;  /* 0x02200000030c783b */ /* 0x000eaa0000004200 */
[----:B------:R-:W3:Y:S05]  /*4420*/  LDSM.16.MT88.4 R16, [R0+0x8000] ;  /* 0x008000000010783b */ /* 0x000eea0000004200 */
        /* <DEDUP_REMOVED lines=92> */
[----:B------:R-:W1:Y:S01]  /*49f0*/  LDC R5, c[0x0][0x590] ;  /* 0x00016400ff057b82 */ /* 0x000e620000000800 */
[----:B------:R-:W-:Y:S02]  /*4a00*/  IADD3 R4, P0, PT, RZ, -UR29, RZ ;  /* 0x8000001dff047c10 */ /* 0x000fe4000ff1e0ff */
[----:B------:R-:W-:Y:S04]  /*4a10*/  LOP3.LUT R2, R244, 0x1f8, RZ, 0xc0, !PT ;  /* 0x000001f8f4027812 */ /* 0x000fe800078ec0ff */
[----:B------:R-:W-:Y:S01]  /*4a20*/  LOP3.LUT R2, R2, 0x38, R220, 0x78, !PT ;  /* 0x0000003802027812 */ /* 0x000fe200078e78dc */
[----:B------:R-:W2:Y:S03]  /*4a30*/  LDC R6, c[0x0][0x594] ;  /* 0x00016500ff067b82 */ /* 0x000ea60000000800 */
[----:B------:R-:W-:Y:S01]  /*4a40*/  LOP3.LUT R2, R2, 0x1e00, R244, 0xf8, !PT ;  /* 0x00001e0002027812 */ /* 0x000fe200078ef8f4 */
[C---:B-1----:R-:W-:Y:S04]  /*4a50*/  IMAD.SHL.U32 R0, R5.reuse, 0x40, RZ ;  /* 0x0000004005007824 */ /* 0x042fe800078e00ff */
[----:B------:R-:W-:Y:S05]  /*4a60*/  IMAD.X R0, RZ, RZ, ~R0, P0 ;  /* 0x000000ffff007224 */ /* 0x000fea00000e0e00 */
[----:B------:R-:W-:Y:S04]  /*4a70*/  SHF.R.S64 R4, R4, 0x1f, R0 ;  /* 0x0000001f04047819 */ /* 0x000fe80000001000 */
[----:B------:R-:W-:Y:S04]  /*4a80*/  IADD3 R247, P0, PT, R4, R247, RZ ;  /* 0x000000f704f77210 */ /* 0x000fe80007f1e0ff */
[----:B------:R-:W-:Y:S02]  /*4a90*/  LEA.HI.X.SX32 R246, R0, R246, 0x1, P0 ;  /* 0x000000f600f67211 */ /* 0x000fe400000f0eff */
[C---:B------:R-:W-:Y:S02]  /*4aa0*/  LEA R4, P0, R5.reuse, R247, 0x6 ;  /* 0x000000f705047211 */ /* 0x040fe400078030ff */
[----:B------:R-:W-:Y:S01]  /*4ab0*/  LEA R0, R2, UR4, 0x1 ;  /* 0x0000000402007c11 */ /* 0x000fe2000f8e08ff */
[----:B------:R-:W-:Y:S01]  /*4ac0*/  IMAD.MOV.U32 R7, RZ, RZ, R246 ;  /* 0x000000ffff077224 */ /* 0x000fe200078e00f6 */
[----:B--2---:R-:W-:Y:S01]  /*4ad0*/  LEA.HI.X R5, R5, R246, R6, 0x6, P0 ;  /* 0x000000f605057211 */ /* 0x004fe200000f3406 */
[----:B------:R-:W-:Y:S05]  /*4ae0*/  IMAD.MOV.U32 R6, RZ, RZ, R247 ;  /* 0x000000ffff067224 */ /* 0x000fea00078e00f7 */
[----:B------:R-:W-:Y:S01]  /*4af0*/  @!PT LDS RZ, [RZ] ;  /* 0x00000000fffff984 */ /* 0x000fe20000000800 */
[----:B------:R-:W-:Y:S01]  /*4b00*/  @!PT LDS RZ, [RZ] ;  /* 0x00000000fffff984 */ /* 0x000fe20000000800 */
[----:B------:R-:W-:Y:S01]  /*4b10*/  @!PT LDS RZ, [RZ] ;  /* 0x00000000fffff984 */ /* 0x000fe20000000800 */
[----:B------:R1:W-:Y:S04]  /*4b20*/  LDGSTS.E.BYPASS.LTC128B.128 [R0+0x8000], desc[UR30][R6.64] ;  /* 0x0800000006007fae */ /* 0x0003e8000b981a1e */
[----:B------:R1:W-:Y:S04]  /*4b30*/  LDGSTS.E.BYPASS.LTC128B.128 [R0+0xa000], desc[UR30][R6.64+0x80] ;  /* 0x0a00008006007fae */ /* 0x0003e8000b981a1e */
[----:B------:R1:W-:Y:S04]  /*4b40*/  LDGSTS.E.BYPASS.LTC128B.128 [R0+0x9000], desc[UR30][R4.64] ;  /* 0x0900000004007fae */ /* 0x0003e8000b981a1e */
[----:B------:R1:W-:Y:S04]  /*4b50*/  LDGSTS.E.BYPASS.LTC128B.128 [R0+0xb000], desc[UR30][R4.64+0x80] ;  /* 0x0b00008004007fae */ /* 0x0003e8000b981a1e */
[----:B------:R-:W0:Y:S02]  /*4b60*/  LDGDEPBAR ;  /* 0x00000000000079af */ /* 0x000e240000000000 */
.L_x_253:
[----:B------:R-:W-:Y:S01]  /*4b70*/  SHF.R.U32.HI R214, RZ, 0x3, R220 ;  /* 0x00000003ffd67819 */ /* 0x000fe200000116dc */
[----:B------:R-:W-:Y:S01]  /*4b80*/  LDSM.16.M88.4 R32, [R204+0x1c000] ;  /* 0x01c00000cc20783b */ /* 0x000fe20000000200 */
[----:B------:R-:W-:Y:S01]  /*4b90*/  VIADD R2, R204, 0x8040 ;  /* 0x00008040cc027836 */ /* 0x000fe20000000000 */
[----:B------:R-:W-:Y:S01]  /*4ba0*/  PLOP3.LUT P4, PT, PT, PT, UP0, 0x80, 0x8 ;  /* 0x000000000008781c */ /* 0x000fe20003f8f008 */
[----:B------:R-:W-:Y:S01]  /*4bb0*/  IMAD.U32 R230, RZ, RZ, UR39 ;  /* 0x00000027ffe67e24 */ /* 0x000fe2000f8e00ff */
[----:B-1----:R-:W-:Y:S01]  /*4bc0*/  LOP3.LUT R0, R214, 0x18, RZ, 0xc0, !PT ;  /* 0x00000018d6007812 */ /* 0x002fe200078ec0ff */
[----:B------:R-:W-:Y:S01]  /*4bd0*/  LDSM.16.M88.4 R28, [R204+0x1d000] ;  /* 0x01d00000cc1c783b */ /* 0x000fe20000000200 */
[----:B------:R-:W-:Y:S01]  /*4be0*/  VIADD R238, R238, 0xffffffc0 ;  /* 0xffffffc0eeee7836 */ /* 0x000fe20000000000 */
[----:B------:R-:W-:Y:S01]  /*4bf0*/  ULOP3.LUT UR20, UR43, 0x1, URZ, 0xc0, !UPT ;  /* 0x000000012b147892 */ /* 0x000fe2000f8ec0ff */
[----:B------:R-:W-:Y:S01]  /*4c00*/  LOP3.LUT R0, R0, 0x20, R223, 0xf8, !PT ;  /* 0x0000002000007812 */ /* 0x000fe200078ef8df */
[----:B------:R-:W-:Y:S01]  /*4c10*/  @UP0 UIADD3 UR21, UP2, UPT, UR16, -0x100, URZ ;  /* 0xffffff0010150890 */ /* 0x000fe2000ff5e0ff */
[----:B------:R-:W-:Y:S01]  /*4c20*/  LDSM.16.M88.4 R168, [R206+0x1c000] ;  /* 0x01c00000cea8783b */ /* 0x000fe20000000200 */
[----:B------:R-:W-:Y:S01]  /*4c30*/  LEA R230, P0, R230, R240, 0x2 ;  /* 0x000000f0e6e67211 */ /* 0x000fe200078010ff */
[----:B------:R-:W-:Y:S01]  /*4c40*/  UISETP.NE.U32.AND UP1, UPT, UR20, 0x1, UPT ;  /* 0x000000011400788c */ /* 0x000fe2000bf25070 */
[--C-:B------:R-:W-:Y:S01]  /*4c50*/  LOP3.LUT R0, R0, 0x1c0, R219.reuse, 0xf8, !PT ;  /* 0x000001c000007812 */ /* 0x100fe200078ef8db */
[----:B------:R-:W-:Y:S01]  /*4c60*/  @UP0 UIADD3.X UR20, UPT, UPT, UR17, -0x1, URZ, UP2, !UPT ;  /* 0xffffffff11140890 */ /* 0x000fe200097fe4ff */
[----:B------:R-:W-:Y:S02]  /*4c70*/  LDSM.16.M88.4 R176, [R206+0x1d000] ;  /* 0x01d00000ceb0783b */ /* 0x000fe40000000200 */
[----:B------:R-:W-:Y:S04]  /*4c80*/  LOP3.LUT R0, R0, R216, RZ, 0x3c, !PT ;  /* 0x000000d800007212 */ /* 0x000fe800078e3cff */
[----:B------:R-:W-:Y:S04]  /*4c90*/  LOP3.LUT R0, R0, 0x200, R219, 0xf8, !PT ;  /* 0x0000020000007812 */ /* 0x000fe800078ef8db */
[----:B------:R-:W-:Y:S05]  /*4ca0*/  LEA R0, R0, UR4, 0x1 ;  /* 0x0000000400007c11 */ /* 0x000fea000f8e08ff */
[----:B------:R-:W1:Y:S05]  /*4cb0*/  LDSM.16.MT88.4 R16, [R0+0xc000] ;  /* 0x00c000000010783b */ /* 0x000e6a0000004200 */
[----:B------:R-:W2:Y:S05]  /*4cc0*/  LDSM.16.MT88.4 R164, [R0+0x10000] ;  /* 0x0100000000a4783b */ /* 0x000eaa0000004200 */
[----:B------:R-:W3:Y:S05]  /*4cd0*/  LDSM.16.MT88.4 R172, [R0+0xc800] ;  /* 0x00c8000000ac783b */ /* 0x000eea0000004200 */
[----:B------:R-:W4:Y:S05]  /*4ce0*/  LDSM.16.MT88.4 R180, [R0+0x10800] ;  /* 0x0108000000b4783b */ /* 0x000f2a0000004200 */
[----:B------:R-:W-:Y:S05]  /*4cf0*/  LDSM.16.MT88.4 R184, [R0+0xd000] ;  /* 0x00d0000000b8783b */ /* 0x000fea0000004200 */
        /* <DEDUP_REMOVED lines=20> */
[----:B------:R-:W2:Y:S07]  /*4e40*/  LDSM.16.M88.4 R172, [R205+0x14000] ;  /* 0x01400000cdac783b */ /* 0x000eae0000000200 */
[-C--:B----4-:R-:W-:Y:S08]  /*4e50*/  HMMA.16816.F32 R20, R168, R180.reuse, R20 ;  /* 0x000000b4a814723c */ /* 0x090ff00000001814 */
[C---:B------:R-:W-:Y:S08]  /*4e60*/  HMMA.16816.F32 R24, R176.reuse, R180, R24 ;  /* 0x000000b4b018723c */ /* 0x040ff00000001818 */
[-C--:B------:R-:W-:Y:S01]  /*4e70*/  HMMA.16816.F32 R28, R176, R182.reuse, R28 ;  /* 0x000000b6b01c723c */ /* 0x080fe2000000181c */
[----:B------:R-:W3:Y:S07]  /*4e80*/  LDSM.16.MT88.4 R176, [R0+0x11800] ;  /* 0x0118000000b0783b */ /* 0x000eee0000004200 */
[----:B------:R-:W-:Y:S01]  /*4e90*/  HMMA.16816.F32 R32, R168, R182, R32 ;  /* 0x000000b6a820723c */ /* 0x000fe20000001820 */
[----:B------:R-:W-:Y:S05]  /*4ea0*/  LDSM.16.M88.4 R168, [R204+0x1e000] ;  /* 0x01e00000cca8783b */ /* 0x000fea0000000200 */
[----:B------:R-:W4:Y:S02]  /*4eb0*/  LDSM.16.MT88.4 R180, [R0+0xe000] ;  /* 0x00e0000000b4783b */ /* 0x000f240000004200 */
[-C--:B-1----:R-:W-:Y:S08]  /*4ec0*/  HMMA.16816.F32 R4, R164, R184.reuse, R4 ;  /* 0x000000b8a404723c */ /* 0x082ff00000001804 */
[C---:B------:R-:W-:Y:S08]  /*4ed0*/  HMMA.16816.F32 R8, R188.reuse, R184, R8 ;  /* 0x000000b8bc08723c */ /* 0x040ff00000001808 */
[-C--:B------:R-:W-:Y:S08]  /*4ee0*/  HMMA.16816.F32 R12, R188, R186.reuse, R12 ;  /* 0x000000babc0c723c */ /* 0x080ff0000000180c */
[C---:B------:R-:W-:Y:S01]  /*4ef0*/  HMMA.16816.F32 R16, R164.reuse, R186, R16 ;  /* 0x000000baa410723c */ /* 0x040fe20000001810 */
[----:B------:R1:W4:Y:S07]  /*4f00*/  LDSM.16.M88.4 R184, [R204+0x1f000] ;  /* 0x01f00000ccb8783b */ /* 0x00032e0000000200 */
[-C--:B------:R-:W-:Y:S08]  /*4f10*/  HMMA.16816.F32 R20, R164, R192.reuse, R20 ;  /* 0x000000c0a414723c */ /* 0x080ff00000001814 */
[C---:B------:R-:W-:Y:S08]  /*4f20*/  HMMA.16816.F32 R24, R188.reuse, R192, R24 ;  /* 0x000000c0bc18723c */ /* 0x040ff00000001818 */
[-C--:B------:R-:W-:Y:S01]  /*4f30*/  HMMA.16816.F32 R28, R188, R194.reuse, R28 ;  /* 0x000000c2bc1c723c */ /* 0x080fe2000000181c */
[----:B-1----:R-:W4:Y:S05]  /*4f40*/  LDL R204, [R1] ;  /* 0x0000000001cc7983 */ /* 0x002f2a0000100800 */
[----:B------:R-:W1:Y:S02]  /*4f50*/  LDSM.16.MT88.4 R188, [R0+0x12000] ;  /* 0x0120000000bc783b */ /* 0x000e640000004200 */
[----:B------:R-:W-:Y:S03]  /*4f60*/  HMMA.16816.F32 R32, R164, R194, R32 ;  /* 0x000000c2a420723c */ /* 0x000fe60000001820 */
[----:B------:R-:W-:Y:S05]  /*4f70*/  LDSM.16.M88.4 R164, [R206+0x1e000] ;  /* 0x01e00000cea4783b */ /* 0x000fea0000000200 */
[----:B------:R-:W1:Y:S01]  /*4f80*/  LDSM.16.MT88.4 R192, [R0+0xe800] ;  /* 0x00e8000000c0783b */ /* 0x000e620000004200 */
[-C--:B--2---:R-:W-:Y:S08]  /*4f90*/  HMMA.16816.F32 R4, R172, R196.reuse, R4 ;  /* 0x000000c4ac04723c */ /* 0x084ff00000001804 */
[C---:B------:R-:W-:Y:S08]  /*4fa0*/  HMMA.16816.F32 R8, R200.reuse, R196, R8 ;  /* 0x000000c4c808723c */ /* 0x040ff00000001808 */
[-C--:B------:R-:W-:Y:S08]  /*4fb0*/  HMMA.16816.F32 R12, R200, R198.reuse, R12 ;  /* 0x000000c6c80c723c */ /* 0x080ff0000000180c */
[C---:B------:R-:W-:Y:S01]  /*4fc0*/  HMMA.16816.F32 R16, R172.reuse, R198, R16 ;  /* 0x000000c6ac10723c */ /* 0x040fe20000001810 */
[----:B------:R2:W1:Y:S07]  /*4fd0*/  LDSM.16.M88.4 R196, [R206+0x1f000] ;  /* 0x01f00000cec4783b */ /* 0x00046e0000000200 */
[-C--:B---3--:R-:W-:Y:S08]  /*4fe0*/  HMMA.16816.F32 R20, R172, R176.reuse, R20 ;  /* 0x000000b0ac14723c */ /* 0x088ff00000001814 */
[C---:B------:R-:W-:Y:S08]  /*4ff0*/  HMMA.16816.F32 R24, R200.reuse, R176, R24 ;  /* 0x000000b0c818723c */ /* 0x040ff00000001818 */
[-C--:B------:R-:W-:Y:S01]  /*5000*/  HMMA.16816.F32 R28, R200, R178.reuse, R28 ;  /* 0x000000b2c81c723c */ /* 0x080fe2000000181c */
[----:B--2---:R-:W-:Y:S07]  /*5010*/  IMAD.MOV.U32 R206, RZ, RZ, 0x4 ;  /* 0x00000004ffce7424 */ /* 0x004fee00078e00ff */
[----:B------:R-:W-:Y:S01]  /*5020*/  HMMA.16816.F32 R32, R172, R178, R32 ;  /* 0x000000b2ac20723c */ /* 0x000fe20000001820 */
[----:B------:R-:W2:Y:S05]  /*5030*/  LDSM.16.MT88.4 R172, [R0+0x12800] ;  /* 0x0128000000ac783b */ /* 0x000eaa0000004200 */
[----:B------:R-:W-:Y:S02]  /*5040*/  LDSM.16.MT88.4 R176, [R0+0xf000] ;  /* 0x00f0000000b0783b */ /* 0x000fe40000004200 */
[-C--:B----4-:R-:W-:Y:S08]  /*5050*/  HMMA.16816.F32 R4, R168, R180.reuse, R4 ;  /* 0x000000b4a804723c */ /* 0x090ff00000001804 */
[C---:B------:R-:W-:Y:S08]  /*5060*/  HMMA.16816.F32 R8, R184.reuse, R180, R8 ;  /* 0x000000b4b808723c */ /* 0x040ff00000001808 */
[-C--:B------:R-:W-:Y:S08]  /*5070*/  HMMA.16816.F32 R12, R184, R182.reuse, R12 ;  /* 0x000000b6b80c723c */ /* 0x080ff0000000180c */
[C---:B------:R-:W-:Y:S01]  /*5080*/  HMMA.16816.F32 R16, R168.reuse, R182, R16 ;  /* 0x000000b6a810723c */ /* 0x040fe20000001810 */
[----:B------:R-:W-:Y:S07]  /*5090*/  LDSM.16.M88.4 R180, [R2+0x17000] ;  /* 0x0170000002b4783b */ /* 0x000fee0000000200 */
[-C--:B-1----:R-:W-:Y:S08]  /*50a0*/  HMMA.16816.F32 R20, R168, R188.reuse, R20 ;  /* 0x000000bca814723c */ /* 0x082ff00000001814 */
[C---:B------:R-:W-:Y:S08]  /*50b0*/  HMMA.16816.F32 R24, R184.reuse, R188, R24 ;  /* 0x000000bcb818723c */ /* 0x040ff00000001818 */
[-C--:B------:R-:W-:Y:S01]  /*50c0*/  HMMA.16816.F32 R28, R184, R190.reuse, R28 ;  /* 0x000000beb81c723c */ /* 0x080fe2000000181c */
[----:B------:R-:W-:Y:S07]  /*50d0*/  LDSM.16.MT88.4 R184, [R0+0x13000] ;  /* 0x0130000000b8783b */ /* 0x000fee0000004200 */
[----:B------:R-:W-:Y:S01]  /*50e0*/  HMMA.16816.F32 R32, R168, R190, R32 ;  /* 0x000000bea820723c */ /* 0x000fe20000001820 */
[----:B------:R-:W-:Y:S05]  /*50f0*/  IMAD.U32 R168, RZ, RZ, UR39 ;  /* 0x00000027ffa87e24 */ /* 0x000fea000f8e00ff */
[----:B------:R-:W-:Y:S02]  /*5100*/  LEA.HI.X.SX32 R231, R168, R241, 0x2, P0 ;  /* 0x000000f1a8e77211 */ /* 0x000fe400000f16ff */
[-C--:B------:R-:W-:Y:S01]  /*5110*/  HMMA.16816.F32 R4, R164, R192.reuse, R4 ;  /* 0x000000c0a404723c */ /* 0x080fe20000001804 */
[----:B------:R1:W3:Y:S04]  /*5120*/  LDSM.16.M88.4 R168, [R2+0x16000] ;  /* 0x0160000002a8783b */ /* 0x0002e80000000200 */
        /* <DEDUP_REMOVED lines=11> */
[C---:B------:R-:W-:Y:S02]  /*51e0*/  LEA.HI.X.SX32 R203, R239.reuse, R225, 0x5, P0 ;  /* 0x000000e1efcb7211 */ /* 0x040fe400000f2eff */
[C---:B------:R-:W-:Y:S02]  /*51f0*/  LEA R200, P0, R239.reuse, R202, 0x5 ;  /* 0x000000caefc87211 */ /* 0x040fe400078028ff */
[----:B-1----:R-:W-:Y:S01]  /*5200*/  @P4 SHF.R.U32.HI R2, RZ, 0x2, R220 ;  /* 0x00000002ff024819 */ /* 0x002fe200000116dc */
[C---:B------:R-:W-:Y:S04]  /*5210*/  HMMA.16816.F32 R24, R196.reuse, R172, R24 ;  /* 0x000000acc418723c */ /* 0x040fe80000001818 */
[C---:B------:R-:W-:Y:S02]  /*5220*/  LEA.HI.X.SX32 R201, R239.reuse, R203, 0x5, P0 ;  /* 0x000000cbefc97211 */ /* 0x040fe400000f2eff */
[C---:B------:R-:W-:Y:S02]  /*5230*/  LEA R234, P0, R239.reuse, R200, 0x5 ;  /* 0x000000c8efea7211 */ /* 0x040fe400078028ff */
[-C--:B------:R-:W-:Y:S03]  /*5240*/  HMMA.16816.F32 R28, R196, R174.reuse, R28 ;  /* 0x000000aec41c723c */ /* 0x080fe6000000181c */
[C---:B------:R-:W-:Y:S05]  /*5250*/  LEA.HI.X.SX32 R235, R239.reuse, R201, 0x5, P0 ;  /* 0x000000c9efeb7211 */ /* 0x040fea00000f2eff */
[----:B------:R-:W-:Y:S01]  /*5260*/  HMMA.16816.F32 R32, R164, R174, R32 ;  /* 0x000000aea420723c */ /* 0x000fe20000001820 */
[----:B------:R-:W-:Y:S03]  /*5270*/  LDSM.16.M88.4 R164, [R205+0x16000] ;  /* 0x01600000cda4783b */ /* 0x000fe60000000200 */
[C---:B------:R-:W-:Y:S02]  /*5280*/  IMAD.WIDE R236, R239.reuse, -0xc0, R234 ;  /* 0xffffff40efec7825 */ /* 0x040fe400078e02ea */
[----:B------:R-:W1:Y:S02]  /*5290*/  LDSM.16.MT88.4 R172, [R0+0xf800] ;  /* 0x00f8000000ac783b */ /* 0x000e640000004200 */
[-C--:B---3--:R-:W-:Y:S05]  /*52a0*/  HMMA.16816.F32 R4, R168, R176.reuse, R4 ;  /* 0x000000b0a804723c */ /* 0x088fea0000001804 */
[C---:B------:R-:W-:Y:S03]  /*52b0*/  LEA R196, P0, R239.reuse, R236, 0x5 ;  /* 0x000000ecefc47211 */ /* 0x040fe600078028ff */
[C---:B------:R-:W-:Y:S04]  /*52c0*/  HMMA.16816.F32 R8, R180.reuse, R176, R8 ;  /* 0x000000b0b408723c */ /* 0x040fe80000001808 */
[C---:B------:R-:W-:Y:S02]  /*52d0*/  LEA.HI.X.SX32 R197, R239.reuse, R237, 0x5, P0 ;  /* 0x000000edefc57211 */ /* 0x040fe400000f2eff */
[C---:B------:R-:W-:Y:S02]  /*52e0*/  LEA R194, P0, R239.reuse, R196, 0x5 ;  /* 0x000000c4efc27211 */ /* 0x040fe400078028ff */
[-C--:B------:R-:W-:Y:S03]  /*52f0*/  HMMA.16816.F32 R12, R180, R178.reuse, R12 ;  /* 0x000000b2b40c723c */ /* 0x080fe6000000180c */
[C---:B------:R-:W-:Y:S02]  /*5300*/  LEA.HI.X.SX32 R195, R239.reuse, R197, 0x5, P0 ;  /* 0x000000c5efc37211 */ /* 0x040fe400000f2eff */
[C---:B------:R-:W-:Y:S03]  /*5310*/  LEA R192, P0, R239.reuse, R194, 0x5 ;  /* 0x000000c2efc07211 */ /* 0x040fe600078028ff */
[C---:B------:R-:W-:Y:S01]  /*5320*/  HMMA.16816.F32 R16, R168.reuse, R178, R16 ;  /* 0x000000b2a810723c */ /* 0x040fe20000001810 */
[----:B------:R-:W2:Y:S03]  /*5330*/  LDSM.16.M88.4 R176, [R205+0x17000] ;  /* 0x01700000cdb0783b */ /* 0x000ea60000000200 */
[C---:B------:R-:W-:Y:S02]  /*5340*/  LEA.HI.X.SX32 R193, R239.reuse, R195, 0x5, P0 ;  /* 0x000000c3efc17211 */ /* 0x040fe400000f2eff */
[C---:B------:R-:W-:Y:S02]  /*5350*/  LEA R190, P0, R239.reuse, R192, 0x5 ;  /* 0x000000c0efbe7211 */ /* 0x040fe400078028ff */
[-C--:B------:R-:W-:Y:S03]  /*5360*/  HMMA.16816.F32 R20, R168, R184.reuse, R20 ;  /* 0x000000b8a814723c */ /* 0x080fe60000001814 */
[C---:B------:R-:W-:Y:S05]  /*5370*/  LEA.HI.X.SX32 R191, R239.reuse, R193, 0x5, P0 ;  /* 0x000000c1efbf7211 */ /* 0x040fea00000f2eff */
[C---:B------:R-:W-:Y:S08]  /*5380*/  HMMA.16816.F32 R24, R180.reuse, R184, R24 ;  /* 0x000000b8b418723c */ /* 0x040ff00000001818 */
[-C--:B------:R-:W-:Y:S08]  /*5390*/  HMMA.16816.F32 R28, R180, R186.reuse, R28 ;  /* 0x000000bab41c723c */ /* 0x080ff0000000181c */
[----:B------:R-:W-:Y:S01]  /*53a0*/  HMMA.16816.F32 R32, R168, R186, R32 ;  /* 0x000000baa820723c */ /* 0x000fe20000001820 */
[----:B------:R3:W4:Y:S03]  /*53b0*/  LDSM.16.MT88.4 R168, [R0+0x13800] ;  /* 0x0138000000a8783b */ /* 0x0007260000004200 */
[C---:B------:R-:W-:Y:S04]  /*53c0*/  LEA R186, P0, R239.reuse, R190, 0x5 ;  /* 0x000000beefba7211 */ /* 0x040fe800078028ff */
[-C--:B-1----:R-:W-:Y:S05]  /*53d0*/  HMMA.16816.F32 R4, R164, R172.reuse, R4 ;  /* 0x000000aca404723c */ /* 0x082fea0000001804 */
[C---:B------:R-:W-:Y:S02]  /*53e0*/  LEA.HI.X.SX32 R187, R239.reuse, R191, 0x5, P0 ;  /* 0x000000bfefbb7211 */ /* 0x040fe400000f2eff */
[C---:B------:R-:W-:Y:S01]  /*53f0*/  LEA R198, P0, R239.reuse, R186, 0x5 ;  /* 0x000000baefc67211 */ /* 0x040fe200078028ff */
[C---:B--2---:R-:W-:Y:S04]  /*5400*/  HMMA.16816.F32 R8, R176.reuse, R172, R8 ;  /* 0x000000acb008723c */ /* 0x044fe80000001808 */
[C---:B------:R-:W-:Y:S04]  /*5410*/  LEA.HI.X.SX32 R199, R239.reuse, R187, 0x5, P0 ;  /* 0x000000bbefc77211 */ /* 0x040fe800000f2eff */
[-C--:B------:R-:W-:Y:S03]  /*5420*/  HMMA.16816.F32 R12, R176, R174.reuse, R12 ;  /* 0x000000aeb00c723c */ /* 0x080fe6000000180c */
[C---:B------:R-:W-:Y:S01]  /*5430*/  IMAD.WIDE R232, R239.reuse, -0xc0, R198 ;  /* 0xffffff40efe87825 */ /* 0x040fe200078e02c6 */
[----:B---3--:R-:W-:Y:S04]  /*5440*/  @P4 LOP3.LUT R0, R218, 0x10, RZ, 0xc0, !PT ;  /* 0x00000010da004812 */ /* 0x008fe800078ec0ff */
[C---:B------:R-:W-:Y:S04]  /*5450*/  HMMA.16816.F32 R16, R164.reuse, R174, R16 ;  /* 0x000000aea410723c */ /* 0x040fe80000001810 */
[C---:B------:R-:W-:Y:S02]  /*5460*/  LEA R184, P0, R239.reuse, R232, 0x5 ;  /* 0x000000e8efb87211 */ /* 0x040fe400078028ff */
[----:B------:R-:W-:Y:S01]  /*5470*/  @P4 LOP3.LUT R245, R0, 0x7, R2, 0xf8, !PT ;  /* 0x0000000700f54812 */ /* 0x000fe200078ef802 */
[C---:B------:R-:W-:Y:S01]  /*5480*/  VIADD R0, R208.reuse, 0x40 ;  /* 0x00000040d0007836 */ /* 0x040fe20000000000 */
[C---:B------:R-:W-:Y:S01]  /*5490*/  LEA.HI.X.SX32 R185, R239.reuse, R233, 0x5, P0 ;  /* 0x000000e9efb97211 */ /* 0x040fe200000f2eff */
[-C--:B----4-:R-:W-:Y:S03]  /*54a0*/  HMMA.16816.F32 R20, R164, R168.reuse, R20 ;  /* 0x000000a8a414723c */ /* 0x090fe60000001814 */
[C---:B------:R-:W-:Y:S01]  /*54b0*/  LEA R182, P0, R239.reuse, R184, 0x5 ;  /* 0x000000b8efb67211 */ /* 0x040fe200078028ff */
[C---:B------:R-:W-:Y:S03]  /*54c0*/  @P1 VIADD R0, R208.reuse, 0xffffffc0 ;  /* 0xffffffc0d0001836 */ /* 0x040fe60000000000 */
[----:B------:R-:W-:Y:S01]  /*54d0*/  LEA.HI.X.SX32 R183, R239, R185, 0x5, P0 ;  /* 0x000000b9efb77211 */ /* 0x000fe200000f2eff */
[C---:B------:R-:W-:Y:S04]  /*54e0*/  HMMA.16816.F32 R24, R176.reuse, R168, R24 ;  /* 0x000000a8b018723c */ /* 0x040fe80000001818 */
[----:B------:R-:W-:Y:S01]  /*54f0*/  @P4 IMAD.WIDE.U32 R168, R245, R206, UR16 ;  /* 0x00000010f5a84e25 */ /* 0x000fe2000f8e00ce */
[C---:B------:R-:W-:Y:S01]  /*5500*/  LEA R180, P0, R239.reuse, R182, 0x5 ;  /* 0x000000b6efb47211 */ /* 0x040fe200078028ff */
[----:B------:R-:W-:Y:S01]  /*5510*/  @UP0 UMOV UR16, UR21 ;  /* 0x0000001500100c82 */ /* 0x000fe20008000000 */
[----:B------:R-:W-:Y:S01]  /*5520*/  @UP0 UMOV UR17, UR20 ;  /* 0x0000001400110c82 */ /* 0x000fe20008000000 */
[-C--:B------:R-:W-:Y:S01]  /*5530*/  HMMA.16816.F32 R28, R176, R170.reuse, R28 ;  /* 0x000000aab01c723c */ /* 0x080fe2000000181c */
[----:B------:R-:W2:Y:S02]  /*5540*/  @P4 LDG.E R204, desc[UR30][R168.64+-0x100] ;  /* 0xffff001ea8cc4981 */ /* 0x000ea4000c1e1900 */
        /* <DEDUP_REMOVED lines=37> */
[----:B------:R-:W-:Y:S05]  /*57a0*/  LDSM.16.MT88.4 R16, [R0] ;  /* 0x000000000010783b */ /* 0x000fea0000004200 */
[----:B------:R-:W-:Y:S05]  /*57b0*/  LDSM.16.MT88.4 R20, [R208+0x2000] ;  /* 0x00200000d014783b */ /* 0x000fea0000004200 */
[----:B------:R-:W-:Y:S05]  /*57c0*/  LDSM.16.MT88.4 R24, [R0+0x2000] ;  /* 0x002000000018783b */ /* 0x000fea0000004200 */
[----:B------:R-:W-:Y:S05]  /*57d0*/  LDSM.16.MT88.4 R164, [R3+0x1e800] ;  /* 0x01e8000003a4783b */ /* 0x000fea0000004200 */
[----:B------:R-:W-:Y:S05]  /*57e0*/  LDSM.16.MT88.4 R176, [R3+0x1f800] ;  /* 0x01f8000003b0783b */ /* 0x000fea0000004200 */
[----:B------:R-:W-:Y:S05]  /*57f0*/  LDSM.16.MT88.4 R180, [R208+0x3800] ;  /* 0x00380000d0b4783b */ /* 0x000fea0000004200 */
[----:B--2---:R2:W-:Y:S02]  /*5800*/  @P4 STL [R1], R204 ;  /* 0x000000cc01004387 */ /* 0x0045e40000100800 */
[C---:B--2---:R-:W-:Y:S03]  /*5810*/  IMAD.WIDE R204, R239.reuse, -0xc0, R188 ;  /* 0xffffff40efcc7825 */ /* 0x044fe600078e02bc */
[C---:B------:R-:W-:Y:S02]  /*5820*/  LEA R174, P0, R239.reuse, R204, 0x5 ;  /* 0x000000ccefae7211 */ /* 0x040fe400078028ff */
[----:B------:R-:W-:Y:S02]  /*5830*/  REDG.E.ADD.F32.FTZ.RN.STRONG.GPU desc[UR30][R204.64+0x180], R33 ;  /* 0x00018021cc0079a6 */ /* 0x000fe4000c12f31e */
[C---:B------:R-:W-:Y:S02]  /*5840*/  LEA.HI.X.SX32 R175, R239.reuse, R205, 0x5, P0 ;  /* 0x000000cdefaf7211 */ /* 0x040fe400000f2eff */
[C---:B------:R-:W-:Y:S03]  /*5850*/  LEA R172, P0, R239.reuse, R174, 0x5 ;  /* 0x000000aeefac7211 */ /* 0x040fe600078028ff */
[----:B------:R-:W-:Y:S01]  /*5860*/  REDG.E.ADD.F32.FTZ.RN.STRONG.GPU desc[UR30][R174.64+0x180], R34 ;  /* 0x00018022ae0079a6 */ /* 0x000fe2000c12f31e */
[C---:B------:R-:W-:Y:S02]  /*5870*/  LEA.HI.X.SX32 R173, R239.reuse, R175, 0x5, P0 ;  /* 0x000000afefad7211 */ /* 0x040fe400000f2eff */
[C---:B-1----:R-:W-:Y:S03]  /*5880*/  LEA R168, P0, R239.reuse, R172, 0x5 ;  /* 0x000000acefa87211 */ /* 0x042fe600078028ff */
[----:B------:R-:W-:Y:S01]  /*5890*/  REDG.E.ADD.F32.FTZ.RN.STRONG.GPU desc[UR30][R172.64+0x180], R35 ;  /* 0x00018023ac0079a6 */ /* 0x000fe2000c12f31e */
[C---:B------:R-:W-:Y:S02]  /*58a0*/  LEA.HI.X.SX32 R169, R239.reuse, R173, 0x5, P0 ;  /* 0x000000adefa97211 */ /* 0x040fe400000f2eff */
[C---:B------:R-:W-:Y:S02]  /*58b0*/  LEA R6, P0, R239.reuse, R168, 0x5 ;  /* 0x000000a8ef067211 */ /* 0x040fe400078028ff */
[----:B------:R-:W-:Y:S02]  /*58c0*/  LDSM.16.MT88.4 R32, [R3+0x1c800] ;  /* 0x01c800000320783b */ /* 0x000fe40000004200 */
[C---:B------:R-:W-:Y:S02]  /*58d0*/  LEA.HI.X.SX32 R7, R239.reuse, R169, 0x5, P0 ;  /* 0x000000a9ef077211 */ /* 0x040fe400000f2eff */
[C---:B------:R-:W-:Y:S01]  /*58e0*/  LEA R4, P0, R239.reuse, R6, 0x5 ;  /* 0x00000006ef047211 */ /* 0x040fe200078028ff */
[----:B------:R-:W-:Y:S03]  /*58f0*/  REDG.E.ADD.F32.FTZ.RN.STRONG.GPU desc[UR30][R168.64+0x180], R28 ;  /* 0x0001801ca80079a6 */ /* 0x000fe6000c12f31e */
[C---:B------:R-:W-:Y:S02]  /*5900*/  LEA.HI.X.SX32 R5, R239.reuse, R7, 0x5, P0 ;  /* 0x00000007ef057211 */ /* 0x040fe400000f2eff */
[----:B------:R-:W-:Y:S01]  /*5910*/  REDG.E.ADD.F32.FTZ.RN.STRONG.GPU desc[UR30][R6.64+0x180], R29 ;  /* 0x0001801d060079a6 */ /* 0x000fe2000c12f31e */
[C---:B------:R-:W-:Y:S04]  /*5920*/  LEA R8, P0, R239.reuse, R4, 0x5 ;  /* 0x00000004ef087211 */ /* 0x040fe800078028ff */
[----:B------:R-:W-:Y:S01]  /*5930*/  REDG.E.ADD.F32.FTZ.RN.STRONG.GPU desc[UR30][R4.64+0x180], R30 ;  /* 0x0001801e040079a6 */ /* 0x000fe2000c12f31e */
[----:B------:R-:W-:Y:S02]  /*5940*/  LEA.HI.X.SX32 R9, R239, R5, 0x5, P0 ;  /* 0x00000005ef097211 */ /* 0x000fe400000f2eff */
[----:B------:R-:W-:Y:S02]  /*5950*/  PLOP3.LUT P0, PT, PT, PT, UP1, 0x80, 0x8 ;  /* 0x000000000008781c */ /* 0x000fe40003f0f018 */
[----:B------:R-:W-:Y:S01]  /*5960*/  LDSM.16.MT88.4 R4, [R3+0x1c000] ;  /* 0x01c000000304783b */ /* 0x000fe20000004200 */
[----:B------:R-:W-:Y:S04]  /*5970*/  @UP0 UIADD3 UR14, UP1, UPT, UR14, -0x100, URZ ;  /* 0xffffff000e0e0890 */ /* 0x000fe8000ff3e0ff */
[----:B------:R-:W-:Y:S01]  /*5980*/  REDG.E.ADD.F32.FTZ.RN.STRONG.GPU desc[UR30][R8.64+0x180], R31 ;  /* 0x0001801f080079a6 */ /* 0x000fe2000c12f31e */
[----:B------:R-:W-:Y:S02]  /*5990*/  @UP0 UIADD3.X UR15, UPT, UPT, UR15, -0x1, URZ, UP1, !UPT ;  /* 0xffffffff0f0f0890 */ /* 0x000fe40008ffe4ff */
[----:B------:R-:W-:Y:S02]  /*59a0*/  UISETP.GT.AND UP1, UPT, UR43, UR5, UPT ;  /* 0x000000052b00728c */ /* 0x000fe4000bf24270 */
[----:B------:R-:W1:Y:S05]  /*59b0*/  LDSM.16.MT88.4 R8, [R208] ;  /* 0x00000000d008783b */ /* 0x000e6a0000004200 */
[----:B------:R-:W2:Y:S05]  /*59c0*/  LDSM.16.MT88.4 R28, [R208+0x800] ;  /* 0x00080000d01c783b */ /* 0x000eaa0000004200 */
[----:B------:R-:W3:Y:S05]  /*59d0*/  LDSM.16.MT88.4 R168, [R0+0x800] ;  /* 0x0008000000a8783b */ /* 0x000eea0000004200 */
[----:B------:R-:W4:Y:S01]  /*59e0*/  LDSM.16.MT88.4 R172, [R208+0x2800] ;  /* 0x00280000d0ac783b */ /* 0x000f220000004200 */
[-C--:B-1----:R-:W-:Y:S08]  /*59f0*/  HMMA.16816.F32 R100, R4, R8.reuse, R100 ;  /* 0x000000080464723c */ /* 0x082ff00000001864 */
[C---:B------:R-:W-:Y:S08]  /*5a00*/  HMMA.16816.F32 R104, R12.reuse, R8, R104 ;  /* 0x000000080c68723c */ /* 0x040ff00000001868 */
[-C--:B------:R-:W-:Y:S08]  /*5a10*/  HMMA.16816.F32 R108, R12, R10.reuse, R108 ;  /* 0x0000000a0c6c723c */ /* 0x080ff0000000186c */
[C---:B------:R-:W-:Y:S01]  /*5a20*/  HMMA.16816.F32 R112, R4.reuse, R10, R112 ;  /* 0x0000000a0470723c */ /* 0x040fe20000001870 */
[----:B------:R-:W1:Y:S07]  /*5a30*/  LDSM.16.MT88.4 R8, [R0+0x2800] ;  /* 0x002800000008783b */ /* 0x000e6e0000004200 */
[-C--:B------:R-:W-:Y:S08]  /*5a40*/  HMMA.16816.F32 R116, R4, R16.reuse, R116 ;  /* 0x000000100474723c */ /* 0x080ff00000001874 */
        /* <DEDUP_REMOVED lines=14> */
[----:B------:R-:W1:Y:S05]  /*5b30*/  LDSM.16.MT88.4 R4, [R3+0x1d000] ;  /* 0x01d000000304783b */ /* 0x000e6a0000004200 */
[----:B------:R-:W1:Y:S02]  /*5b40*/  LDSM.16.MT88.4 R24, [R208+0x3000] ;  /* 0x00300000d018783b */ /* 0x000e640000004200 */
[-C--:B--2---:R-:W-:Y:S08]  /*5b50*/  HMMA.16816.F32 R100, R32, R28.reuse, R100 ;  /* 0x0000001c2064723c */ /* 0x084ff00000001864 */
[C---:B------:R-:W-:Y:S08]  /*5b60*/  HMMA.16816.F32 R104, R164.reuse, R28, R104 ;  /* 0x0000001ca468723c */ /* 0x040ff00000001868 */
        /* <DEDUP_REMOVED lines=12> */
[----:B------:R-:W3:Y:S07]  /*5c30*/  LDSM.16.MT88.4 R172, [R208+0x1800] ;  /* 0x00180000d0ac783b */ /* 0x000eee0000004200 */
[-C--:B-1----:R-:W-:Y:S08]  /*5c40*/  HMMA.16816.F32 R148, R32, R8.reuse, R148 ;  /* 0x000000082094723c */ /* 0x082ff00000001894 */
[C---:B------:R-:W-:Y:S08]  /*5c50*/  HMMA.16816.F32 R152, R164.reuse, R8, R152 ;  /* 0x00000008a498723c */ /* 0x040ff00000001898 */
[-C--:B------:R-:W-:Y:S01]  /*5c60*/  HMMA.16816.F32 R156, R164, R10.reuse, R156 ;  /* 0x0000000aa49c723c */ /* 0x080fe2000000189c */
[----:B------:R-:W1:Y:S07]  /*5c70*/  LDSM.16.MT88.4 R164, [R0+0x1800] ;  /* 0x0018000000a4783b */ /* 0x000e6e0000004200 */
[----:B------:R-:W-:Y:S01]  /*5c80*/  HMMA.16816.F32 R160, R32, R10, R160 ;  /* 0x0000000a20a0723c */ /* 0x000fe200000018a0 */
[----:B------:R4:W1:Y:S07]  /*5c90*/  LDSM.16.MT88.4 R8, [R0+0x3800] ;  /* 0x003800000008783b */ /* 0x00086e0000004200 */
[-C--:B------:R-:W-:Y:S08]  /*5ca0*/  HMMA.16816.F32 R100, R4, R12.reuse, R100 ;  /* 0x0000000c0464723c */ /* 0x080ff00000001864 */
        /* <DEDUP_REMOVED lines=19> */
[C---:B------:R-:W-:Y:S08]  /*5de0*/  HMMA.16816.F32 R104, R176.reuse, R172, R104 ;  /* 0x000000acb068723c */ /* 0x040ff00000001868 */
[-C--:B------:R-:W-:Y:S08]  /*5df0*/  HMMA.16816.F32 R108, R176, R174.reuse, R108 ;  /* 0x000000aeb06c723c */ /* 0x080ff0000000186c */
[C---:B------:R-:W-:Y:S08]  /*5e00*/  HMMA.16816.F32 R112, R168.reuse, R174, R112 ;  /* 0x000000aea870723c */ /* 0x040ff00000001870 */
[-C--:B-1----:R-:W-:Y:S08]  /*5e10*/  HMMA.16816.F32 R116, R168, R164.reuse, R116 ;  /* 0x000000a4a874723c */ /* 0x082ff00000001874 */
        /* <DEDUP_REMOVED lines=13> */
.L_x_251:
[----:B------:R-:W-:Y:S01]  /*5ef0*/  IMAD.SHL.U32 R3, R220, 0x10, RZ ;  /* 0x00000010dc037824 */ /* 0x000fe200078e00ff */
[----:B------:R-:W-:Y:S01]  /*5f00*/  F2FP.F16.F32.PACK_AB R164, R37, R36 ;  /* 0x0000002425a4723e */ /* 0x000fe200000000ff */
[----:B------:R-:W1:Y:S01]  /*5f10*/  LDCU UR5, c[0x0][0x500] ;  /* 0x0000a000ff0577ac */ /* 0x000e620008000800 */
[----:B---3--:R-:W-:Y:S01]  /*5f20*/  LOP3.LUT R0, R244, 0x1f8, RZ, 0xc0, !PT ;  /* 0x000001f8f4007812 */ /* 0x008fe200078ec0ff */
[C---:B------:R-:W-:Y:S01]  /*5f30*/  IMAD.SHL.U32 R37, R220.reuse, 0x20, RZ ;  /* 0x00000020dc257824 */ /* 0x040fe200078e00ff */
[----:B------:R-:W-:Y:S01]  /*5f40*/  LOP3.LUT R3, R3, 0x1c0, RZ, 0xc0, !PT ;  /* 0x000001c003037812 */ /* 0x000fe200078ec0ff */
[C---:B------:R-:W-:Y:S01]  /*5f50*/  IMAD.SHL.U32 R2, R220.reuse, 0x2, RZ ;  /* 0x00000002dc027824 */ /* 0x040fe200078e00ff */
[----:B------:R-:W-:Y:S01]  /*5f60*/  R2P PR, R220, 0x18 ;  /* 0x00000018dc007804 */ /* 0x000fe20000000000 */
[----:B------:R-:W-:Y:S01]  /*5f70*/  USHF.L.U32 UR14, UR33, 0x7, URZ ;  /* 0x00000007210e7899 */ /* 0x000fe200080006ff */
[--C-:B------:R-:W-:Y:S01]  /*5f80*/  LOP3.LUT R4, R0, 0x38, R220.reuse, 0x78, !PT ;  /* 0x0000003800047812 */ /* 0x100fe200078e78dc */
[----:B------:R-:W2:Y:S01]  /*5f90*/  LDCU.64 UR6, c[0x0][0x5a8] ;  /* 0x0000b500ff0677ac */ /* 0x000ea20008000a00 */
[----:B------:R-:W-:-:S02]  /*5fa0*/  SHF.R.U32.HI R220, RZ, 0x4, R220 ;  /* 0x00000004ffdc7819 */ /* 0x000fc400000116dc */
[----:B------:R-:W-:Y:S01]  /*5fb0*/  LOP3.LUT R37, R37, 0xc00, RZ, 0xc0, !PT ;  /* 0x00000c0025257812 */ /* 0x000fe200078ec0ff */
[----:B------:R-:W-:Y:S01]  /*5fc0*/  UMOV UR27, UR22 ;  /* 0x00000016001b7c82 */ /* 0x000fe20008000000 */
[--C-:B------:R-:W-:Y:S01]  /*5fd0*/  LOP3.LUT R0, R3, 0x38, R2.reuse, 0xf8, !PT ;  /* 0x0000003803007812 */ /* 0x100fe200078ef802 */
[----:B------:R-:W3:Y:S01]  /*5fe0*/  LDCU.64 UR12, c[0x0][0x5b0] ;  /* 0x0000b600ff0c77ac */ /* 0x000ee20008000a00 */
[----:B------:R-:W-:Y:S02]  /*5ff0*/  LOP3.LUT R2, R37, 0x6, R2, 0xf8, !PT ;  /* 0x0000000625027812 */ /* 0x000fe400078ef802 */
[----:B------:R-:W-:Y:S01]  /*6000*/  LOP3.LUT R0, R0, 0x8, R220, 0x78, !PT ;  /* 0x0000000800007812 */ /* 0x000fe200078e78dc */
[----:B-1----:R-:W-:Y:S01]  /*6010*/  FMUL.FTZ R100, R100, UR5 ;  /* 0x0000000564647c20 */ /* 0x002fe20008410000 */
[----:B------:R-:W-:Y:S01]  /*6020*/  MOV R3, 0x20 ;  /* 0x0000002000037802 */ /* 0x000fe20000000f00 */
[----:B------:R-:W-:Y:S01]  /*6030*/  FMUL.FTZ R16, R101, UR5 ;  /* 0x0000000565107c20 */ /* 0x000fe20008410000 */
[----:B------:R-:W-:Y:S01]  /*6040*/  LOP3.LUT R0, R2, R0, RZ, 0xfc, !PT ;  /* 0x0000000002007212 */ /* 0x000fe200078efcff */
[----:B------:R-:W-:Y:S01]  /*6050*/  FMUL.FTZ R102, R102, UR5 ;  /* 0x0000000566667c20 */ /* 0x000fe20008410000 */
[----:B------:R-:W-:Y:S01]  /*6060*/  FMUL.FTZ R15, R103, UR5 ;  /* 0x00000005670f7c20 */ /* 0x000fe20008410000 */
[----:B------:R-:W-:Y:S01]  /*6070*/  FMUL.FTZ R114, R114, UR5 ;  /* 0x0000000572727c20 */ /* 0x000fe20008410000 */
[----:B------:R-:W-:Y:S01]  /*6080*/  LEA R0, R0, UR4, 0x1 ;  /* 0x0000000400007c11 */ /* 0x000fe2000f8e08ff */
[----:B------:R-:W-:Y:S01]  /*6090*/  FMUL.FTZ R8, R115, UR5 ;  /* 0x0000000573087c20 */ /* 0x000fe20008410000 */
[----:B------:R-:W-:Y:S01]  /*60a0*/  SEL R3, R3, 0xffffffe0, !P3 ;  /* 0xffffffe003037807 */ /* 0x000fe20005800000 */
[----:B------:R-:W-:Y:S01]  /*60b0*/  FMUL.FTZ R112, R112, UR5 ;  /* 0x0000000570707c20 */ /* 0x000fe20008410000 */
[----:B------:R-:W-:Y:S01]  /*60c0*/  FMUL.FTZ R12, R113, UR5 ;  /* 0x00000005710c7c20 */ /* 0x000fe20008410000 */
        /* <DEDUP_REMOVED lines=17> */
[----:B------:R-:W-:Y:S01]  /*61e0*/  IMAD.IADD R2, R0, 0x1, R3 ;  /* 0x0000000100027824 */ /* 0x000fe200078e0203 */
[----:B------:R-:W-:Y:S01]  /*61f0*/  LOP3.LUT R244, R4, 0x1e00, R244, 0xf8, !PT ;  /* 0x00001e0004f47812 */ /* 0x000fe200078ef8f4 */
[----:B------:R-:W-:Y:S01]  /*6200*/  FMUL.FTZ R128, R128, UR5 ;  /* 0x0000000580807c20 */ /* 0x000fe20008410000 */
[----:B------:R-:W-:Y:S01]  /*6210*/  FMUL.FTZ R29, R129, UR5 ;  /* 0x00000005811d7c20 */ /* 0x000fe20008410000 */
[----:B------:R-:W-:Y:S01]  /*6220*/  FMUL.FTZ R130, R130, UR5 ;  /* 0x0000000582827c20 */ /* 0x000fe20008410000 */
[----:B------:R-:W-:Y:S01]  /*6230*/  FMUL.FTZ R28, R131, UR5 ;  /* 0x00000005831c7c20 */ /* 0x000fe20008410000 */
[----:B------:R-:W-:Y:S01]  /*6240*/  IADD3 R4, PT, PT, R0, 0xc040, RZ ;  /* 0x0000c04000047810 */ /* 0x000fe20007ffe0ff */
[----:B------:R-:W-:Y:S01]  /*6250*/  FMUL.FTZ R120, R120, UR5 ;  /* 0x0000000578787c20 */ /* 0x000fe20008410000 */
[----:B------:R-:W-:Y:S01]  /*6260*/  FMUL.FTZ R31, R121, UR5 ;  /* 0x00000005791f7c20 */ /* 0x000fe20008410000 */
[----:B------:R-:W-:Y:S01]  /*6270*/  FMUL.FTZ R122, R122, UR5 ;  /* 0x000000057a7a7c20 */ /* 0x000fe20008410000 */
[----:B------:R-:W-:Y:S01]  /*6280*/  FMUL.FTZ R30, R123, UR5 ;  /* 0x000000057b1e7c20 */ /* 0x000fe20008410000 */
[----:B------:R-:W-:Y:S01]  /*6290*/  F2FP.F16.F32.PACK_AB R12, R12, R112 ;  /* 0x000000700c0c723e */ /* 0x000fe200000000ff */
[----:B------:R-:W-:-:S02]  /*62a0*/  @P4 VIADD R4, R37, 0xffffffc0 ;  /* 0xffffffc025044836 */ /* 0x000fc40000000000 */
        /* <DEDUP_REMOVED lines=11> */
[----:B------:R-:W-:Y:S01]  /*6360*/  STS [R0+0xc000], R16 ;  /* 0x00c0001000007388 */ /* 0x000fe20000000800 */
[----:B------:R-:W-:Y:S01]  /*6370*/  F2FP.F16.F32.PACK_AB R34, R34, R110 ;  /* 0x0000006e2222723e */ /* 0x000fe200000000ff */
[----:B------:R-:W-:Y:S01]  /*6380*/  FMUL.FTZ R144, R144, UR5 ;  /* 0x0000000590907c20 */ /* 0x000fe20008410000 */
[----:B------:R-:W-:Y:S01]  /*6390*/  FMUL.FTZ R21, R145, UR5 ;  /* 0x0000000591157c20 */ /* 0x000fe20008410000 */
[----:B------:R-:W-:Y:S01]  /*63a0*/  STS [R0+0xc400], R15 ;  /* 0x00c4000f00007388 */ /* 0x000fe20000000800 */
[----:B------:R-:W-:Y:S01]  /*63b0*/  FMUL.FTZ R146, R146, UR5 ;  /* 0x0000000592927c20 */ /* 0x000fe20008410000 */
[----:B------:R-:W-:Y:S01]  /*63c0*/  FMUL.FTZ R20, R147, UR5 ;  /* 0x0000000593147c20 */ /* 0x000fe20008410000 */
[----:B------:R-:W-:Y:S01]  /*63d0*/  F2FP.F16.F32.PACK_AB R33, R33, R116 ;  /* 0x000000742121723e */ /* 0x000fe200000000ff */
[----:B------:R1:W-:Y:S01]  /*63e0*/  STS [R2+0xc400], R8 ;  /* 0x00c4000802007388 */ /* 0x0003e20000000800 */
        /* <DEDUP_REMOVED lines=23> */
[----:B------:R4:W-:Y:S01]  /*6560*/  STS [R0+0xe400], R13 ;  /* 0x00e4000d00007388 */ /* 0x0009e20000000800 */
[----:B-1----:R-:W-:-:S02]  /*6570*/  IMAD.IADD R8, R3, 0x1, R4 ;  /* 0x0000000103087824 */ /* 0x002fc400078e0204 */
        /* <DEDUP_REMOVED lines=8> */
[----:B------:R-:W-:Y:S01]  /*6600*/  F2FP.F16.F32.PACK_AB R21, R21, R144 ;  /* 0x000000901515723e */ /* 0x000fe200000000ff */
[----:B------:R-:W-:Y:S01]  /*6610*/  FMUL.FTZ R154, R154, UR5 ;  /* 0x000000059a9a7c20 */ /* 0x000fe20008410000 */
[----:B------:R-:W-:Y:S01]  /*6620*/  F2FP.F16.F32.PACK_AB R20, R20, R146 ;  /* 0x000000921414723e */ /* 0x000fe200000000ff */
[----:B------:R-:W-:Y:S01]  /*6630*/  STS [R4], R33 ;  /* 0x0000002104007388 */ /* 0x000fe20000000800 */
[----:B------:R-:W-:Y:S01]  /*6640*/  F2FP.F16.F32.PACK_AB R23, R23, R136 ;  /* 0x000000881717723e */ /* 0x000fe200000000ff */
[----:B------:R-:W-:Y:S01]  /*6650*/  FMUL.FTZ R9, R155, UR5 ;  /* 0x000000059b097c20 */ /* 0x000fe20008410000 */
[----:B------:R-:W-:Y:S01]  /*6660*/  F2FP.F16.F32.PACK_AB R22, R22, R138 ;  /* 0x0000008a1616723e */ /* 0x000fe200000000ff */
[----:B------:R-:W-:Y:S01]  /*6670*/  STS [R4+0x400], R32 ;  /* 0x0004002004007388 */ /* 0x000fe20000000800 */
[----:B------:R-:W-:Y:S01]  /*6680*/  F2FP.F16.F32.PACK_AB R19, R19, R140 ;  /* 0x0000008c1313723e */ /* 0x000fe200000000ff */
[----:B------:R-:W-:Y:S01]  /*6690*/  FMUL.FTZ R156, R156, UR5 ;  /* 0x000000059c9c7c20 */ /* 0x000fe20008410000 */
[----:B------:R-:W-:Y:S01]  /*66a0*/  F2FP.F16.F32.PACK_AB R18, R18, R142 ;  /* 0x0000008e1212723e */ /* 0x000fe200000000ff */
[----:B------:R-:W-:Y:S01]  /*66b0*/  STS [R8], R29 ;  /* 0x0000001d08007388 */ /* 0x000fe20000000800 */
[----:B------:R-:W-:Y:S01]  /*66c0*/  FMUL.FTZ R5, R157, UR5 ;  /* 0x000000059d057c20 */ /* 0x000fe20008410000 */
[----:B------:R-:W-:Y:S01]  /*66d0*/  FMUL.FTZ R158, R158, UR5 ;  /* 0x000000059e9e7c20 */ /* 0x000fe20008410000 */
[----:B------:R-:W-:Y:S01]  /*66e0*/  FMUL.FTZ R36, R159, UR5 ;  /* 0x000000059f247c20 */ /* 0x000fe20008410000 */
[----:B------:R-:W-:Y:S01]  /*66f0*/  STS [R8+0x400], R28 ;  /* 0x0004001c08007388 */ /* 0x000fe20000000800 */
[----:B------:R-:W-:Y:S01]  /*6700*/  F2FP.F16.F32.PACK_AB R17, R17, R148 ;  /* 0x000000941111723e */ /* 0x000fe200000000ff */
[----:B------:R-:W-:Y:S01]  /*6710*/  USHF.R.S32.HI UR5, URZ, 0x1f, UR14 ;  /* 0x0000001fff057899 */ /* 0x000fe2000801140e */
[----:B------:R-:W-:Y:S01]  /*6720*/  F2FP.F16.F32.PACK_AB R11, R11, R150 ;  /* 0x000000960b0b723e */ /* 0x000fe200000000ff */
[----:B------:R-:W-:Y:S01]  /*6730*/  STS [R4+0x2000], R31 ;  /* 0x0020001f04007388 */ /* 0x000fe20000000800 */
[----:B------:R-:W-:Y:S01]  /*6740*/  F2FP.F16.F32.PACK_AB R7, R7, R160 ;  /* 0x000000a00707723e */ /* 0x000fe200000000ff */
[----:B------:R-:W-:Y:S01]  /*6750*/  UIADD3 UR14, UP0, UPT, UR45, UR14, URZ ;  /* 0x0000000e2d0e7290 */ /* 0x000fe2000ff1e0ff */
[----:B------:R-:W-:Y:S01]  /*6760*/  F2FP.F16.F32.PACK_AB R6, R6, R162 ;  /* 0x000000a20606723e */ /* 0x000fe200000000ff */
[----:B------:R-:W-:Y:S01]  /*6770*/  STS [R4+0x2400], R30 ;  /* 0x0024001e04007388 */ /* 0x000fe20000000800 */
[----:B------:R-:W-:Y:S01]  /*6780*/  F2FP.F16.F32.PACK_AB R10, R10, R152 ;  /* 0x000000980a0a723e */ /* 0x000fe200000000ff */
[----:B------:R-:W-:Y:S01]  /*6790*/  ULEA.HI.X.SX32 UR45, UR45, UR5, 0x1, UP0 ;  /* 0x000000052d2d7291 */ /* 0x000fe200080f0eff */
[----:B------:R-:W-:Y:S01]  /*67a0*/  F2FP.F16.F32.PACK_AB R9, R9, R154 ;  /* 0x0000009a0909723e */ /* 0x000fe200000000ff */
[----:B------:R-:W-:Y:S01]  /*67b0*/  STS [R8+0x2000], R27 ;  /* 0x0020001b08007388 */ /* 0x000fe20000000800 */
[----:B------:R-:W-:Y:S01]  /*67c0*/  F2FP.F16.F32.PACK_AB R5, R5, R156 ;  /* 0x0000009c0505723e */ /* 0x000fe200000000ff */
[----:B----4-:R-:W1:Y:S01]  /*67d0*/  LDC.64 R12, c[0x0][0x5d8] ;  /* 0x00017600ff0c7b82 */ /* 0x010e620000000a00 */
[----:B------:R-:W-:Y:S01]  /*67e0*/  F2FP.F16.F32.PACK_AB R36, R36, R158 ;  /* 0x0000009e2424723e */ /* 0x000fe200000000ff */
[----:B------:R-:W-:Y:S01]  /*67f0*/  STS [R8+0x2400], R26 ;  /* 0x0024001a08007388 */ /* 0x000fe20000000800 */
[----:B------:R-:W-:Y:S01]  /*6800*/  F2FP.F16.F32.PACK_AB R38, R39, R38 ;  /* 0x000000262726723e */ /* 0x000fe200000000ff */
[----:B--2---:R-:W-:Y:S01]  /*6810*/  UIMAD UR7, UR27, UR7, URZ ;  /* 0x000000071b0772a4 */ /* 0x004fe2000f8e02ff */
[----:B------:R-:W-:Y:S01]  /*6820*/  F2FP.F16.F32.PACK_AB R48, R49, R48 ;  /* 0x000000303130723e */ /* 0x000fe200000000ff */
[----:B------:R-:W-:Y:S01]  /*6830*/  STS [R0+0x10000], R25 ;  /* 0x0100001900007388 */ /* 0x000fe20000000800 */
[----:B------:R-:W-:Y:S01]  /*6840*/  F2FP.F16.F32.PACK_AB R50, R51, R50 ;  /* 0x000000323332723e */ /* 0x000fe200000000ff */
[----:B---3--:R-:W-:Y:S01]  /*6850*/  UIMAD UR13, UR27, UR13, URZ ;  /* 0x0000000d1b0d72a4 */ /* 0x008fe2000f8e02ff */
[----:B------:R-:W-:Y:S01]  /*6860*/  F2FP.F16.F32.PACK_AB R40, R41, R40 ;  /* 0x000000282928723e */ /* 0x000fe200000000ff */
[----:B------:R-:W-:Y:S01]  /*6870*/  STS [R0+0x10400], R24 ;  /* 0x0104001800007388 */ /* 0x000fe20000000800 */
[----:B------:R-:W-:-:S02]  /*6880*/  F2FP.F16.F32.PACK_AB R42, R43, R42 ;  /* 0x0000002a2b2a723e */ /* 0x000fc400000000ff */
[----:B------:R-:W-:Y:S01]  /*6890*/  F2FP.F16.F32.PACK_AB R44, R45, R44 ;  /* 0x0000002c2d2c723e */ /* 0x000fe200000000ff */
[----:B------:R-:W-:Y:S01]  /*68a0*/  STS [R2+0x10000], R21 ;  /* 0x0100001502007388 */ /* 0x000fe20000000800 */
[----:B------:R-:W-:Y:S02]  /*68b0*/  F2FP.F16.F32.PACK_AB R46, R47, R46 ;  /* 0x0000002e2f2e723e */ /* 0x000fe400000000ff */
[----:B------:R-:W-:Y:S01]  /*68c0*/  F2FP.F16.F32.PACK_AB R52, R53, R52 ;  /* 0x000000343534723e */ /* 0x000fe200000000ff */
[----:B------:R2:W-:Y:S01]  /*68d0*/  STS [R2+0x10400], R20 ;  /* 0x0104001402007388 */ /* 0x0005e20000000800 */
        /* <DEDUP_REMOVED lines=18> */
[----:B------:R-:W-:Y:S01]  /*6a00*/  F2FP.F16.F32.PACK_AB R74, R75, R74 ;  /* 0x0000004a4b4a723e */ /* 0x000fe200000000ff */
[----:B--2---:R-:W2:Y:S01]  /*6a10*/  LDC.64 R20, c[0x0][0x5c8] ;  /* 0x00017200ff147b82 */ /* 0x004ea20000000a00 */
        /* <DEDUP_REMOVED lines=15> */
[----:B------:R-:W-:Y:S01]  /*6b10*/  MOV R217, RZ ;  /* 0x000000ff00d97202 */ /* 0x000fe20000000f00 */
[----:B------:R-:W-:Y:S04]  /*6b20*/  STS [R8+0x6400], R36 ;  /* 0x0064002408007388 */ /* 0x000fe80000000800 */
[----:B------:R-:W-:Y:S04]  /*6b30*/  STS [R0+0x14000], R164 ;  /* 0x014000a400007388 */ /* 0x000fe80000000800 */
[----:B------:R-:W-:Y:S04]  /*6b40*/  STS [R0+0x14400], R38 ;  /* 0x0144002600007388 */ /* 0x000fe80000000800 */
[----:B------:R-:W-:Y:S01]  /*6b50*/  STS [R2+0x14000], R48 ;  /* 0x0140003002007388 */ /* 0x000fe20000000800 */
[----:B---3--:R-:W3:Y:S03]  /*6b60*/  LDC.64 R10, c[0x0][0x5c0] ;  /* 0x00017000ff0a7b82 */ /* 0x008ee60000000a00 */
[----:B------:R-:W-:Y:S04]  /*6b70*/  STS [R2+0x14400], R50 ;  /* 0x0144003202007388 */ /* 0x000fe80000000800 */
[----:B------:R-:W-:Y:S04]  /*6b80*/  STS [R0+0x16000], R40 ;  /* 0x0160002800007388 */ /* 0x000fe80000000800 */
[----:B------:R-:W-:Y:S04]  /*6b90*/  STS [R0+0x16400], R42 ;  /* 0x0164002a00007388 */ /* 0x000fe80000000800 */
[----:B------:R-:W-:Y:S04]  /*6ba0*/  STS [R2+0x16000], R44 ;  /* 0x0160002c02007388 */ /* 0x000fe80000000800 */
[----:B------:R-:W-:Y:S04]  /*6bb0*/  STS [R2+0x16400], R46 ;  /* 0x0164002e02007388 */ /* 0x000fe80000000800 */
[----:B------:R-:W-:Y:S01]  /*6bc0*/  STS [R4+0x8000], R52 ;  /* 0x0080003404007388 */ /* 0x000fe20000000800 */
[C---:B---3--:R-:W-:Y:S01]  /*6bd0*/  IMAD R3, R10.reuse, UR45, RZ ;  /* 0x0000002d0a037c24 */ /* 0x048fe2000f8e02ff */
[C---:B------:R-:W-:Y:S01]  /*6be0*/  SHF.L.U64.HI R22, R10.reuse, 0x6, R11 ;  /* 0x000000060a167819 */ /* 0x040fe2000001020b */
[----:B------:R-:W-:Y:S01]  /*6bf0*/  IMAD.WIDE.U32 R6, R10, UR14, R216 ;  /* 0x0000000e0a067c25 */ /* 0x000fe2000f8e00d8 */
[----:B------:R-:W-:Y:S03]  /*6c00*/  STS [R4+0x8400], R54 ;  /* 0x0084003604007388 */ /* 0x000fe60000000800 */
[----:B------:R-:W-:Y:S01]  /*6c10*/  IMAD R3, R11, UR14, R3 ;  /* 0x0000000e0b037c24 */ /* 0x000fe2000f8e0203 */
[----:B------:R-:W-:Y:S03]  /*6c20*/  STS [R8+0x8000], R64 ;  /* 0x0080004008007388 */ /* 0x000fe60000000800 */
[----:B------:R-:W-:Y:S01]  /*6c30*/  IMAD.IADD R7, R7, 0x1, R3 ;  /* 0x0000000107077824 */ /* 0x000fe200078e0203 */
[----:B------:R-:W-:Y:S01]  /*6c40*/  STS [R8+0x8400], R66 ;  /* 0x0084004208007388 */ /* 0x000fe20000000800 */
[----:B------:R-:W-:-:S03]  /*6c50*/  IMAD.U32 R3, RZ, RZ, UR6 ;  /* 0x00000006ff037e24 */ /* 0x000fc6000f8e00ff */
[----:B------:R-:W-:Y:S01]  /*6c60*/  STS [R4+0xa000], R56 ;  /* 0x00a0003804007388 */ /* 0x000fe20000000800 */
[----:B------:R-:W-:-:S03]  /*6c70*/  IMAD.WIDE.U32 R6, R3, UR27, R6 ;  /* 0x0000001b03067c25 */ /* 0x000fc6000f8e0006 */
[----:B------:R-:W-:Y:S02]  /*6c80*/  STS [R4+0xa400], R58 ;  /* 0x00a4003a04007388 */ /* 0x000fe40000000800 */
[----:B------:R-:W-:Y:S02]  /*6c90*/  IADD3 R3, PT, PT, R7, UR7, RZ ;  /* 0x0000000707037c10 */ /* 0x000fe4000fffe0ff */
        /* <DEDUP_REMOVED lines=9> */
[----:B------:R4:W-:Y:S04]  /*6d30*/  STS [R2+0x1a400], R78 ;  /* 0x01a4004e02007388 */ /* 0x0009e80000000800 */
[----:B------:R-:W-:Y:S04]  /*6d40*/  STS [R4+0xc000], R84 ;  /* 0x00c0005404007388 */ /* 0x000fe80000000800 */
[----:B------:R-:W-:Y:S04]  /*6d50*/  STS [R4+0xc400], R86 ;  /* 0x00c4005604007388 */ /* 0x000fe80000000800 */
[----:B------:R-:W-:Y:S04]  /*6d60*/  STS [R8+0xc000], R96 ;  /* 0x00c0006008007388 */ /* 0x000fe80000000800 */
[----:B------:R-:W-:Y:S01]  /*6d70*/  STS [R8+0xc400], R98 ;  /* 0x00c4006208007388 */ /* 0x000fe20000000800 */
[----:B---3--:R-:W-:Y:S01]  /*6d80*/  LEA R0, R244, UR4, 0x1 ;  /* 0x00000004f4007c11 */ /* 0x008fe2000f8e08ff */
[----:B------:R-:W3:Y:S02]  /*6d90*/  LDCU.128 UR4, c[0x0][0x560] ;  /* 0x0000ac00ff0477ac */ /* 0x000ee40008000c00 */
[----:B------:R-:W-:Y:S04]  /*6da0*/  STS [R4+0xe000], R88 ;  /* 0x00e0005804007388 */ /* 0x000fe80000000800 */
[----:B------:R3:W-:Y:S01]  /*6db0*/  STS [R4+0xe400], R90 ;  /* 0x00e4005a04007388 */ /* 0x0007e20000000800 */
[----:B----4-:R-:W-:-:S03]  /*6dc0*/  IMAD.MOV.U32 R2, RZ, RZ, R6 ;  /* 0x000000ffff027224 */ /* 0x010fc600078e0006 */
[----:B------:R-:W-:Y:S01]  /*6dd0*/  STS [R8+0xe000], R92 ;  /* 0x00e0005c08007388 */ /* 0x000fe20000000800 */
[----:B-1----:R-:W-:-:S03]  /*6de0*/  IMAD.WIDE.U32 R6, R12, UR25, R2 ;  /* 0x000000190c067c25 */ /* 0x002fc6000f8e0002 */
[----:B------:R1:W-:Y:S01]  /*6df0*/  STS [R8+0xe400], R94 ;  /* 0x00e4005e08007388 */ /* 0x0003e20000000800 */
[C---:B--2---:R-:W-:Y:S01]  /*6e00*/  IMAD.WIDE.U32 R2, R20.reuse, UR14, R216 ;  /* 0x0000000e14027c25 */ /* 0x044fe2000f8e00d8 */
[----:B------:R-:W-:Y:S03]  /*6e10*/  BAR.SYNC.DEFER_BLOCKING 0x0 ;  /* 0x0000000000007b1d */ /* 0x000fe60000010000 */
[----:B------:R-:W-:Y:S01]  /*6e20*/  IMAD R5, R13, UR25, R7 ;  /* 0x000000190d057c24 */ /* 0x000fe2000f8e0207 */
[----:B------:R-:W-:Y:S01]  /*6e30*/  MOV R7, UR12 ;  /* 0x0000000c00077c02 */ /* 0x000fe20008000f00 */
[----:B---3--:R-:W-:-:S04]  /*6e40*/  IMAD R4, R20, UR45, RZ ;  /* 0x0000002d14047c24 */ /* 0x008fc8000f8e02ff */
[----:B------:R-:W-:Y:S01]  /*6e50*/  IMAD R4, R21, UR14, R4 ;  /* 0x0000000e15047c24 */ /* 0x000fe2000f8e0204 */
[----:B-1----:R-:W1:Y:S03]  /*6e60*/  LDC.64 R8, c[0x0][0x5e0] ;  /* 0x00017800ff087b82 */ /* 0x002e660000000a00 */
[----:B------:R-:W-:Y:S01]  /*6e70*/  IMAD.IADD R3, R3, 0x1, R4 ;  /* 0x0000000103037824 */ /* 0x000fe200078e0204 */
[----:B------:R-:W2:Y:S01]  /*6e80*/  LDS.128 R76, [R0+0xc000] ;  /* 0x00c00000004c7984 */ /* 0x000ea20000000c00 */
[----:B------:R-:W-:Y:S02]  /*6e90*/  IMAD.MOV.U32 R4, RZ, RZ, R6 ;  /* 0x000000ffff047224 */ /* 0x000fe400078e0006 */
[----:B------:R-:W-:Y:S01]  /*6ea0*/  IMAD.WIDE.U32 R6, R7, UR27, R2 ;  /* 0x0000001b07067c25 */ /* 0x000fe2000f8e0002 */
[----:B------:R-:W3:Y:S03]  /*6eb0*/  LDS.128 R68, [R0+0x10000] ;  /* 0x0100000000447984 */ /* 0x000ee60000000c00 */
[C---:B------:R-:W-:Y:S01]  /*6ec0*/  IMAD.WIDE.U32 R4, R214.reuse, R10, R4 ;  /* 0x0000000ad6047225 */ /* 0x040fe200078e0004 */
[----:B------:R-:W4:Y:S03]  /*6ed0*/  LDS.128 R72, [R0+0xd000] ;  /* 0x00d0000000487984 */ /* 0x000f260000000c00 */
[----:B------:R-:W-:Y:S01]  /*6ee0*/  IMAD R3, R214, R11, R5 ;  /* 0x0000000bd6037224 */ /* 0x000fe200078e0205 */
[----:B------:R-:W4:Y:S01]  /*6ef0*/  LDS.128 R64, [R0+0x11000] ;  /* 0x0110000000407984 */ /* 0x000f220000000c00 */
[----:B------:R-:W-:Y:S01]  /*6f00*/  LEA R2, P0, R4, UR4, 0x1 ;  /* 0x0000000404027c11 */ /* 0x000fe2000f8008ff */
[----:B------:R-:W-:-:S02]  /*6f10*/  VIADD R5, R7, UR13 ;  /* 0x0000000d07057c36 */ /* 0x000fc40008000000 */
[----:B------:R-:W4:Y:S01]  /*6f20*/  LDS.128 R52, [R0+0xe000] ;  /* 0x00e0000000347984 */ /* 0x000f220000000c00 */
[----:B------:R-:W-:Y:S02]  /*6f30*/  LEA.HI.X R3, R4, UR5, R3, 0x1, P0 ;  /* 0x0000000504037c11 */ /* 0x000fe400080f0c03 */
[----:B------:R-:W-:Y:S01]  /*6f40*/  MOV R4, R6 ;  /* 0x0000000600047202 */ /* 0x000fe20000000f00 */
[----:B------:R-:W4:Y:S01]  /*6f50*/  LDS.128 R48, [R0+0x12000] ;  /* 0x0120000000307984 */ /* 0x000f220000000c00 */
[----:B------:R-:W-:-:S03]  /*6f60*/  LEA R6, P0, R10, R2, 0x7 ;  /* 0x000000020a067211 */ /* 0x000fc600078038ff */
[----:B------:R-:W4:Y:S01]  /*6f70*/  LDS.128 R60, [R0+0xf000] ;  /* 0x00f00000003c7984 */ /* 0x000f220000000c00 */
[C---:B------:R-:W-:Y:S01]  /*6f80*/  LEA.HI.X R7, R10.reuse, R3, R11, 0x7, P0 ;  /* 0x000000030a077211 */ /* 0x040fe200000f3c0b */
[----:B------:R-:W-:Y:S02]  /*6f90*/  IMAD.SHL.U32 R10, R10, 0x40, RZ ;  /* 0x000000400a0a7824 */ /* 0x000fe400078e00ff */
[----:B------:R-:W4:Y:S01]  /*6fa0*/  LDS.128 R56, [R0+0x13000] ;  /* 0x0130000000387984 */ /* 0x000f220000000c00 */
[----:B-1----:R-:W-:Y:S02]  /*6fb0*/  IMAD.WIDE.U32 R4, R8, UR25, R4 ;  /* 0x0000001908047c25 */ /* 0x002fe4000f8e0004 */
[----:B------:R-:W-:Y:S01]  /*6fc0*/  IADD3 R8, P0, PT, R10, R2, RZ ;  /* 0x000000020a087210 */ /* 0x000fe20007f1e0ff */
[----:B------:R-:W1:Y:S01]  /*6fd0*/  LDS.128 R40, [R0+0x14000] ;  /* 0x0140000000287984 */ /* 0x000e620000000c00 */
[----:B------:R-:W-:Y:S01]  /*6fe0*/  IMAD R5, R9, UR25, R5 ;  /* 0x0000001909057c24 */ /* 0x000fe2000f8e0205 */
[----:B------:R-:W-:-:S02]  /*6ff0*/  IADD3 R10, P1, PT, R6, R10, RZ ;  /* 0x0000000a060a7210 */ /* 0x000fc40007f3e0ff */
[----:B------:R-:W1:Y:S01]  /*7000*/  LDS.128 R44, [R0+0x18000] ;  /* 0x01800000002c7984 */ /* 0x000e620000000c00 */
[----:B------:R-:W-:Y:S01]  /*7010*/  IMAD.X R9, R22, 0x1, R3, P0 ;  /* 0x0000000116097824 */ /* 0x000fe200000e0603 */
[----:B------:R-:W-:Y:S01]  /*7020*/  IADD3.X R11, PT, PT, R7, R22, RZ, P1, !PT ;  /* 0x00000016070b7210 */ /* 0x000fe20000ffe4ff */
[C---:B------:R-:W-:Y:S01]  /*7030*/  IMAD.SHL.U32 R22, R20.reuse, 0x40, RZ ;  /* 0x0000004014167824 */ /* 0x040fe200078e00ff */
[----:B------:R-:W1:Y:S04]  /*7040*/  LDS.128 R36, [R0+0x15000] ;  /* 0x0150000000247984 */ /* 0x000e680000000c00 */
[----:B------:R-:W1:Y:S04]  /*7050*/  LDS.128 R24, [R0+0x19000] ;  /* 0x0190000000187984 */ /* 0x000e680000000c00 */
[----:B------:R-:W1:Y:S04]  /*7060*/  LDS.128 R32, [R0+0x16000] ;  /* 0x0160000000207984 */ /* 0x000e680000000c00 */
[----:B------:R-:W1:Y:S04]  /*7070*/  LDS.128 R16, [R0+0x1a000] ;  /* 0x01a0000000107984 */ /* 0x000e680000000c00 */
[----:B------:R-:W1:Y:S04]  /*7080*/  LDS.128 R28, [R0+0x17000] ;  /* 0x01700000001c7984 */ /* 0x000e680000000c00 */
[----:B------:R4:W1:Y:S04]  /*7090*/  LDS.128 R12, [R0+0x1b000] ;  /* 0x01b00000000c7984 */ /* 0x0008680000000c00 */
[----:B--2---:R-:W-:Y:S04]  /*70a0*/  STG.E.128 desc[UR30][R2.64], R76 ;  /* 0x0000004c02007986 */ /* 0x004fe8000c101d1e */
[----:B---3--:R2:W-:Y:S04]  /*70b0*/  STG.E.128 desc[UR30][R2.64+0x80], R68 ;  /* 0x0000804402007986 */ /* 0x0085e8000c101d1e */
[----:B----4-:R-:W-:Y:S04]  /*70c0*/  STG.E.128 desc[UR30][R8.64], R72 ;  /* 0x0000004808007986 */ /* 0x010fe8000c101d1e */
[----:B------:R3:W-:Y:S04]  /*70d0*/  STG.E.128 desc[UR30][R8.64+0x80], R64 ;  /* 0x0000804008007986 */ /* 0x0007e8000c101d1e */
[----:B------:R-:W-:Y:S01]  /*70e0*/  STG.E.128 desc[UR30][R6.64], R52 ;  /* 0x0000003406007986 */ /* 0x000fe2000c101d1e */
[----:B------:R-:W-:-:S03]  /*70f0*/  SHF.L.U64.HI R0, R20, 0x6, R21 ;  /* 0x0000000614007819 */ /* 0x000fc60000010215 */
[----:B------:R4:W-:Y:S04]  /*7100*/  STG.E.128 desc[UR30][R6.64+0x80], R48 ;  /* 0x0000803006007986 */ /* 0x0009e8000c101d1e */
[----:B------:R4:W-:Y:S04]  /*7110*/  STG.E.128 desc[UR30][R10.64], R60 ;  /* 0x0000003c0a007986 */ /* 0x0009e8000c101d1e */
[----:B------:R4:W-:Y:S01]  /*7120*/  STG.E.128 desc[UR30][R10.64+0x80], R56 ;  /* 0x000080380a007986 */ /* 0x0009e2000c101d1e */
[----:B--2---:R-:W-:-:S04]  /*7130*/  IMAD.WIDE.U32 R2, R214, R20, R4 ;  /* 0x00000014d6027225 */ /* 0x004fc800078e0004 */
[----:B------:R-:W-:Y:S01]  /*7140*/  IMAD R214, R214, R21, R3 ;  /* 0x00000015d6d67224 */ /* 0x000fe200078e0203 */
[----:B------:R-:W-:-:S04]  /*7150*/  LEA R4, P0, R2, UR6, 0x1 ;  /* 0x0000000602047c11 */ /* 0x000fc8000f8008ff */
[----:B------:R-:W-:Y:S02]  /*7160*/  LEA.HI.X R5, R2, UR7, R214, 0x1, P0 ;  /* 0x0000000702057c11 */ /* 0x000fe400080f0cd6 */
[-C--:B------:R-:W-:Y:S02]  /*7170*/  LEA R2, P0, R20, R4.reuse, 0x7 ;  /* 0x0000000414027211 */ /* 0x080fe400078038ff */
[----:B---3--:R-:W-:Y:S01]  /*7180*/  IADD3 R8, P1, PT, R22, R4, RZ ;  /* 0x0000000416087210 */ /* 0x008fe20007f3e0ff */
[----:B-1----:R2:W-:Y:S01]  /*7190*/  STG.E.128 desc[UR30][R4.64], R40 ;  /* 0x0000002804007986 */ /* 0x0025e2000c101d1e */
[----:B------:R-:W-:Y:S02]  /*71a0*/  LEA.HI.X R3, R20, R5, R21, 0x7, P0 ;  /* 0x0000000514037211 */ /* 0x000fe400000f3c15 */
[----:B----4-:R-:W-:Y:S01]  /*71b0*/  IADD3 R6, P0, PT, R2, R22, RZ ;  /* 0x0000001602067210 */ /* 0x010fe20007f1e0ff */
[----:B------:R-:W-:Y:S01]  /*71c0*/  IMAD.X R9, R0, 0x1, R5, P1 ;  /* 0x0000000100097824 */ /* 0x000fe200008e0605 */
[----:B------:R2:W-:Y:S02]  /*71d0*/  STG.E.128 desc[UR30][R4.64+0x80], R44 ;  /* 0x0000802c04007986 */ /* 0x0005e4000c101d1e */
[----:B------:R-:W-:-:S02]  /*71e0*/  IADD3.X R7, PT, PT, R3, R0, RZ, P0, !PT ;  /* 0x0000000003077210 */ /* 0x000fc400007fe4ff */
[----:B------:R2:W-:Y:S04]  /*71f0*/  STG.E.128 desc[UR30][R8.64], R36 ;  /* 0x0000002408007986 */ /* 0x0005e8000c101d1e */
[----:B------:R2:W-:Y:S04]  /*7200*/  STG.E.128 desc[UR30][R8.64+0x80], R24 ;  /* 0x0000801808007986 */ /* 0x0005e8000c101d1e */
[----:B------:R2:W-:Y:S04]  /*7210*/  STG.E.128 desc[UR30][R2.64], R32 ;  /* 0x0000002002007986 */ /* 0x0005e8000c101d1e */
[----:B------:R2:W-:Y:S04]  /*7220*/  STG.E.128 desc[UR30][R2.64+0x80], R16 ;  /* 0x0000801002007986 */ /* 0x0005e8000c101d1e */
[----:B------:R2:W-:Y:S04]  /*7230*/  STG.E.128 desc[UR30][R6.64], R28 ;  /* 0x0000001c06007986 */ /* 0x0005e8000c101d1e */
[----:B------:R2:W-:Y:S02]  /*7240*/  STG.E.128 desc[UR30][R6.64+0x80], R12 ;  /* 0x0000800c06007986 */ /* 0x0005e4000c101d1e */
.L_x_248:
[----:B------:R-:W3:Y:S01]  /*7250*/  LDCU UR5, c[0x0][0x438] ;  /* 0x00008700ff0577ac */ /* 0x000ee20008000800 */
[----:B------:R-:W4:Y:S01]  /*7260*/  LDCU UR6, c[0x0][0x370] ;  /* 0x00006e00ff0677ac */ /* 0x000f220008000800 */
[----:B---3--:R-:W-:-:S04]  /*7270*/  UIADD3 UR5, UPT, UPT, UR5, 0x7f, URZ ;  /* 0x0000007f05057890 */ /* 0x008fc8000fffe0ff */
[----:B------:R-:W-:Y:S02]  /*7280*/  USHF.R.S32.HI UR4, URZ, 0x1f, UR5 ;  /* 0x0000001fff047899 */ /* 0x000fe40008011405 */
[----:B----4-:R-:W-:Y:S02]  /*7290*/  UIADD3 UR33, UPT, UPT, UR6, UR33, URZ ;  /* 0x0000002106217290 */ /* 0x010fe4000fffe0ff */
[----:B------:R-:W-:-:S04]  /*72a0*/  ULEA.HI UR4, UR4, UR5, URZ, 0x7 ;  /* 0x0000000504047291 */ /* 0x000fc8000f8f38ff */
[----:B------:R-:W-:-:S04]  /*72b0*/  USHF.R.S32.HI UR4, URZ, 0x7, UR4 ;  /* 0x00000007ff047899 */ /* 0x000fc80008011404 */
[----:B------:R-:W-:-:S09]  /*72c0*/  UISETP.GE.AND UP0, UPT, UR33, UR4, UPT ;  /* 0x000000042100728c */ /* 0x000fd2000bf06270 */
[----:B------:R-:W-:Y:S05]  /*72d0*/  BRA.U !UP0, `(.L_x_255) ;  /* 0xffffff8d08d47547 */ /* 0x000fea000b83ffff */
[----:B-1----:R-:W-:Y:S05]  /*72e0*/  EXIT ;  /* 0x000000000000794d */ /* 0x002fea0003800000 */
.L_x_256:
        /* <DEDUP_REMOVED lines=9> */
.L_x_1246:


//--------------------- .text._ZN5flash44flash_bwd_dq_dk_dv_loop_seqk_parallel_kernelI23Flash_bwd_kernel_traitsILi128ELi64ELi128ELi8ELi2ELi4ELi2ELb0ELb0EN7cutlass6half_tE19Flash_kernel_traitsILi128ELi64ELi128ELi8ES3_EELb0ELb1ELb0ELb0ELb0ELb1ELb0EEEvNS_16Flash_bwd_paramsE --------------------------
	.section	.text._ZN5flash44flash_bwd_dq_dk_dv_loop_seqk_parallel_kernelI23Flash_bwd_kernel_traitsILi128ELi64ELi128ELi8ELi2ELi4ELi2ELb0ELb0EN7cutlass6half_tE19Flash_kernel_traitsILi128ELi64ELi128ELi8ES3_EELb0ELb1ELb0ELb0ELb0ELb1ELb0EEEvNS_16Flash_bwd_paramsE,"ax",@progbits
	.align	128
        .global         _ZN5flash44flash_bwd_dq_dk_dv_loop_seqk_parallel_kernelI23Flash_bwd_kernel_traitsILi128ELi64ELi128ELi8ELi2ELi4ELi2ELb0ELb0EN7cutlass6half_tE19Flash_kernel_traitsILi128ELi64ELi128ELi8ES3_EELb0ELb1ELb0ELb0ELb0ELb1ELb0EEEvNS_16Flash_bwd_paramsE
        .type           _ZN5flash44flash_bwd_dq_dk_dv_loop_seqk_parallel_kernelI23Flash_bwd_kernel_traitsILi128ELi64ELi128ELi8ELi2ELi4ELi2ELb0ELb0EN7cutlass6half_tE19Flash_kernel_traitsILi128ELi64ELi128ELi8ES3_EELb0ELb1ELb0ELb0ELb0ELb1ELb0EEEvNS_16Flash_bwd_paramsE,@function
        .size           _ZN5flash44flash_bwd_dq_dk_dv_loop_seqk_parallel_kernelI23Flash_bwd_kernel_traitsILi128ELi64ELi128ELi8ELi2ELi4ELi2ELb0ELb0EN7cutlass6half_tE19Flash_kernel_traitsILi128ELi64ELi128ELi8ES3_EELb0ELb1ELb0ELb0ELb0ELb1ELb0EEEvNS_16Flash_bwd_paramsE,(.L_x_1247 - _ZN5flash44flash_bwd_dq_dk_dv_loop_seqk_parallel_kernelI23Flash_bwd_kernel_traitsILi128ELi64ELi128ELi8ELi2ELi4ELi2ELb0ELb0EN7cutlass6half_tE19Flash_kernel_traitsILi128ELi64ELi128ELi8ES3_EELb0ELb1ELb0ELb0ELb0ELb1ELb0EEEvNS_16Flash_bwd_paramsE)
        .other          _ZN5flash44flash_bwd_dq_dk_dv_loop_seqk_parallel_kernelI23Flash_bwd_kernel_traitsILi128ELi64ELi128ELi8ELi2ELi4ELi2ELb0ELb0EN7cutlass6half_tE19Flash_kernel_traitsILi128ELi64ELi128ELi8ES3_EELb0ELb1ELb0ELb0ELb0ELb1ELb0EEEvNS_16Flash_bwd_paramsE,@"STO_CUDA_ENTRY STV_DEFAULT"
_ZN5flash44flash_bwd_dq_dk_dv_loop_seqk_parallel_kernelI23Flash_bwd_kernel_traitsILi128ELi64ELi128ELi8ELi2ELi4ELi2ELb0ELb0EN7cutlass6half_tE19Flash_kernel_traitsILi128ELi64ELi128ELi8ES3_EELb0ELb1ELb0ELb0ELb0ELb1ELb0EEEvNS_16Flash_bwd_paramsE:
.text._ZN5flash44flash_bwd_dq_dk_dv_loop_seqk_parallel_kernelI23Flash_bwd_kernel_traitsILi128ELi64ELi128ELi8ELi2ELi4ELi2ELb0ELb0EN7cutlass6half_tE19Flash_kernel_traitsILi128ELi64ELi128ELi8ES3_EELb0ELb1ELb0ELb0ELb0ELb1ELb0EEEvNS_16Flash_bwd_paramsE:
        /* <DEDUP_REMOVED lines=48> */
.L_x_309:
[----:B-----5:R-:W5:Y:S01]  /*0300*/  LDCU.64 UR8, c[0x0][0x478] ;  /* 0x00008f00ff0877ac */ /* 0x020f620008000a00 */
[----:B------:R-:W-:Y:S02]  /*0310*/  PLOP3.LUT P1, PT, PT, PT, UP3, 0x80, 0x8 ;  /* 0x000000000008781c */ /* 0x000fe40003f2f038 */
[----:B------:R-:W-:Y:S01]  /*0320*/  PLOP3.LUT P4, PT, PT, PT, UP5, 0x80, 0x8 ;  /* 0x000000000008781c */ /* 0x000fe20003f8f058 */
[----:B------:R-:W-:Y:S01]  /*0330*/  @UP3 ULEA UR12, UP0, UR38, UR6, 0x2 ;  /* 0x00000006260c3291 */ /* 0x000fe2000f8010ff */
[----:B------:R-:W-:Y:S01]  /*0340*/  PLOP3.LUT P2, PT, PT, PT, UP4, 0x80, 0x8 ;  /* 0x000000000008781c */ /* 0x000fe20003f4f048 */
[----:B------:R-:W-:Y:S02]  /*0350*/  UISETP.NE.AND UP2, UPT, UR26, URZ, UPT ;  /* 0x000000ff1a00728c */ /* 0x000fe4000bf45270 */
[----:B------:R-:W-:Y:S02]  /*0360*/  @UP3 ULEA.HI.X UR13, UR38, UR7, URZ, 0x2, UP0 ;  /* 0x00000007260d3291 */ /* 0x000fe400080f14ff */
[----:B-1-3--:R-:W-:-:S04]  /*0370*/  IMAD.U32 R4, RZ, RZ, UR12 ;  /* 0x0000000cff047e24 */ /* 0x00afc8000f8e00ff */
        /* <DEDUP_REMOVED lines=10> */
[----:B------:R-:W-:Y:S01]  /*0420*/  IMAD.U32 R2, RZ, RZ, UR14 ;  /* 0x0000000eff027e24 */ /* 0x000fe2000f8e00ff */
        /* <DEDUP_REMOVED lines=33> */
.L_x_257:
        /* <DEDUP_REMOVED lines=16> */
[----:B------:R-:W-:Y:S02]  /*0740*/  USHF.R.S32.HI UR52, URZ, 0x1f, UR45 ;  /* 0x0000001fff347899 */ /* 0x000fe4000801142d */
[----:B--2---:R-:W-:Y:S02]  /*0750*/  @UP1 UIMAD.WIDE.U32 UR12, UR17, UR8, URZ ;  /* 0x00000008110c12a5 */ /* 0x004fe4000f8e00ff */
[----:B------:R-:W-:Y:S02]  /*0760*/  @!UP1 UIMAD UR47, UR38, UR11, UR51 ;  /* 0x0000000b262f92a4 */ /* 0x000fe4000f8e0233 */
[----:B------:R-:W-:-:S03]  /*0770*/  @UP1 UIMAD UR47, UR17, UR9, UR13 ;  /* 0x00000009112f12a4 */ /* 0x000fc6000f8e020d */
[----:B------:R-:W-:Y:S01]  /*0780*/  @UP1 UMOV UR50, UR12 ;  /* 0x0000000c00321c82 */ /* 0x000fe20008000000 */
[----:B------:R-:W-:Y:S08]  /*0790*/  BRA.U UP2, `(.L_x_259) ;  /* 0x0000000102347547 */ /* 0x000ff0000b800000 */
        /* <DEDUP_REMOVED lines=12> */
[----:B------:R-:W-:Y:S05]  /*0860*/  BRA `(.L_x_260) ;  /* 0x00000000001c7947 */ /* 0x000fea0003800000 */
.L_x_259:
[----:B------:R-:W1:Y:S01]  /*0870*/  LDCU.64 UR14, c[0x0][0x3b8] ;  /* 0x00007700ff0e77ac */ /* 0x000e620008000a00 */
[----:B------:R-:W-:-:S04]  /*0880*/  UIADD3 UR8, UPT, UPT, UR39, UR40, URZ ;  /* 0x0000002827087290 */ /* 0x000fc8000fffe0ff */
[----:B-1----:R-:W-:Y:S02]  /*0890*/  UIMAD.WIDE.U32 UR10, UR8, UR14, URZ ;  /* 0x0000000e080a72a5 */ /* 0x002fe4000f8e00ff */
[----:B------:R-:W-:-:S04]  /*08a0*/  UIMAD UR8, UR8, UR15, URZ ;  /* 0x0000000f080872a4 */ /* 0x000fc8000f8e02ff */
[----:B------:R-:W-:Y:S01]  /*08b0*/  UIADD3 UR8, UPT, UPT, UR11, UR8, URZ ;  /* 0x000000080b087290 */ /* 0x000fe2000fffe0ff */
[----:B------:R-:W-:-:S05]  /*08c0*/  UMOV UR46, UR10 ;  /* 0x0000000a002e7c82 */ /* 0x000fca0008000000 */
[----:B------:R-:W-:Y:S02]  /*08d0*/  MOV R21, UR8 ;  /* 0x0000000800157c02 */ /* 0x000fe40008000f00 */
.L_x_260:
        /* <DEDUP_REMOVED lines=43> */
.L_x_261:
[----:B------:R-:W1:Y:S01]  /*0b90*/  LDCU.64 UR12, c[0x0][0x3c0] ;  /* 0x00007800ff0c77ac */ /* 0x000e620008000a00 */
[----:B------:R-:W-:-:S04]  /*0ba0*/  UIADD3 UR8, UPT, UPT, UR39, UR40, URZ ;  /* 0x0000002827087290 */ /* 0x000fc8000fffe0ff */
[----:B-1----:R-:W-:Y:S02]  /*0bb0*/  UIMAD.WIDE.U32 UR48, UR8, UR12, URZ ;  /* 0x0000000c083072a5 */ /* 0x002fe4000f8e00ff */
[----:B------:R-:W-:-:S04]  /*0bc0*/  UIMAD UR8, UR8, UR13, URZ ;  /* 0x0000000d080872a4 */ /* 0x000fc8000f8e02ff */
[----:B------:R-:W-:-:S06]  /*0bd0*/  UIADD3 UR8, UPT, UPT, UR49, UR8, URZ ;  /* 0x0000000831087290 */ /* 0x000fcc000fffe0ff */
[----:B------:R-:W-:-:S07]  /*0be0*/  MOV R19, UR8 ;  /* 0x0000000800137c02 */ /* 0x000fce0008000f00 */
.L_x_262:
        /* <DEDUP_REMOVED lines=28> */
.L_x_263:
[----:B------:R-:W-:Y:S02]  /*0db0*/  UIMAD.WIDE.U32 UR10, UR58, UR17, URZ ;  /* 0x000000113a0a72a5 */ /* 0x000fe4000f8e00ff */
[----:B------:R-:W-:-:S04]  /*0dc0*/  UIMAD UR8, UR59, UR17, URZ ;  /* 0x000000113b0872a4 */ /* 0x000fc8000f8e02ff */
[----:B------:R-:W-:-:S12]  /*0dd0*/  UIADD3 UR8, UPT, UPT, UR11, UR8, URZ ;  /* 0x000000080b087290 */ /* 0x000fd8000fffe0ff */
.L_x_264:
        /* <DEDUP_REMOVED lines=20> */
.L_x_265:
[----:B------:R-:W1:Y:S01]  /*0f20*/  LDCU UR59, c[0x0][0x434] ;  /* 0x00008680ff3b77ac */ /* 0x000e620008000800 */
[----:B------:R-:W-:-:S04]  /*0f30*/  UIMAD UR9, UR38, UR16, UR23 ;  /* 0x00000010260972a4 */ /* 0x000fc8000f8e0217 */
[----:B-1----:R-:W-:Y:S02]  /*0f40*/  UIMAD UR59, UR9, UR59, URZ ;  /* 0x0000003b093b72a4 */ /* 0x002fe4000f8e02ff */
.L_x_266:
        /* <DEDUP_REMOVED lines=11> */
.L_x_267:
[----:B------:R-:W1:Y:S01]  /*1000*/  LDCU UR58, c[0x0][0x444] ;  /* 0x00008880ff3a77ac */ /* 0x000e620008000800 */
[----:B------:R-:W-:-:S04]  /*1010*/  UIMAD UR9, UR38, UR16, UR23 ;  /* 0x00000010260972a4 */ /* 0x000fc8000f8e0217 */
[----:B-1----:R-:W-:-:S12]  /*1020*/  UIMAD UR58, UR9, UR58, URZ ;  /* 0x0000003a093a72a4 */ /* 0x002fd8000f8e02ff */
.L_x_268:
[----:B------:R-:W-:Y:S01]  /*1030*/  USHF.R.S32.HI UR9, URZ, 0x1f, UR57 ;  /* 0x0000001fff097899 */ /* 0x000fe20008011439 */
[----:B------:R-:W1:Y:S01]  /*1040*/  S2R R40, SR_TID.X ;  /* 0x0000000000287919 */ /* 0x000e620000002100 */
[----:B------:R-:W-:Y:S01]  /*1050*/  UIADD3 UR57, UP1, UP0, UR64, UR10, UR57 ;  /* 0x0000000a40397290 */ /* 0x000fe2000f83e039 */
[----:B------:R-:W2:Y:S01]  /*1060*/  LDC.64 R10, c[0x0][0x3b0] ;  /* 0x0000ec00ff0a7b82 */ /* 0x000ea20000000a00 */
[----:B------:R-:W-:Y:S01]  /*1070*/  UIADD3 UR51, UPT, UPT, UR35, UR42, URZ ;  /* 0x0000002a23337290 */ /* 0x000fe2000fffe0ff */
[----:B------:R-:W-:Y:S01]  /*1080*/  MOV R13, RZ ;  /* 0x000000ff000d7202 */ /* 0x000fe20000000f00 */
        /* <DEDUP_REMOVED lines=8> */
[----:B------:R-:W-:-:S04]  /*1110*/  ULEA UR59, UR55, UR59, 0x6 ;  /* 0x0000003b373b7291 */ /* 0x000fc8000f8e30ff */
[----:B---3--:R-:W-:Y:S02]  /*1120*/  UIMAD.WIDE UR60, UR59, 0x4, UR60 ;  /* 0x000000043b3c78a5 */ /* 0x008fe4000f8e023c */
[----:B-----5:R-:W-:Y:S01]  /*1130*/  UIADD3 UR9, UPT, UPT, UR51, -UR9, -UR31 ;  /* 0x8000000933097290 */ /* 0x020fe2000fffe81f */
[C---:B-1----:R-:W-:Y:S01]  /*1140*/  IMAD.SHL.U32 R41, R40.reuse, 0x8, RZ ;  /* 0x0000000828297824 */ /* 0x042fe200078e00ff */
[--C-:B------:R-:W-:Y:S02]  /*1150*/  SHF.R.U32.HI R39, RZ, 0x3, R40.reuse ;  /* 0x00000003ff277819 */ /* 0x100fe40000011628 */
[----:B------:R-:W-:Y:S01]  /*1160*/  USHF.R.S32.HI UR8, URZ, 0x1f, UR9 ;  /* 0x0000001fff087899 */ /* 0x000fe20008011409 */
[----:B------:R-:W-:Y:S02]  /*1170*/  SHF.R.U32.HI R9, RZ, 0x5, R40 ;  /* 0x00000005ff097819 */ /* 0x000fe40000011628 */
[----:B------:R-:W-:Y:S01]  /*1180*/  LOP3.LUT R12, R41, 0x38, RZ, 0xc0, !PT ;  /* 0x00000038290c7812 */ /* 0x000fe200078ec0ff */
[----:B------:R-:W-:Y:S01]  /*1190*/  ULEA.HI UR8, UR8, UR9, URZ, 0x6 ;  /* 0x0000000908087291 */ /* 0x000fe2000f8f30ff */
[----:B------:R-:W-:-:S02]  /*11a0*/  LOP3.LUT R8, R40, 0x1f, RZ, 0xc0, !PT ;  /* 0x0000001f28087812 */ /* 0x000fc400078ec0ff */
[----:B------:R-:W-:Y:S01]  /*11b0*/  IADD3 R2, P0, PT, R12, UR62, RZ ;  /* 0x0000003e0c027c10 */ /* 0x000fe2000ff1e0ff */
[----:B------:R-:W-:Y:S02]  /*11c0*/  USHF.R.S32.HI UR49, URZ, 0x6, UR8 ;  /* 0x00000006ff317899 */ /* 0x000fe40008011408 */
[----:B------:R-:W-:Y:S01]  /*11d0*/  IMAD R8, R9, UR53, R8 ;  /* 0x0000003509087c24 */ /* 0x000fe2000f8e0208 */
[----:B------:R-:W1:Y:S01]  /*11e0*/  LDCU.64 UR62, c[0x0][0x5e8] ;  /* 0x0000bd00ff3e77ac */ /* 0x000e620008000a00 */
[----:B------:R-:W-:-:S03]  /*11f0*/  IMAD.X R3, RZ, RZ, UR54, P0 ;  /* 0x00000036ff037e24 */ /* 0x000fc600080e06ff */
[----:B------:R-:W3:Y:S01]  /*1200*/  LDCU.128 UR8, c[0x0][0x590] ;  /* 0x0000b200ff0877ac */ /* 0x000ee20008000c00 */
[----:B------:R-:W-:-:S04]  /*1210*/  UISETP.LT.AND UP0, UPT, URZ, UR49, UPT ;  /* 0x00000031ff00728c */ /* 0x000fc8000bf01270 */
[----:B------:R-:W-:-:S04]  /*1220*/  USEL UR49, URZ, UR49, !UP0 ;  /* 0x00000031ff317287 */ /* 0x000fc8000c000000 */
[----:B------:R-:W-:Y:S02]  /*1230*/  UISETP.GT.AND UP0, UPT, UR43, UR49, UPT ;  /* 0x000000312b00728c */ /* 0x000fe4000bf04270 */
[----:B-1----:R-:W-:Y:S02]  /*1240*/  UIMAD.WIDE UR62, UR58, 0x4, UR62 ;  /* 0x000000043a3e78a5 */ /* 0x002fe4000f8e023e */
[----:B---3--:R-:W-:Y:S01]  /*1250*/  UIMAD UR17, UR52, UR8, URZ ;  /* 0x00000008341172a4 */ /* 0x008fe2000f8e02ff */
[----:B------:R-:W-:Y:S01]  /*1260*/  IMAD.U32 R0, RZ, RZ, UR8 ;  /* 0x00000008ff007e24 */ /* 0x000fe2000f8e00ff */
[----:B------:R-:W-:Y:S01]  /*1270*/  USHF.L.U64.HI UR54, UR8, 0x5, UR9 ;  /* 0x0000000508367899 */ /* 0x000fe20008010209 */
[----:B------:R-:W-:Y:S01]  /*1280*/  IMAD.U32 R4, RZ, RZ, UR10 ;  /* 0x0000000aff047e24 */ /* 0x000fe2000f8e00ff */
[----:B------:R-:W-:Y:S01]  /*1290*/  UIMAD UR17, UR45, UR9, UR17 ;  /* 0x000000092d1172a4 */ /* 0x000fe2000f8e0211 */
[----:B------:R-:W-:-:S04]  /*12a0*/  IMAD.WIDE.U32 R2, R0, UR45, R2 ;  /* 0x0000002d00027c25 */ /* 0x000fc8000f8e0002 */
[----:B------:R-:W-:Y:S01]  /*12b0*/  IMAD.U32 R0, RZ, RZ, UR11 ;  /* 0x0000000bff007e24 */ /* 0x000fe2000f8e00ff */
[----:B------:R-:W-:Y:S01]  /*12c0*/  IADD3 R3, PT, PT, R3, UR17, RZ ;  /* 0x0000001103037c10 */ /* 0x000fe2000fffe0ff */
[----:B------:R-:W1:Y:S04]  /*12d0*/  LDCU.64 UR10, c[0x0][0x550] ;  /* 0x0000aa00ff0a77ac */ /* 0x000e680008000a00 */
[----:B------:R-:W3:Y:S01]  /*12e0*/  LDCU.64 UR16, c[0x0][0x3c8] ;  /* 0x00007900ff1077ac */ /* 0x000ee20008000a00 */
[----:B------:R-:W-:-:S04]  /*12f0*/  IMAD.WIDE.U32 R2, R4, UR23, R2 ;  /* 0x0000001704027c25 */ /* 0x000fc8000f8e0002 */
[----:B------:R-:W-:Y:S02]  /*1300*/  IMAD R3, R0, UR23, R3 ;  /* 0x0000001700037c24 */ /* 0x000fe4000f8e0203 */
[C---:B--2---:R-:W-:Y:S02]  /*1310*/  IMAD R0, R10.reuse, UR52, RZ ;  /* 0x000000340a007c24 */ /* 0x044fe4000f8e02ff */
[----:B------:R-:W-:-:S04]  /*1320*/  IMAD.WIDE.U32 R4, R10, UR45, R12 ;  /* 0x0000002d0a047c25 */ /* 0x000fc8000f8e000c */
[----:B------:R-:W-:Y:S01]  /*1330*/  IMAD R0, R11, UR45, R0 ;  /* 0x0000002d0b007c24 */ /* 0x000fe2000f8e0200 */
[----:B------:R-:W-:Y:S01]  /*1340*/  USHF.L.U32 UR45, UR8, 0x5, URZ ;  /* 0x00000005082d7899 */ /* 0x000fe200080006ff */
[----:B------:R-:W-:Y:S01]  /*1350*/  IMAD.WIDE.U32 R6, R39, UR8, R2 ;  /* 0x0000000827067c25 */ /* 0x000fe2000f8e0002 */
[----:B------:R-:W-:-:S03]  /*1360*/  IADD3 R2, P0, PT, R4, UR50, RZ ;  /* 0x0000003204027c10 */ /* 0x000fc6000ff1e0ff */
[----:B------:R-:W-:Y:S01]  /*1370*/  IMAD R15, R39, UR9, R7 ;  /* 0x00000009270f7c24 */ /* 0x000fe2000f8e0207 */
[----:B------:R-:W-:Y:S01]  /*1380*/  IADD3.X R3, PT, PT, R5, UR47, R0, P0, !PT ;  /* 0x0000002f05037c10 */ /* 0x000fe200087fe400 */
[----:B---3--:R-:W-:Y:S01]  /*1390*/  IMAD.U32 R0, RZ, RZ, UR16 ;  /* 0x00000010ff007e24 */ /* 0x008fe2000f8e00ff */
[----:B------:R-:W2:Y:S01]  /*13a0*/  LDCU.64 UR8, c[0x0][0x380] ;  /* 0x00007000ff0877ac */ /* 0x000ea20008000a00 */
[----:B----4-:R-:W-:Y:S01]  /*13b0*/  IMAD.WIDE.U32 R4, R16, UR21, RZ ;  /* 0x0000001510047c25 */ /* 0x010fe2000f8e00ff */
[----:B-1----:R-:W-:Y:S01]  /*13c0*/  LEA R243, P2, R6, UR10, 0x1 ;  /* 0x0000000a06f37c11 */ /* 0x002fe2000f8408ff */
[----:B------:R-:W-:Y:S02]  /*13d0*/  USHF.L.U32 UR47, UR53, 0x6, URZ ;  /* 0x00000006352f7899 */ /* 0x000fe400080006ff */
[----:B------:R-:W-:Y:S01]  /*13e0*/  IMAD.WIDE.U32 R2, R0, UR23, R2 ;  /* 0x0000001700027c25 */ /* 0x000fe2000f8e0002 */
[----:B------:R-:W-:Y:S02]  /*13f0*/  SEL R4, R4, RZ, P6 ;  /* 0x000000ff04047207 */ /* 0x000fe40003000000 */
[----:B------:R-:W-:Y:S01]  /*1400*/  LEA.HI.X R242, R6, UR11, R15, 0x1, P2 ;  /* 0x0000000b06f27c11 */ /* 0x000fe200090f0c0f */
[----:B------:R-:W-:Y:S01]  /*1410*/  IMAD.U32 R0, RZ, RZ, UR17 ;  /* 0x00000011ff007e24 */ /* 0x000fe2000f8e00ff */
[----:B------:R-:W1:Y:S01]  /*1420*/  LDCU.64 UR16, c[0x0][0x570] ;  /* 0x0000ae00ff1077ac */ /* 0x000e620008000a00 */
[----:B------:R-:W-:Y:S01]  /*1430*/  IMAD R7, R17, UR21, R5 ;  /* 0x0000001511077c24 */ /* 0x000fe2000f8e0205 */
[----:B------:R-:W-:Y:S01]  /*1440*/  IADD3 R9, P1, P0, R8, UR57, R4 ;  /* 0x0000003908097c10 */ /* 0x000fe2000f83e004 */
[----:B------:R-:W-:Y:S01]  /*1450*/  IMAD R3, R0, UR23, R3 ;  /* 0x0000001700037c24 */ /* 0x000fe2000f8e0203 */
[----:B------:R-:W-:-:S02]  /*1460*/  SHF.R.S32.HI R5, RZ, 0x1f, R8 ;  /* 0x0000001fff057819 */ /* 0x000fc40000011408 */
[----:B------:R-:W-:Y:S01]  /*1470*/  SEL R0, R7, RZ, P6 ;  /* 0x000000ff07007207 */ /* 0x000fe20003000000 */
[----:B------:R-:W-:Y:S01]  /*1480*/  IMAD.WIDE.U32 R2, R39, R10, R2 ;  /* 0x0000000a27027225 */ /* 0x000fe200078e0002 */
[----:B------:R-:W-:Y:S02]  /*1490*/  MOV R4, UR47 ;  /* 0x0000002f00047c02 */ /* 0x000fe40008000f00 */
[----:B------:R-:W-:Y:S01]  /*14a0*/  IADD3.X R5, PT, PT, R5, UR56, R0, P1, P0 ;  /* 0x0000003805057c10 */ /* 0x000fe20008fe0400 */
[----:B------:R-:W-:Y:S01]  /*14b0*/  IMAD R3, R39, R11, R3 ;  /* 0x0000000b27037224 */ /* 0x000fe200078e0203 */
[----:B------:R-:W-:Y:S02]  /*14c0*/  IADD3 R0, P0, PT, R9, UR47, RZ ;  /* 0x0000002f09007c10 */ /* 0x000fe4000ff1e0ff */
[----:B--2---:R-:W-:Y:S02]  /*14d0*/  LEA R241, P1, R2, UR8, 0x1 ;  /* 0x0000000802f17c11 */ /* 0x004fe4000f8208ff */
[----:B------:R-:W-:Y:S01]  /*14e0*/  LEA.HI.X.SX32 R4, R4, R5, 0x1, P0 ;  /* 0x0000000504047211 */ /* 0x000fe200000f0eff */
[----:B------:R-:W-:Y:S01]  /*14f0*/  VIADD R5, R39, 0x40 ;  /* 0x0000004027057836 */ /* 0x000fe20000000000 */
[----:B-1----:R-:W-:Y:S01]  /*1500*/  LEA R234, P0, R0, UR16, 0x2 ;  /* 0x0000001000ea7c11 */ /* 0x002fe2000f8010ff */
[----:B------:R-:W-:Y:S01]  /*1510*/  UMOV UR16, UR62 ;  /* 0x0000003e00107c82 */ /* 0x000fe20008000000 */
[----:B------:R-:W-:-:S02]  /*1520*/  LEA.HI.X R240, R2, UR9, R3, 0x1, P1 ;  /* 0x0000000902f07c11 */ /* 0x000fc400088f0c03 */
[----:B------:R-:W-:Y:S01]  /*1530*/  LEA.HI.X R235, R0, UR17, R4, 0x2, P0 ;  /* 0x0000001100eb7c11 */ /* 0x000fe200080f1404 */
[C---:B------:R-:W-:Y:S01]  /*1540*/  IMAD.SHL.U32 R0, R10.reuse, 0x20, RZ ;  /* 0x000000200a007824 */ /* 0x040fe200078e00ff */
[C---:B------:R-:W-:Y:S01]  /*1550*/  IADD3 R26, P2, PT, R39.reuse, 0x40, RZ ;  /* 0x00000040271a7810 */ /* 0x040fe20007f5e0ff */
[C---:B------:R-:W-:Y:S01]  /*1560*/  VIADD R4, R39.reuse, 0x20 ;  /* 0x0000002027047836 */ /* 0x040fe20000000000 */
[C---:B------:R-:W-:Y:S01]  /*1570*/  IADD3 R27, P0, PT, R39.reuse, 0x60, RZ ;  /* 0x00000060271b7810 */ /* 0x040fe20007f1e0ff */
[----:B------:R-:W-:Y:S01]  /*1580*/  UMOV UR17, UR63 ;  /* 0x0000003f00117c82 */ /* 0x000fe20008000000 */
[C---:B------:R-:W-:Y:S01]  /*1590*/  IADD3 R18, P1, PT, R39.reuse, 0x20, RZ ;  /* 0x0000002027127810 */ /* 0x040fe20007f3e0ff */
[----:B------:R-:W-:Y:S01]  /*15a0*/  IMAD.X R32, RZ, RZ, RZ, P2 ;  /* 0x000000ffff207224 */ /* 0x000fe200010e06ff */
[----:B------:R-:W-:Y:S01]  /*15b0*/  SHF.L.U64.HI R11, R10, 0x5, R11 ;  /* 0x000000050a0b7819 */ /* 0x000fe2000001020b */
[----:B------:R-:W-:Y:S01]  /*15c0*/  IMAD.X R37, RZ, RZ, RZ, P0 ;  /* 0x000000ffff257224 */ /* 0x000fe200000e06ff */
[----:B------:R-:W-:-:S02]  /*15d0*/  IADD3 R8, PT, PT, R39, 0x60, RZ ;  /* 0x0000006027087810 */ /* 0x000fc40007ffe0ff */
[----:B------:R-:W-:Y:S01]  /*15e0*/  IADD3.X R15, PT, PT, RZ, RZ, RZ, P1, !PT ;  /* 0x000000ffff0f7210 */ /* 0x000fe20000ffe4ff */
[----:B------:R-:W-:Y:S06]  /*15f0*/  BRA.U UP0, `(.L_x_269) ;  /* 0x0000000900b07547 */ /* 0x000fec000b800000 */
        /* <DEDUP_REMOVED lines=13> */
.L_x_270:
[----:B------:R-:W1:Y:S01]  /*16d0*/  LDCU.64 UR12, c[0x0][0x5c0] ;  /* 0x0000b800ff0c77ac */ /* 0x000e620008000a00 */
[----:B------:R-:W-:-:S04]  /*16e0*/  UIADD3 UR8, UPT, UPT, UR39, UR40, URZ ;  /* 0x0000002827087290 */ /* 0x000fc8000fffe0ff */
[----:B-1----:R-:W-:Y:S02]  /*16f0*/  UIMAD.WIDE.U32 UR16, UR8, UR12, URZ ;  /* 0x0000000c081072a5 */ /* 0x002fe4000f8e00ff */
[----:B------:R-:W-:-:S04]  /*1700*/  UIMAD UR8, UR8, UR13, URZ ;  /* 0x0000000d080872a4 */ /* 0x000fc8000f8e02ff */
[----:B------:R-:W-:-:S06]  /*1710*/  UIADD3 UR8, UPT, UPT, UR17, UR8, URZ ;  /* 0x0000000811087290 */ /* 0x000fcc000fffe0ff */
[----:B------:R-:W-:Y:S02]  /*1720*/  MOV R0, UR8 ;  /* 0x0000000800007c02 */ /* 0x000fe40008000f00 */
.L_x_271:
        /* <DEDUP_REMOVED lines=13> */
.L_x_272:
[----:B------:R-:W1:Y:S01]  /*1800*/  LDCU.64 UR10, c[0x0][0x5c8] ;  /* 0x0000b900ff0a77ac */ /* 0x000e620008000a00 */
[----:B------:R-:W-:-:S04]  /*1810*/  UIADD3 UR39, UPT, UPT, UR39, UR40, URZ ;  /* 0x0000002827277290 */ /* 0x000fc8000fffe0ff */
[----:B-1----:R-:W-:Y:S02]  /*1820*/  UIMAD.WIDE.U32 UR14, UR39, UR10, URZ ;  /* 0x0000000a270e72a5 */ /* 0x002fe4000f8e00ff */
[----:B------:R-:W-:-:S04]  /*1830*/  UIMAD UR39, UR39, UR11, URZ ;  /* 0x0000000b272772a4 */ /* 0x000fc8000f8e02ff */
[----:B------:R-:W-:-:S06]  /*1840*/  UIADD3 UR39, UPT, UPT, UR15, UR39, URZ ;  /* 0x000000270f277290 */ /* 0x000fcc000fffe0ff */
[----:B------:R-:W-:-:S07]  /*1850*/  MOV R9, UR39 ;  /* 0x0000002700097c02 */ /* 0x000fce0008000f00 */
.L_x_273:
        /* <DEDUP_REMOVED lines=18> */
[----:B------:R-:W1:Y:S01]  /*1980*/  LDCU.64 UR8, c[0x0][0x560] ;  /* 0x0000ac00ff0877ac */ /* 0x000e620008000a00 */
[----:B------:R-:W-:Y:S02]  /*1990*/  MOV R2, R6 ;  /* 0x0000000600027202 */ /* 0x000fe40000000f00 */
[----:B------:R-:W-:-:S03]  /*19a0*/  MOV R3, R8 ;  /* 0x0000000800037202 */ /* 0x000fc60000000f00 */
[----:B------:R-:W-:-:S04]  /*19b0*/  IMAD.WIDE.U32 R2, R39, UR12, R2 ;  /* 0x0000000c27027c25 */ /* 0x000fc8000f8e0002 */
[----:B------:R-:W-:Y:S01]  /*19c0*/  IMAD R0, R39, UR13, R3 ;  /* 0x0000000d27007c24 */ /* 0x000fe2000f8e0203 */
[----:B-1----:R-:W-:-:S04]  /*19d0*/  LEA R4, P0, R2, UR8, 0x1 ;  /* 0x0000000802047c11 */ /* 0x002fc8000f8008ff */
[----:B------:R-:W-:-:S05]  /*19e0*/  LEA.HI.X R5, R2, UR9, R0, 0x1, P0 ;  /* 0x0000000902057c11 */ /* 0x000fca00080f0c00 */
[----:B------:R1:W-:Y:S04]  /*19f0*/  STG.E.128 desc[UR32][R4.64], RZ ;  /* 0x000000ff04007986 */ /* 0x0003e8000c101d20 */
[----:B------:R1:W-:Y:S02]  /*1a00*/  STG.E.128 desc[UR32][R4.64+0x80], RZ ;  /* 0x000080ff04007986 */ /* 0x0003e4000c101d20 */
.L_x_275:
[----:B------:R-:W-:Y:S05]  /*1a10*/  BSYNC.RECONVERGENT B0 ;  /* 0x0000000000007941 */ /* 0x000fea0003800200 */
.L_x_274:
[----:B------:R-:W-:Y:S04]  /*1a20*/  BSSY.RECONVERGENT B0, `(.L_x_276) ;  /* 0x000000d000007945 */ /* 0x000fe80003800200 */
[----:B------:R-:W-:Y:S05]  /*1a30*/  @P3 BRA `(.L_x_277) ;  /* 0x00000000002c3947 */ /* 0x000fea0003800000 */
[----:B------:R-:W1:Y:S01]  /*1a40*/  LDCU.64 UR8, c[0x0][0x560] ;  /* 0x0000ac00ff0877ac */ /* 0x000e620008000a00 */
[----:B------:R-:W-:Y:S01]  /*1a50*/  MOV R2, R6 ;  /* 0x0000000600027202 */ /* 0x000fe20000000f00 */
[----:B------:R-:W-:Y:S01]  /*1a60*/  IMAD R0, R15, UR12, RZ ;  /* 0x0000000c0f007c24 */ /* 0x000fe2000f8e02ff */
[----:B------:R-:W-:-:S03]  /*1a70*/  MOV R3, R8 ;  /* 0x0000000800037202 */ /* 0x000fc60000000f00 */
[C---:B------:R-:W-:Y:S02]  /*1a80*/  IMAD R0, R18.reuse, UR13, R0 ;  /* 0x0000000d12007c24 */ /* 0x040fe4000f8e0200 */
[----:B------:R-:W-:-:S05]  /*1a90*/  IMAD.WIDE.U32 R2, R18, UR12, R2 ;  /* 0x0000000c12027c25 */ /* 0x000fca000f8e0002 */
[----:B------:R-:W-:Y:S02]  /*1aa0*/  IADD3 R0, PT, PT, R3, R0, RZ ;  /* 0x0000000003007210 */ /* 0x000fe40007ffe0ff */
[----:B-1----:R-:W-:-:S04]  /*1ab0*/  LEA R4, P0, R2, UR8, 0x1 ;  /* 0x0000000802047c11 */ /* 0x002fc8000f8008ff */
[----:B------:R-:W-:-:S05]  /*1ac0*/  LEA.HI.X R5, R2, UR9, R0, 0x1, P0 ;  /* 0x0000000902057c11 */ /* 0x000fca00080f0c00 */
[----:B------:R2:W-:Y:S04]  /*1ad0*/  STG.E.128 desc[UR32][R4.64], RZ ;  /* 0x000000ff04007986 */ /* 0x0005e8000c101d20 */
[----:B------:R2:W-:Y:S02]  /*1ae0*/  STG.E.128 desc[UR32][R4.64+0x80], RZ ;  /* 0x000080ff04007986 */ /* 0x0005e4000c101d20 */
.L_x_277:
[----:B------:R-:W-:Y:S05]  /*1af0*/  BSYNC.RECONVERGENT B0 ;  /* 0x0000000000007941 */ /* 0x000fea0003800200 */
.L_x_276:
        /* <DEDUP_REMOVED lines=9> */
[----:B-12---:R-:W-:-:S04]  /*1b90*/  LEA R4, P0, R2, UR8, 0x1 ;  /* 0x0000000802047c11 */ /* 0x006fc8000f8008ff */
[----:B------:R-:W-:-:S05]  /*1ba0*/  LEA.HI.X R5, R2, UR9, R0, 0x1, P0 ;  /* 0x0000000902057c11 */ /* 0x000fca00080f0c00 */
[----:B------:R3:W-:Y:S04]  /*1bb0*/  STG.E.128 desc[UR32][R4.64], RZ ;  /* 0x000000ff04007986 */ /* 0x0007e8000c101d20 */
[----:B------:R3:W-:Y:S02]  /*1bc0*/  STG.E.128 desc[UR32][R4.64+0x80], RZ ;  /* 0x000080ff04007986 */ /* 0x0007e4000c101d20 */
.L_x_279:
[----:B------:R-:W-:Y:S05]  /*1bd0*/  BSYNC.RECONVERGENT B0 ;  /* 0x0000000000007941 */ /* 0x000fea0003800200 */
.L_x_278:
[----:B------:R-:W-:Y:S04]  /*1be0*/  BSSY.RECONVERGENT B0, `(.L_x_280) ;  /* 0x000000d000007945 */ /* 0x000fe80003800200 */
[----:B------:R-:W-:Y:S05]  /*1bf0*/  @P1 BRA `(.L_x_281) ;  /* 0x00000000002c1947 */ /* 0x000fea0003800000 */
[----:B------:R-:W4:Y:S01]  /*1c00*/  LDCU.64 UR8, c[0x0][0x560] ;  /* 0x0000ac00ff0877ac */ /* 0x000f220008000a00 */
[----:B------:R-:W-:Y:S01]  /*1c10*/  MOV R2, R6 ;  /* 0x0000000600027202 */ /* 0x000fe20000000f00 */
[----:B------:R-:W-:Y:S01]  /*1c20*/  IMAD R0, R37, UR12, RZ ;  /* 0x0000000c25007c24 */ /* 0x000fe2000f8e02ff */
[----:B------:R-:W-:-:S03]  /*1c30*/  MOV R3, R8 ;  /* 0x0000000800037202 */ /* 0x000fc60000000f00 */
[C---:B------:R-:W-:Y:S02]  /*1c40*/  IMAD R0, R27.reuse, UR13, R0 ;  /* 0x0000000d1b007c24 */ /* 0x040fe4000f8e0200 */
[----:B-123--:R-:W-:-:S05]  /*1c50*/  IMAD.WIDE.U32 R4, R27, UR12, R2 ;  /* 0x0000000c1b047c25 */ /* 0x00efca000f8e0002 */
[----:B------:R-:W-:Y:S02]  /*1c60*/  IADD3 R0, PT, PT, R5, R0, RZ ;  /* 0x0000000005007210 */ /* 0x000fe40007ffe0ff */
[----:B----4-:R-:W-:-:S04]  /*1c70*/  LEA R2, P0, R4, UR8, 0x1 ;  /* 0x0000000804027c11 */ /* 0x010fc8000f8008ff */
[----:B------:R-:W-:-:S05]  /*1c80*/  LEA.HI.X R3, R4, UR9, R0, 0x1, P0 ;  /* 0x0000000904037c11 */ /* 0x000fca00080f0c00 */
[----:B------:R4:W-:Y:S04]  /*1c90*/  STG.E.128 desc[UR32][R2.64], RZ ;  /* 0x000000ff02007986 */ /* 0x0009e8000c101d20 */
[----:B------:R4:W-:Y:S02]  /*1ca0*/  STG.E.128 desc[UR32][R2.64+0x80], RZ ;  /* 0x000080ff02007986 */ /* 0x0009e4000c101d20 */
.L_x_281:
[----:B------:R-:W-:Y:S05]  /*1cb0*/  BSYNC.RECONVERGENT B0 ;  /* 0x0000000000007941 */ /* 0x000fea0003800200 */
.L_x_280:
[----:B------:R-:W5:Y:S01]  /*1cc0*/  LDCU.64 UR8, c[0x0][0x5e0] ;  /* 0x0000bc00ff0877ac */ /* 0x000f620008000a00 */
[----:B----4-:R-:W-:Y:S01]  /*1cd0*/  MOV R2, UR10 ;  /* 0x0000000a00027c02 */ /* 0x010fe20008000f00 */
[----:B------:R-:W-:Y:S01]  /*1ce0*/  BSSY.RECONVERGENT B0, `(.L_x_282) ;  /* 0x0000014000007945 */ /* 0x000fe20003800200 */
[----:B------:R-:W-:-:S03]  /*1cf0*/  UIMAD UR41, UR41, UR10, URZ ;  /* 0x0000000a292972a4 */ /* 0x000fc6000f8e02ff */
[----:B------:R-:W-:Y:S01]  /*1d00*/  IMAD.WIDE.U32 R2, R2, UR35, R12 ;  /* 0x0000002302027c25 */ /* 0x000fe2000f8e000c */
[----:B------:R-:W-:Y:S02]  /*1d10*/  UIMAD UR41, UR35, UR11, UR41 ;  /* 0x0000000b232972a4 */ /* 0x000fe4000f8e0229 */
[----:B------:R-:W-:-:S04]  /*1d20*/  IADD3 R2, P0, PT, R2, UR14, RZ ;  /* 0x0000000e02027c10 */ /* 0x000fc8000ff1e0ff */
[----:B------:R-:W-:Y:S02]  /*1d30*/  IADD3.X R3, PT, PT, R9, UR41, R3, P0, !PT ;  /* 0x0000002909037c10 */ /* 0x000fe400087fe403 */
[----:B-----5:R-:W-:Y:S02]  /*1d40*/  MOV R0, UR8 ;  /* 0x0000000800007c02 */ /* 0x020fe40008000f00 */
[----:B-123--:R-:W-:-:S03]  /*1d50*/  MOV R4, UR9 ;  /* 0x0000000900047c02 */ /* 0x00efc60008000f00 */
[----:B------:R-:W-:-:S04]  /*1d60*/  IMAD.WIDE.U32 R6, R0, UR23, R2 ;  /* 0x0000001700067c25 */ /* 0x000fc8000f8e0002 */
[----:B------:R-:W-:Y:S01]  /*1d70*/  IMAD R8, R4, UR23, R7 ;  /* 0x0000001704087c24 */ /* 0x000fe2000f8e0207 */
[----:B------:R-:W-:Y:S06]  /*1d80*/  @P4 BRA `(.L_x_283) ;  /* 0x0000000000244947 */ /* 0x000fec0003800000 */
        /* <DEDUP_REMOVED lines=9> */
.L_x_283:
[----:B------:R-:W-:Y:S05]  /*1e20*/  BSYNC.RECONVERGENT B0 ;  /* 0x0000000000007941 */ /* 0x000fea0003800200 */
.L_x_282:
        /* <DEDUP_REMOVED lines=13> */
.L_x_285:
[----:B------:R-:W-:Y:S05]  /*1f00*/  BSYNC.RECONVERGENT B0 ;  /* 0x0000000000007941 */ /* 0x000fea0003800200 */
.L_x_284:
        /* <DEDUP_REMOVED lines=13> */
.L_x_287:
[----:B------:R-:W-:Y:S05]  /*1fe0*/  BSYNC.RECONVERGENT B0 ;  /* 0x0000000000007941 */ /* 0x000fea0003800200 */
.L_x_286:
        /* <DEDUP_REMOVED lines=11> */
[----:B------:R1:W-:Y:S01]  /*20a0*/  STG.E.128 desc[UR32][R2.64+0x80], RZ ;  /* 0x000080ff02007986 */ /* 0x0003e2000c101d20 */
[----:B------:R-:W-:Y:S05]  /*20b0*/  BRA `(.L_x_288) ;  /* 0x0000006c00847947 */ /* 0x000fea0003800000 */
.L_x_269:
[----:B------:R-:W-:Y:S01]  /*20c0*/  UIMAD UR47, UR55, -0x40, UR42 ;  /* 0xffffffc0372f78a4 */ /* 0x000fe2000f8e022a */
[----:B------:R-:W-:Y:S01]  /*20d0*/  IMAD.U32 R7, RZ, RZ, UR45 ;  /* 0x0000002dff077e24 */ /* 0x000fe2000f8e00ff */
[----:B------:R-:W-:Y:S01]  /*20e0*/  UIADD3 UR38, UPT, UPT, -UR35, UR31, URZ ;  /* 0x0000001f23267290 */ /* 0x000fe2000fffe1ff */
[----:B------:R-:W-:Y:S01]  /*20f0*/  @P6 BAR.SYNC.DEFER_BLOCKING 0x0 ;  /* 0x0000000000006b1d */ /* 0x000fe20000010000 */
[----:B------:R-:W-:Y:S01]  /*2100*/  UIMAD UR8, UR41, UR14, URZ ;  /* 0x0000000e290872a4 */ /* 0x000fe2000f8e02ff */
[----:B------:R-:W-:Y:S01]  /*2110*/  IMAD.U32 R2, RZ, RZ, UR14 ;  /* 0x0000000eff027e24 */ /* 0x000fe2000f8e00ff */
[C---:B------:R-:W-:Y:S01]  /*2120*/  ISETP.GE.AND P0, PT, R4.reuse, UR47, PT ;  /* 0x0000002f04007c0c */ /* 0x040fe2000bf06270 */
[----:B------:R-:W-:Y:S01]  /*2130*/  IMAD.U32 R6, RZ, RZ, UR12 ;  /* 0x0000000cff067e24 */ /* 0x000fe2000f8e00ff */
[----:B------:R-:W-:Y:S01]  /*2140*/  ISETP.GE.AND P3, PT, R4, UR38, PT ;  /* 0x0000002604007c0c */ /* 0x000fe2000bf66270 */
[----:B------:R-:W-:Y:S01]  /*2150*/  IMAD.U32 R4, RZ, RZ, UR45 ;  /* 0x0000002dff047e24 */ /* 0x000fe2000f8e00ff */
[----:B------:R-:W-:Y:S01]  /*2160*/  ISETP.GE.AND P2, PT, R5, UR38, PT ;  /* 0x0000002605007c0c */ /* 0x000fe2000bf46270 */
[----:B------:R-:W-:Y:S01]  /*2170*/  IMAD.U32 R5, RZ, RZ, UR54 ;  /* 0x00000036ff057e24 */ /* 0x000fe2000f8e00ff */
[----:B------:R-:W-:Y:S01]  /*2180*/  UIMAD UR8, UR35, UR15, UR8 ;  /* 0x0000000f230872a4 */ /* 0x000fe2000f8e0208 */
[----:B------:R-:W-:Y:S01]  /*2190*/  IMAD.WIDE.U32 R2, R2, UR35, R12 ;  /* 0x0000002302027c25 */ /* 0x000fe2000f8e000c */
[--C-:B------:R-:W-:Y:S01]  /*21a0*/  SHF.R.U32.HI R42, RZ, 0x1, R40.reuse ;  /* 0x00000001ff2a7819 */ /* 0x100fe20000011628 */
[----:B------:R-:W1:Y:S01]  /*21b0*/  LDCU.64 UR10, c[0x0][0x3d0] ;  /* 0x00007a00ff0a77ac */ /* 0x000e620008000a00 */
[----:B------:R-:W-:Y:S01]  /*21c0*/  ISETP.GE.AND P1, PT, R8, UR38, PT ;  /* 0x0000002608007c0c */ /* 0x000fe2000bf26270 */
[----:B------:R-:W2:Y:S01]  /*21d0*/  S2R R219, SR_TID.X ;  /* 0x0000000000db7919 */ /* 0x000ea20000002100 */
[----:B------:R-:W-:Y:S01]  /*21e0*/  IADD3 R8, P4, PT, R2, UR46, RZ ;  /* 0x0000002e02087c10 */ /* 0x000fe2000ff9e0ff */
[----:B------:R-:W-:Y:S01]  /*21f0*/  UIMAD UR41, UR41, UR12, URZ ;  /* 0x0000000c292972a4 */ /* 0x000fe2000f8e02ff */
[----:B------:R-:W-:Y:S01]  /*2200*/  @!P0 LEA R4, P5, R4, R243, 0x1 ;  /* 0x000000f304048211 */ /* 0x000fe200078a08ff */
[----:B------:R-:W-:Y:S01]  /*2210*/  ULOP3.LUT UR55, UR55, 0x80000001, URZ, 0xc0, !UPT ;  /* 0x8000000137377892 */ /* 0x000fe2000f8ec0ff */
[----:B------:R-:W-:Y:S01]  /*2220*/  SHF.R.U32.HI R2, RZ, 0x2, R40 ;  /* 0x00000002ff027819 */ /* 0x000fe20000011628 */
[----:B------:R-:W-:Y:S01]  /*2230*/  UIMAD UR41, UR35, UR13, UR41 ;  /* 0x0000000d232972a4 */ /* 0x000fe2000f8e0229 */
[----:B------:R-:W-:Y:S01]  /*2240*/  @!P0 LEA.HI.X R5, R7, R242, R5, 0x1, P5 ;  /* 0x000000f207058211 */ /* 0x000fe200028f0c05 */
[----:B------:R-:W-:Y:S01]  /*2250*/  IMAD.WIDE.U32 R6, R6, UR35, R12 ;  /* 0x0000002306067c25 */ /* 0x000fe2000f8e000c */
[----:B------:R-:W-:Y:S01]  /*2260*/  @!P0 LEA R10, P5, R0, R241, 0x1 ;  /* 0x000000f1000a8211 */ /* 0x000fe200078a08ff */
[----:B------:R-:W-:Y:S01]  /*2270*/  UISETP.NE.AND UP0, UPT, UR55, 0x1, UPT ;  /* 0x000000013700788c */ /* 0x000fe2000bf05270 */
[----:B------:R-:W-:Y:S01]  /*2280*/  LOP3.LUT R239, R42, 0x10, RZ, 0xc0, !PT ;  /* 0x000000102aef7812 */ /* 0x000fe200078ec0ff */
[----:B------:R-:W3:Y:S01]  /*2290*/  @!P2 LDC.64 R34, c[0x0][0x388] ;  /* 0x0000e200ff22ab82 */ /* 0x000ee20000000a00 */
[----:B------:R-:W-:Y:S01]  /*22a0*/  @!P0 LEA.HI.X R11, R0, R240, R11, 0x1, P5 ;  /* 0x000000f0000b8211 */ /* 0x000fe200028f0c0b */
[----:B------:R-:W-:Y:S01]  /*22b0*/  USEL UR35, URZ, 0x4000, UP0 ;  /* 0x00004000ff237887 */ /* 0x000fe20008000000 */
[----:B------:R-:W-:Y:S01]  /*22c0*/  ISETP.GE.AND P5, PT, R39, UR47, PT ;  /* 0x0000002f27007c0c */ /* 0x000fe2000bfa6270 */
[----:B------:R-:W-:Y:S01]  /*22d0*/  IMAD.MOV.U32 R247, RZ, RZ, 0x7f800000 ;  /* 0x7f800000fff77424 */ /* 0x000fe200078e00ff */
[----:B------:R-:W-:Y:S01]  /*22e0*/  LOP3.LUT R0, R41, 0x1f8, RZ, 0xc0, !PT ;  /* 0x000001f829007812 */ /* 0x000fe200078ec0ff */
[----:B------:R-:W-:Y:S01]  /*22f0*/  IMAD.MOV.U32 R246, RZ, RZ, 0x7f800000 ;  /* 0x7f800000fff67424 */ /* 0x000fe200078e00ff */
[----:B------:R-:W-:Y:S01]  /*2300*/  IADD3.X R9, PT, PT, R21, UR8, R3, P4, !PT ;  /* 0x0000000815097c10 */ /* 0x000fe2000a7fe403 */
[----:B------:R-:W4:Y:S01]  /*2310*/  LDCU.64 UR8, c[0x0][0x3d8] ;  /* 0x00007b00ff0877ac */ /* 0x000f220008000a00 */
[----:B------:R-:W-:Y:S01]  /*2320*/  LOP3.LUT R0, R0, 0x38, R40, 0x78, !PT ;  /* 0x0000003800007812 */ /* 0x000fe200078e7828 */
[----:B------:R-:W-:Y:S01]  /*2330*/  IMAD.MOV.U32 R245, RZ, RZ, 0x7f800000 ;  /* 0x7f800000fff57424 */ /* 0x000fe200078e00ff */
[----:B------:R-:W-:Y:S01]  /*2340*/  LOP3.LUT R239, R239, 0x7, R2, 0xf8, !PT ;  /* 0x00000007efef7812 */ /* 0x000fe200078ef802 */
[----:B------:R-:W-:Y:S01]  /*2350*/  IMAD.MOV.U32 R244, RZ, RZ, 0x7f800000 ;  /* 0x7f800000fff47424 */ /* 0x000fe200078e00ff */
[----:B------:R-:W-:Y:S01]  /*2360*/  LOP3.LUT R0, R0, 0x1e00, R41, 0xf8, !PT ;  /* 0x00001e0000007812 */ /* 0x000fe200078ef829 */
[----:B------:R-:W-:Y:S01]  /*2370*/  IMAD.SHL.U32 R208, R40, 0x40, RZ ;  /* 0x0000004028d07824 */ /* 0x000fe200078e00ff */
[----:B------:R-:W-:Y:S01]  /*2380*/  IADD3 R6, P4, PT, R6, UR48, RZ ;  /* 0x0000003006067c10 */ /* 0x000fe2000ff9e0ff */
[----:B------:R-:W-:Y:S01]  /*2390*/  @!P5 IMAD.MOV.U32 R2, RZ, RZ, R243 ;  /* 0x000000ffff02d224 */ /* 0x000fe200078e00f3 */
[----:B------:R-:W-:Y:S01]  /*23a0*/  LEA R0, R0, UR24, 0x1 ;  /* 0x0000001800007c11 */ /* 0x000fe2000f8e08ff */
[----:B------:R-:W-:Y:S01]  /*23b0*/  @!P5 IMAD.MOV.U32 R3, RZ, RZ, R242 ;  /* 0x000000ffff03d224 */ /* 0x000fe200078e00f2 */
[----:B------:R-:W-:Y:S01]  /*23c0*/  IADD3.X R7, PT, PT, R19, UR41, R7, P4, !PT ;  /* 0x0000002913077c10 */ /* 0x000fe2000a7fe407 */
[----:B------:R-:W-:Y:S01]  /*23d0*/  IMAD.SHL.U32 R209, R40, 0x20, RZ ;  /* 0x0000002028d17824 */ /* 0x000fe200078e00ff */
[----:B------:R-:W-:Y:S01]  /*23e0*/  ISETP.GE.AND P4, PT, R39, UR38, PT ;  /* 0x0000002627007c0c */ /* 0x000fe2000bf86270 */
[----:B------:R-:W-:Y:S01]  /*23f0*/  VIADD R237, R0, UR35 ;  /* 0x0000002300ed7c36 */ /* 0x000fe20008000000 */
[----:B------:R-:W-:Y:S01]  /*2400*/  @!PT LDS RZ, [RZ] ;  /* 0x00000000fffff984 */ /* 0x000fe20000000800 */
[----:B------:R-:W-:Y:S01]  /*2410*/  @!PT LDS RZ, [RZ] ;  /* 0x00000000fffff984 */ /* 0x000fe20000000800 */
[----:B------:R-:W-:Y:S01]  /*2420*/  @!PT LDS RZ, [RZ] ;  /* 0x00000000fffff984 */ /* 0x000fe20000000800 */
[----:B------:R-:W-:Y:S01]  /*2430*/  @!P5 LDGSTS.E.BYPASS.LTC128B.128 [R0+0x8000], desc[UR32][R2.64] ;  /* 0x080000000200dfae */ /* 0x000fe2000b981a20 */
[----:B------:R-:W1:Y:S03]  /*2440*/  LDC R238, c[0x0][0x44c] ;  /* 0x00011300ffee7b82 */ /* 0x000e660000000800 */
[----:B------:R2:W-:Y:S04]  /*2450*/  @!P5 LDGSTS.E.BYPASS.LTC128B.128 [R0+0xa000], desc[UR32][R2.64+0x80] ;  /* 0x0a0000800200dfae */ /* 0x0005e8000b981a20 */
[----:B------:R-:W-:Y:S03]  /*2460*/  @P5 STS.128 [R0+0x8000], RZ ;  /* 0x008000ff00005388 */ /* 0x000fe60000000c00 */
[----:B------:R-:W3:Y:S01]  /*2470*/  @!P4 LDC.64 R28, c[0x0][0x388] ;  /* 0x0000e200ff1ccb82 */ /* 0x000ee20000000a00 */
[----:B------:R-:W-:Y:S04]  /*2480*/  @P5 STS.128 [R0+0xa000], RZ ;  /* 0x00a000ff00005388 */ /* 0x000fe80000000c00 */
[----:B------:R-:W-:Y:S03]  /*2490*/  @P0 STS.128 [R0+0x9000], RZ ;  /* 0x009000ff00000388 */ /* 0x000fe60000000c00 */
[----:B------:R-:W3:Y:S01]  /*24a0*/  @!P4 LDC.64 R30, c[0x0][0x390] ;  /* 0x0000e400ff1ecb82 */ /* 0x000ee20000000a00 */
[----:B------:R-:W-:Y:S04]  /*24b0*/  @P0 STS.128 [R0+0xb000], RZ ;  /* 0x00b000ff00000388 */ /* 0x000fe80000000c00 */
[----:B------:R-:W-:Y:S01]  /*24c0*/  @!PT LDS RZ, [RZ] ;  /* 0x00000000fffff984 */ /* 0x000fe20000000800 */
[----:B------:R-:W-:Y:S01]  /*24d0*/  @!PT LDS RZ, [RZ] ;  /* 0x00000000fffff984 */ /* 0x000fe20000000800 */
[----:B------:R-:W-:Y:S01]  /*24e0*/  @!PT LDS RZ, [RZ] ;  /* 0x00000000fffff984 */ /* 0x000fe20000000800 */
[----:B------:R-:W-:Y:S04]  /*24f0*/  @!P0 LDGSTS.E.BYPASS.LTC128B.128 [R0+0x9000], desc[UR32][R4.64] ;  /* 0x0900000004008fae */ /* 0x000fe8000b981a20 */
[----:B------:R4:W-:Y:S01]  /*2500*/  @!P0 LDGSTS.E.BYPASS.LTC128B.128 [R0+0xb000], desc[UR32][R4.64+0x80] ;  /* 0x0b00008004008fae */ /* 0x0009e2000b981a20 */
[----:B--2---:R-:W-:-:S02]  /*2510*/  @!P5 IMAD.MOV.U32 R2, RZ, RZ, R241 ;  /* 0x000000ffff02d224 */ /* 0x004fc400078e00f1 */
[----:B------:R-:W-:-:S05]  /*2520*/  @!P5 IMAD.MOV.U32 R3, RZ, RZ, R240 ;  /* 0x000000ffff03d224 */ /* 0x000fca00078e00f0 */
[----:B------:R-:W-:Y:S04]  /*2530*/  @!P5 LDGSTS.E.BYPASS.LTC128B.128 [R237], desc[UR32][R2.64] ;  /* 0x0000000002eddfae */ /* 0x000fe8000b981a20 */
[----:B------:R2:W-:Y:S04]  /*2540*/  @!P5 LDGSTS.E.BYPASS.LTC128B.128 [R237+0x2000], desc[UR32][R2.64+0x80] ;  /* 0x0200008002eddfae */ /* 0x0005e8000b981a20 */
[----:B------:R-:W-:Y:S04]  /*2550*/  @P5 STS.128 [R237], RZ ;  /* 0x000000ffed005388 */ /* 0x000fe80000000c00 */
[----:B------:R-:W-:Y:S04]  /*2560*/  @P5 STS.128 [R237+0x2000], RZ ;  /* 0x002000ffed005388 */ /* 0x000fe80000000c00 */
[----:B------:R-:W-:Y:S01]  /*2570*/  @P0 STS.128 [R237+0x1000], RZ ;  /* 0x001000ffed000388 */ /* 0x000fe20000000c00 */
[----:B----4-:R-:W-:-:S02]  /*2580*/  VIADD R5, R239, 0x8 ;  /* 0x00000008ef057836 */ /* 0x010fc40000000000 */
[C---:B-1----:R-:W-:Y:S01]  /*2590*/  IMAD R4, R20.reuse, UR10, RZ ;  /* 0x0000000a14047c24 */ /* 0x042fe2000f8e02ff */
[----:B------:R-:W-:Y:S02]  /*25a0*/  @P0 STS.128 [R237+0x3000], RZ ;  /* 0x003000ffed000388 */ /* 0x000fe40000000c00 */
[----:B------:R-:W-:Y:S01]  /*25b0*/  ISETP.GE.AND P6, PT, R5, UR47, PT ;  /* 0x0000002f05007c0c */ /* 0x000fe2000bfc6270 */
[----:B------:R-:W-:Y:S01]  /*25c0*/  IMAD R5, R20, UR8, RZ ;  /* 0x0000000814057c24 */ /* 0x000fe2000f8e02ff */
[----:B------:R-:W-:Y:S01]  /*25d0*/  @!PT LDS RZ, [RZ] ;  /* 0x00000000fffff984 */ /* 0x000fe20000000800 */
[----:B------:R-:W-:Y:S01]  /*25e0*/  @!PT LDS RZ, [RZ] ;  /* 0x00000000fffff984 */ /* 0x000fe20000000800 */
[----:B------:R-:W-:Y:S01]  /*25f0*/  @!PT LDS RZ, [RZ] ;  /* 0x00000000fffff984 */ /* 0x000fe20000000800 */
[----:B------:R-:W-:Y:S01]  /*2600*/  @!P0 LDGSTS.E.BYPASS.LTC128B.128 [R237+0x1000], desc[UR32][R10.64] ;  /* 0x010000000aed8fae */ /* 0x000fe2000b981a20 */
[----:B------:R-:W1:Y:S01]  /*2610*/  @!P3 LDC.64 R20, c[0x0][0x388] ;  /* 0x0000e200ff14bb82 */ /* 0x000e620000000a00 */
[C---:B------:R-:W-:Y:S01]  /*2620*/  IMAD R12, R14.reuse, UR11, R4 ;  /* 0x0000000b0e0c7c24 */ /* 0x040fe2000f8e0204 */
[----:B------:R-:W-:Y:S01]  /*2630*/  LOP3.LUT R4, R239, 0x20, RZ, 0xfc, !PT ;  /* 0x00000020ef047812 */ /* 0x000fe200078efcff */
[----:B------:R4:W-:Y:S01]  /*2640*/  @!P0 LDGSTS.E.BYPASS.LTC128B.128 [R237+0x3000], desc[UR32][R10.64+0x80] ;  /* 0x030000800aed8fae */ /* 0x0009e2000b981a20 */
[----:B--2---:R-:W-:-:S02]  /*2650*/  IMAD.WIDE.U32 R2, R14, UR10, R8 ;  /* 0x0000000a0e027c25 */ /* 0x004fc4000f8e0008 */
[----:B------:R-:W-:Y:S01]  /*2660*/  ISETP.GE.AND P5, PT, R4, UR47, PT ;  /* 0x0000002f04007c0c */ /* 0x000fe2000bfa6270 */
[----:B------:R-:W2:Y:S01]  /*2670*/  LDCU UR10, c[0x0][0x590] ;  /* 0x0000b200ff0a77ac */ /* 0x000ea20008000800 */
[----:B------:R-:W-:Y:S02]  /*2680*/  IMAD.IADD R3, R3, 0x1, R12 ;  /* 0x0000000103037824 */ /* 0x000fe400078e020c */
[C---:B------:R-:W-:Y:S02]  /*2690*/  IMAD R12, R14.reuse, UR9, R5 ;  /* 0x000000090e0c7c24 */ /* 0x040fe4000f8e0205 */
[----:B------:R-:W-:Y:S01]  /*26a0*/  IMAD.SHL.U32 R252, R219, 0x2, RZ ;  /* 0x00000002dbfc7824 */ /* 0x000fe200078e00ff */
[----:B------:R-:W-:Y:S01]  /*26b0*/  SHF.R.U32.HI R251, RZ, 0x1, R219 ;  /* 0x00000001fffb7819 */ /* 0x000fe200000116db */
[----:B------:R-:W-:-:S04]  /*26c0*/  IMAD.WIDE.U32 R4, R14, UR8, R6 ;  /* 0x000000080e047c25 */ /* 0x000fc8000f8e0006 */
[----:B------:R-:W-:Y:S02]  /*26d0*/  IMAD.MOV.U32 R214, RZ, RZ, 0x40 ;  /* 0x00000040ffd67424 */ /* 0x000fe400078e00ff */
[----:B------:R-:W-:Y:S01]  /*26e0*/  IMAD.MOV.U32 R207, RZ, RZ, 0x20 ;  /* 0x00000020ffcf7424 */ /* 0x000fe200078e00ff */
[----:B------:R-:W-:Y:S01]  /*26f0*/  SHF.R.U32.HI R222, RZ, 0x3, R219 ;  /* 0x00000003ffde7819 */ /* 0x000fe200000116db */
[----:B------:R-:W-:Y:S02]  /*2700*/  @!P3 IMAD R6, R15, UR14, RZ ;  /* 0x0000000e0f06bc24 */ /* 0x000fe4000f8e02ff */
[----:B------:R-:W-:Y:S01]  /*2710*/  IMAD.MOV.U32 R250, RZ, RZ, 0x10 ;  /* 0x00000010fffa7424 */ /* 0x000fe200078e00ff */
[----:B------:R-:W-:Y:S01]  /*2720*/  CS2R R158, SRZ ;  /* 0x00000000009e7805 */ /* 0x000fe2000001ff00 */
[--C-:B------:R-:W-:Y:S01]  /*2730*/  @!P4 IMAD.MOV.U32 R8, RZ, RZ, R2.reuse ;  /* 0x000000ffff08c224 */ /* 0x100fe200078e0002 */
[----:B------:R-:W-:Y:S01]  /*2740*/  CS2R R156, SRZ ;  /* 0x00000000009c7805 */ /* 0x000fe2000001ff00 */
[--C-:B------:R-:W-:Y:S01]  /*2750*/  @!P4 IMAD.MOV.U32 R9, RZ, RZ, R3.reuse ;  /* 0x000000ffff09c224 */ /* 0x100fe200078e0003 */
[----:B------:R-:W-:Y:S01]  /*2760*/  CS2R R162, SRZ ;  /* 0x0000000000a27805 */ /* 0x000fe2000001ff00 */
[--C-:B------:R-:W-:Y:S01]  /*2770*/  @!P2 IMAD.MOV.U32 R22, RZ, RZ, R2.reuse ;  /* 0x000000ffff16a224 */ /* 0x100fe200078e0002 */
[----:B------:R-:W-:Y:S01]  /*2780*/  CS2R R160, SRZ ;  /* 0x0000000000a07805 */ /* 0x000fe2000001ff00 */
[--C-:B------:R-:W-:Y:S01]  /*2790*/  @!P2 IMAD.MOV.U32 R23, RZ, RZ, R3.reuse ;  /* 0x000000ffff17a224 */ /* 0x100fe200078e0003 */
[----:B------:R-:W-:Y:S01]  /*27a0*/  CS2R R154, SRZ ;  /* 0x00000000009a7805 */ /* 0x000fe2000001ff00 */
[----:B------:R-:W-:Y:S01]  /*27b0*/  @!P1 IMAD.MOV.U32 R24, RZ, RZ, R2 ;  /* 0x000000ffff189224 */ /* 0x000fe200078e0002 */
[----:B------:R-:W-:Y:S01]  /*27c0*/  CS2R R152, SRZ ;  /* 0x0000000000987805 */ /* 0x000fe2000001ff00 */
[--C-:B------:R-:W-:Y:S01]  /*27d0*/  @!P1 IMAD.MOV.U32 R25, RZ, RZ, R3.reuse ;  /* 0x000000ffff199224 */ /* 0x100fe200078e0003 */
[----:B------:R-:W-:Y:S01]  /*27e0*/  CS2R R150, SRZ ;  /* 0x0000000000967805 */ /* 0x000fe2000001ff00 */
[----:B------:R-:W-:Y:S01]  /*27f0*/  IMAD.IADD R5, R5, 0x1, R12 ;  /* 0x0000000105057824 */ /* 0x000fe200078e020c */
[----:B------:R-:W-:Y:S01]  /*2800*/  CS2R R148, SRZ ;  /* 0x0000000000947805 */ /* 0x000fe2000001ff00 */
[C---:B----4-:R-:W-:Y:S01]  /*2810*/  @!P3 IMAD R10, R18.reuse, UR15, R6 ;  /* 0x0000000f120abc24 */ /* 0x050fe2000f8e0206 */
[----:B------:R-:W-:Y:S01]  /*2820*/  CS2R R142, SRZ ;  /* 0x00000000008e7805 */ /* 0x000fe2000001ff00 */
[----:B------:R-:W-:Y:S01]  /*2830*/  @!P3 IMAD.WIDE.U32 R2, R18, UR14, R2 ;  /* 0x0000000e1202bc25 */ /* 0x000fe2000f8e0002 */
[----:B------:R-:W-:-:S02]  /*2840*/  CS2R R140, SRZ ;  /* 0x00000000008c7805 */ /* 0x000fc4000001ff00 */
[----:B------:R-:W-:Y:S02]  /*2850*/  CS2R R146, SRZ ;  /* 0x0000000000927805 */ /* 0x000fe4000001ff00 */
[----:B------:R-:W-:Y:S01]  /*2860*/  CS2R R144, SRZ ;  /* 0x0000000000907805 */ /* 0x000fe2000001ff00 */
[----:B------:R-:W-:Y:S01]  /*2870*/  @!P3 IMAD R11, R15, UR12, RZ ;  /* 0x0000000c0f0bbc24 */ /* 0x000fe2000f8e02ff */
[----:B-1----:R-:W-:Y:S01]  /*2880*/  @!P3 LEA R20, P0, R2, R20, 0x1 ;  /* 0x000000140214b211 */ /* 0x002fe200078008ff */
[----:B------:R-:W-:Y:S01]  /*2890*/  @!P3 IMAD.MOV.U32 R6, RZ, RZ, R4 ;  /* 0x000000ffff06b224 */ /* 0x000fe200078e0004 */
[----:B------:R-:W-:Y:S01]  /*28a0*/  CS2R R138, SRZ ;  /* 0x00000000008a7805 */ /* 0x000fe2000001ff00 */
[----:B------:R-:W-:Y:S01]  /*28b0*/  @!P3 IMAD.MOV.U32 R7, RZ, RZ, R5 ;  /* 0x000000ffff07b224 */ /* 0x000fe200078e0005 */
[----:B------:R-:W-:Y:S01]  /*28c0*/  CS2R R136, SRZ ;  /* 0x0000000000887805 */ /* 0x000fe2000001ff00 */
[----:B------:R-:W-:Y:S01]  /*28d0*/  @!P3 IMAD.IADD R10, R3, 0x1, R10 ;  /* 0x00000001030ab824 */ /* 0x000fe200078e020a */
[----:B------:R-:W-:Y:S01]  /*28e0*/  CS2R R134, SRZ ;  /* 0x0000000000867805 */ /* 0x000fe2000001ff00 */
[C---:B------:R-:W-:Y:S01]  /*28f0*/  @!P3 IMAD R38, R18.reuse, UR13, R11 ;  /* 0x0000000d1226bc24 */ /* 0x040fe2000f8e020b */
[----:B------:R-:W-:Y:S01]  /*2900*/  CS2R R132, SRZ ;  /* 0x0000000000847805 */ /* 0x000fe2000001ff00 */
[----:B------:R-:W-:Y:S01]  /*2910*/  @!P3 IMAD.WIDE.U32 R18, R18, UR12, R6 ;  /* 0x0000000c1212bc25 */ /* 0x000fe2000f8e0006 */
[----:B------:R-:W-:-:S02]  /*2920*/  @!P3 LEA.HI.X R21, R2, R21, R10, 0x1, P0 ;  /* 0x000000150215b211 */ /* 0x000fc400000f0c0a */
[----:B------:R-:W-:Y:S02]  /*2930*/  CS2R R126, SRZ ;  /* 0x00000000007e7805 */ /* 0x000fe4000001ff00 */
[----:B------:R-:W-:Y:S01]  /*2940*/  CS2R R124, SRZ ;  /* 0x00000000007c7805 */ /* 0x000fe2000001ff00 */
[C---:B------:R-:W-:Y:S01]  /*2950*/  @!P2 IMAD R6, R32.reuse, UR14, RZ ;  /* 0x0000000e2006ac24 */ /* 0x040fe2000f8e02ff */
[----:B------:R-:W-:Y:S01]  /*2960*/  CS2R R130, SRZ ;  /* 0x0000000000827805 */ /* 0x000fe2000001ff00 */
[----:B------:R-:W-:Y:S01]  /*2970*/  @!P2 IMAD R7, R32, UR12, RZ ;  /* 0x0000000c2007ac24 */ /* 0x000fe2000f8e02ff */
[----:B------:R-:W-:Y:S01]  /*2980*/  CS2R R128, SRZ ;  /* 0x0000000000807805 */ /* 0x000fe2000001ff00 */
[----:B------:R-:W1:Y:S01]  /*2990*/  @!P1 LDC.64 R32, c[0x0][0x388] ;  /* 0x0000e200ff209b82 */ /* 0x000e620000000a00 */
[----:B------:R-:W-:Y:S01]  /*29a0*/  @!P4 IMAD.WIDE.U32 R2, R39, UR14, R8 ;  /* 0x0000000e2702cc25 */ /* 0x000fe2000f8e0008 */
[----:B------:R-:W-:Y:S02]  /*29b0*/  CS2R R122, SRZ ;  /* 0x00000000007a7805 */ /* 0x000fe4000001ff00 */
[----:B------:R-:W-:-:S02]  /*29c0*/  CS2R R120, SRZ ;  /* 0x0000000000787805 */ /* 0x000fc4000001ff00 */
[----:B------:R-:W-:Y:S01]  /*29d0*/  CS2R R118, SRZ ;  /* 0x0000000000767805 */ /* 0x000fe2000001ff00 */
[----:B------:R-:W-:Y:S01]  /*29e0*/  @!P2 IMAD R11, R26, UR15, R6 ;  /* 0x0000000f1a0bac24 */ /* 0x000fe2000f8e0206 */
[----:B---3--:R-:W-:Y:S01]  /*29f0*/  @!P4 LEA R12, P0, R2, R28, 0x1 ;  /* 0x0000001c020cc211 */ /* 0x008fe200078008ff */
[----:B------:R-:W-:Y:S01]  /*2a00*/  @!P4 IMAD R3, R39, UR15, R3 ;  /* 0x0000000f2703cc24 */ /* 0x000fe2000f8e0203 */
[----:B------:R-:W-:Y:S01]  /*2a10*/  CS2R R116, SRZ ;  /* 0x0000000000747805 */ /* 0x000fe2000001ff00 */
[----:B------:R-:W-:Y:S01]  /*2a20*/  @!P2 IMAD R36, R26, UR13, R7 ;  /* 0x0000000d1a24ac24 */ /* 0x000fe2000f8e0207 */
[----:B------:R-:W-:Y:S01]  /*2a30*/  CS2R R110, SRZ ;  /* 0x00000000006e7805 */ /* 0x000fe2000001ff00 */
[----:B------:R-:W-:Y:S01]  /*2a40*/  @!P1 IMAD.WIDE.U32 R6, R27, UR14, R24 ;  /* 0x0000000e1b069c25 */ /* 0x000fe2000f8e0018 */
[----:B------:R-:W-:Y:S01]  /*2a50*/  @!P4 LEA.HI.X R13, R2, R29, R3, 0x1, P0 ;  /* 0x0000001d020dc211 */ /* 0x000fe200000f0c03 */
[----:B------:R-:W3:Y:S01]  /*2a60*/  @!P3 LDC.64 R24, c[0x0][0x390] ;  /* 0x0000e400ff18bb82 */ /* 0x000ee20000000a00 */
[----:B------:R-:W-:Y:S01]  /*2a70*/  CS2R R108, SRZ ;  /* 0x00000000006c7805 */ /* 0x000fe2000001ff00 */
[----:B------:R-:W-:Y:S01]  /*2a80*/  @!P2 IMAD.MOV.U32 R16, RZ, RZ, R4 ;  /* 0x000000ffff10a224 */ /* 0x000fe200078e0004 */
[----:B------:R-:W-:Y:S01]  /*2a90*/  CS2R R114, SRZ ;  /* 0x0000000000727805 */ /* 0x000fe2000001ff00 */
[----:B------:R-:W-:Y:S01]  /*2aa0*/  @!P2 IMAD.MOV.U32 R17, RZ, RZ, R5 ;  /* 0x000000ffff11a224 */ /* 0x000fe200078e0005 */
[----:B------:R-:W-:Y:S01]  /*2ab0*/  @!P4 LDGSTS.E.BYPASS.LTC128B.128 [R0+0xc000], desc[UR32][R12.64] ;  /* 0x0c0000000c00cfae */ /* 0x000fe2000b981a20 */
[----:B------:R-:W-:Y:S01]  /*2ac0*/  @!P1 IMAD R10, R37, UR14, RZ ;  /* 0x0000000e250a9c24 */ /* 0x000fe2000f8e02ff */
[----:B------:R-:W-:Y:S01]  /*2ad0*/  CS2R R112, SRZ ;  /* 0x0000000000707805 */ /* 0x000fe2000001ff00 */
[C---:B------:R-:W-:Y:S01]  /*2ae0*/  @!P2 IMAD.WIDE.U32 R8, R26.reuse, UR14, R22 ;  /* 0x0000000e1a08ac25 */ /* 0x040fe2000f8e0016 */
[----:B------:R4:W-:Y:S01]  /*2af0*/  @!P4 LDGSTS.E.BYPASS.LTC128B.128 [R0+0x10000], desc[UR32][R12.64+0x80] ;  /* 0x100000800c00cfae */ /* 0x0009e2000b981a20 */
[----:B------:R-:W2:Y:S01]  /*2b00*/  @!P2 LDC.64 R22, c[0x0][0x390] ;  /* 0x0000e400ff16ab82 */ /* 0x000ea20000000a00 */
[----:B------:R-:W-:Y:S01]  /*2b10*/  CS2R R106, SRZ ;  /* 0x00000000006a7805 */ /* 0x000fe2000001ff00 */
[----:B------:R-:W-:Y:S01]  /*2b20*/  @!P2 IMAD.WIDE.U32 R16, R26, UR12, R16 ;  /* 0x0000000c1a10ac25 */ /* 0x000fe2000f8e0010 */
[----:B------:R-:W-:Y:S01]  /*2b30*/  @P4 STS.128 [R0+0xc000], RZ ;  /* 0x00c000ff00004388 */ /* 0x000fe20000000c00 */
[----:B------:R-:W-:-:S02]  /*2b40*/  CS2R R104, SRZ ;  /* 0x0000000000687805 */ /* 0x000fc4000001ff00 */
[----:B------:R-:W-:Y:S01]  /*2b50*/  CS2R R102, SRZ ;  /* 0x0000000000667805 */ /* 0x000fe2000001ff00 */
[----:B------:R-:W-:Y:S01]  /*2b60*/  @!P1 IMAD.MOV.U32 R14, RZ, RZ, R4 ;  /* 0x000000ffff0e9224 */ /* 0x000fe200078e0004 */
[----:B------:R-:W-:Y:S01]  /*2b70*/  @P4 STS.128 [R0+0x10000], RZ ;  /* 0x010000ff00004388 */ /* 0x000fe20000000c00 */
[----:B------:R-:W-:Y:S01]  /*2b80*/  @!P1 IMAD.MOV.U32 R15, RZ, RZ, R5 ;  /* 0x000000ffff0f9224 */ /* 0x000fe200078e0005 */
[----:B------:R-:W-:Y:S01]  /*2b90*/  CS2R R100, SRZ ;  /* 0x0000000000647805 */ /* 0x000fe2000001ff00 */
[----:B------:R-:W-:Y:S01]  /*2ba0*/  @!P1 IMAD R26, R27, UR15, R10 ;  /* 0x0000000f1b1a9c24 */ /* 0x000fe2000f8e020a */
[----:B------:R-:W-:Y:S01]  /*2bb0*/  @!P2 LEA R10, P0, R8, R34, 0x1 ;  /* 0x00000022080aa211 */ /* 0x000fe200078008ff */
[----:B------:R-:W-:Y:S01]  /*2bc0*/  @!P1 IMAD R2, R37, UR12, RZ ;  /* 0x0000000c25029c24 */ /* 0x000fe2000f8e02ff */
[----:B------:R-:W-:Y:S01]  /*2bd0*/  @P3 STS.128 [R0+0xd000], RZ ;  /* 0x00d000ff00003388 */ /* 0x000fe20000000c00 */
[----:B------:R-:W-:Y:S01]  /*2be0*/  @!P2 IMAD.IADD R3, R9, 0x1, R11 ;  /* 0x000000010903a824 */ /* 0x000fe200078e020b */
[----:B------:R-:W-:Y:S01]  /*2bf0*/  CS2R R94, SRZ ;  /* 0x00000000005e7805 */ /* 0x000fe2000001ff00 */
[----:B------:R-:W-:Y:S01]  /*2c00*/  @!P4 IMAD.WIDE.U32 R4, R39, UR12, R4 ;  /* 0x0000000c2704cc25 */ /* 0x000fe2000f8e0004 */
[----:B------:R-:W-:Y:S01]  /*2c10*/  @P3 STS.128 [R0+0x11000], RZ ;  /* 0x011000ff00003388 */ /* 0x000fe20000000c00 */
[----:B------:R-:W-:-:S02]  /*2c20*/  CS2R R92, SRZ ;  /* 0x00000000005c7805 */ /* 0x000fc4000001ff00 */
[----:B------:R-:W-:Y:S01]  /*2c30*/  @!P2 LEA.HI.X R11, R8, R35, R3, 0x1, P0 ;  /* 0x00000023080ba211 */ /* 0x000fe200000f0c03 */
[----:B------:R-:W-:Y:S01]  /*2c40*/  @!P1 IMAD R28, R27, UR13, R2 ;  /* 0x0000000d1b1c9c24 */ /* 0x000fe2000f8e0202 */
[C---:B------:R-:W-:Y:S01]  /*2c50*/  @!P4 LEA R8, P0, R4.reuse, R30, 0x1 ;  /* 0x0000001e0408c211 */ /* 0x040fe200078008ff */
[----:B------:R-:W-:Y:S01]  /*2c60*/  @!P4 IMAD R2, R39, UR13, R5 ;  /* 0x0000000d2702cc24 */ /* 0x000fe2000f8e0205 */
[----:B------:R-:W-:Y:S01]  /*2c70*/  @!PT LDS RZ, [RZ] ;  /* 0x00000000fffff984 */ /* 0x000fe20000000800 */
[----:B------:R-:W-:Y:S01]  /*2c80*/  @!PT LDS RZ, [RZ] ;  /* 0x00000000fffff984 */ /* 0x000fe20000000800 */
[----:B------:R-:W-:Y:S01]  /*2c90*/  @!PT LDS RZ, [RZ] ;  /* 0x00000000fffff984 */ /* 0x000fe20000000800 */
[----:B------:R-:W-:Y:S01]  /*2ca0*/  @!P3 LDGSTS.E.BYPASS.LTC128B.128 [R0+0xd000], desc[UR32][R20.64] ;  /* 0x0d0000001400bfae */ /* 0x000fe2000b981a20 */
[----:B------:R-:W-:Y:S01]  /*2cb0*/  @!P1 IMAD.IADD R3, R7, 0x1, R26 ;  /* 0x0000000107039824 */ /* 0x000fe200078e021a */
[----:B------:R-:W-:Y:S01]  /*2cc0*/  CS2R R98, SRZ ;  /* 0x0000000000627805 */ /* 0x000fe2000001ff00 */
[----:B----4-:R-:W4:Y:S01]  /*2cd0*/  @!P1 LDC.64 R12, c[0x0][0x390] ;  /* 0x0000e400ff0c9b82 */ /* 0x010f220000000a00 */
[----:B------:R-:W-:Y:S01]  /*2ce0*/  @!P4 LEA.HI.X R9, R4, R31, R2, 0x1, P0 ;  /* 0x0000001f0409c211 */ /* 0x000fe200000f0c02 */
[----:B------:R-:W-:Y:S01]  /*2cf0*/  @!P3 LDGSTS.E.BYPASS.LTC128B.128 [R0+0x11000], desc[UR32][R20.64+0x80] ;  /* 0x110000801400bfae */ /* 0x000fe2000b981a20 */
[C---:B-1----:R-:W-:Y:S01]  /*2d00*/  @!P1 LEA R2, P0, R6.reuse, R32, 0x1 ;  /* 0x0000002006029211 */ /* 0x042fe200078008ff */
[----:B------:R-:W-:Y:S01]  /*2d10*/  @!P3 IMAD.IADD R4, R19, 0x1, R38 ;  /* 0x000000011304b824 */ /* 0x000fe200078e0226 */
[----:B------:R-:W-:Y:S01]  /*2d20*/  CS2R R96, SRZ ;  /* 0x0000000000607805 */ /* 0x000fe2000001ff00 */
[----:B------:R-:W-:Y:S01]  /*2d30*/  @P2 STS.128 [R0+0xe000], RZ ;  /* 0x00e000ff00002388 */ /* 0x000fe20000000c00 */
[----:B------:R-:W-:Y:S01]  /*2d40*/  @!P1 LEA.HI.X R3, R6, R33, R3, 0x1, P0 ;  /* 0x0000002106039211 */ /* 0x000fe200000f0c03 */
[----:B------:R-:W-:Y:S01]  /*2d50*/  @!P1 IMAD.WIDE.U32 R14, R27, UR12, R14 ;  /* 0x0000000c1b0e9c25 */ /* 0x000fe2000f8e000e */
[C---:B---3--:R-:W-:Y:S01]  /*2d60*/  @!P3 LEA R6, P0, R18.reuse, R24, 0x1 ;  /* 0x000000181206b211 */ /* 0x048fe200078008ff */
[----:B------:R-:W-:Y:S01]  /*2d70*/  @P2 STS.128 [R0+0x12000], RZ ;  /* 0x012000ff00002388 */ /* 0x000fe20000000c00 */
[----:B------:R-:W-:Y:S01]  /*2d80*/  CS2R R90, SRZ ;  /* 0x00000000005a7805 */ /* 0x000fe2000001ff00 */
[----:B------:R-:W-:Y:S01]  /*2d90*/  IMAD.SHL.U32 R217, R219, 0x8, RZ ;  /* 0x00000008dbd97824 */ /* 0x000fe200078e00ff */
[----:B------:R-:W-:Y:S01]  /*2da0*/  @!P3 LEA.HI.X R7, R18, R25, R4, 0x1, P0 ;  /* 0x000000191207b211 */ /* 0x000fe200000f0c04 */
[----:B------:R-:W-:Y:S01]  /*2db0*/  @!PT LDS RZ, [RZ] ;  /* 0x00000000fffff984 */ /* 0x000fe20000000800 */
[----:B------:R-:W-:Y:S01]  /*2dc0*/  @!PT LDS RZ, [RZ] ;  /* 0x00000000fffff984 */ /* 0x000fe20000000800 */
[----:B------:R-:W-:Y:S01]  /*2dd0*/  @!PT LDS RZ, [RZ] ;  /* 0x00000000fffff984 */ /* 0x000fe20000000800 */
[----:B------:R-:W-:Y:S01]  /*2de0*/  @!P2 LDGSTS.E.BYPASS.LTC128B.128 [R0+0xe000], desc[UR32][R10.64] ;  /* 0x0e0000000a00afae */ /* 0x000fe2000b981a20 */
[----:B--2---:R-:W-:-:S02]  /*2df0*/  @!P2 LEA R4, P0, R16, R22, 0x1 ;  /* 0x000000161004a211 */ /* 0x004fc400078008ff */
[----:B------:R-:W-:Y:S02]  /*2e00*/  CS2R R88, SRZ ;  /* 0x0000000000587805 */ /* 0x000fe4000001ff00 */
[----:B------:R-:W-:Y:S01]  /*2e10*/  CS2R R86, SRZ ;  /* 0x0000000000567805 */ /* 0x000fe2000001ff00 */
[----:B------:R-:W-:Y:S01]  /*2e20*/  @!P2 LDGSTS.E.BYPASS.LTC128B.128 [R0+0x12000], desc[UR32][R10.64+0x80] ;  /* 0x120000800a00afae */ /* 0x000fe2000b981a20 */
[----:B------:R-:W-:Y:S02]  /*2e30*/  CS2R R84, SRZ ;  /* 0x0000000000547805 */ /* 0x000fe4000001ff00 */
[----:B------:R-:W-:Y:S02]  /*2e40*/  CS2R R78, SRZ ;  /* 0x00000000004e7805 */ /* 0x000fe4000001ff00 */
[----:B------:R-:W-:Y:S01]  /*2e50*/  CS2R R76, SRZ ;  /* 0x00000000004c7805 */ /* 0x000fe2000001ff00 */
[----:B------:R-:W-:Y:S01]  /*2e60*/  @P1 STS.128 [R0+0xf000], RZ ;  /* 0x00f000ff00001388 */ /* 0x000fe20000000c00 */
[----:B------:R-:W-:-:S02]  /*2e70*/  CS2R R82, SRZ ;  /* 0x0000000000527805 */ /* 0x000fc4000001ff00 */
[----:B------:R-:W-:Y:S02]  /*2e80*/  CS2R R80, SRZ ;  /* 0x0000000000507805 */ /* 0x000fe4000001ff00 */
[----:B------:R-:W-:Y:S01]  /*2e90*/  CS2R R74, SRZ ;  /* 0x00000000004a7805 */ /* 0x000fe2000001ff00 */
[----:B------:R-:W-:Y:S01]  /*2ea0*/  @P1 STS.128 [R0+0x13000], RZ ;  /* 0x013000ff00001388 */ /* 0x000fe20000000c00 */
[----:B------:R-:W-:Y:S02]  /*2eb0*/  CS2R R72, SRZ ;  /* 0x0000000000487805 */ /* 0x000fe4000001ff00 */
[----:B------:R-:W-:Y:S02]  /*2ec0*/  CS2R R70, SRZ ;  /* 0x0000000000467805 */ /* 0x000fe4000001ff00 */
[----:B------:R-:W-:Y:S01]  /*2ed0*/  CS2R R68, SRZ ;  /* 0x0000000000447805 */ /* 0x000fe2000001ff00 */
[----:B------:R-:W-:Y:S01]  /*2ee0*/  @!PT LDS RZ, [RZ] ;  /* 0x00000000fffff984 */ /* 0x000fe20000000800 */
[----:B------:R-:W-:Y:S01]  /*2ef0*/  @!PT LDS RZ, [RZ] ;  /* 0x00000000fffff984 */ /* 0x000fe20000000800 */
[----:B------:R-:W-:Y:S01]  /*2f00*/  @!PT LDS RZ, [RZ] ;  /* 0x00000000fffff984 */ /* 0x000fe20000000800 */
[----:B------:R-:W-:Y:S01]  /*2f10*/  @!P1 LDGSTS.E.BYPASS.LTC128B.128 [R0+0xf000], desc[UR32][R2.64] ;  /* 0x0f00000002009fae */ /* 0x000fe2000b981a20 */
[----:B------:R-:W-:-:S02]  /*2f20*/  CS2R R62, SRZ ;  /* 0x00000000003e7805 */ /* 0x000fc4000001ff00 */
[----:B------:R-:W-:Y:S02]  /*2f30*/  CS2R R60, SRZ ;  /* 0x00000000003c7805 */ /* 0x000fe4000001ff00 */
[----:B------:R-:W-:Y:S01]  /*2f40*/  CS2R R66, SRZ ;  /* 0x0000000000427805 */ /* 0x000fe2000001ff00 */
[----:B------:R1:W-:Y:S01]  /*2f50*/  @!P1 LDGSTS.E.BYPASS.LTC128B.128 [R0+0x13000], desc[UR32][R2.64+0x80] ;  /* 0x1300008002009fae */ /* 0x0003e2000b981a20 */
[----:B------:R-:W-:Y:S02]  /*2f60*/  CS2R R64, SRZ ;  /* 0x0000000000407805 */ /* 0x000fe4000001ff00 */
[----:B------:R-:W-:Y:S02]  /*2f70*/  CS2R R58, SRZ ;  /* 0x00000000003a7805 */ /* 0x000fe4000001ff00 */
[----:B------:R-:W-:Y:S01]  /*2f80*/  CS2R R56, SRZ ;  /* 0x0000000000387805 */ /* 0x000fe2000001ff00 */
        /* <DEDUP_REMOVED lines=8> */
[----:B------:R-:W-:Y:S01]  /*3010*/  @P4 STS.128 [R0+0x14000], RZ ;  /* 0x014000ff00004388 */ /* 0x000fe20000000c00 */
[----:B------:R-:W-:-:S02]  /*3020*/  UIADD3 UR51, UPT, UPT, UR51, 0x80, -UR31 ;  /* 0x0000008033337890 */ /* 0x000fc4000fffe81f */
[----:B------:R-:W-:Y:S01]  /*3030*/  USHF.L.U32 UR53, UR53, 0x3, URZ ;  /* 0x0000000335357899 */ /* 0x000fe200080006ff */
[----:B------:R-:W-:Y:S01]  /*3040*/  @P4 STS.128 [R0+0x18000], RZ ;  /* 0x018000ff00004388 */ /* 0x000fe20000000c00 */
[----:B------:R-:W3:Y:S03]  /*3050*/  LDCU UR8, c[0x0][0x3e0] ;  /* 0x00007c00ff0877ac */ /* 0x000ee60008000800 */
[----:B------:R-:W-:Y:S01]  /*3060*/  @P3 STS.128 [R0+0x15000], RZ ;  /* 0x015000ff00003388 */ /* 0x000fe20000000c00 */
[----:B------:R-:W3:Y:S03]  /*3070*/  LDCU UR9, c[0x0][0x45c] ;  /* 0x00008b80ff0977ac */ /* 0x000ee60008000800 */
[----:B------:R-:W-:Y:S01]  /*3080*/  @P3 STS.128 [R0+0x19000], RZ ;  /* 0x019000ff00003388 */ /* 0x000fe20000000c00 */
[----:B-1----:R-:W-:-:S03]  /*3090*/  @!P2 IMAD.IADD R2, R17, 0x1, R36 ;  /* 0x000000011102a824 */ /* 0x002fc600078e0224 */
[----:B------:R-:W-:Y:S01]  /*30a0*/  @!PT LDS RZ, [RZ] ;  /* 0x00000000fffff984 */ /* 0x000fe20000000800 */
[----:B------:R-:W-:Y:S01]  /*30b0*/  @!PT LDS RZ, [RZ] ;  /* 0x00000000fffff984 */ /* 0x000fe20000000800 */
[----:B------:R-:W-:Y:S01]  /*30c0*/  @!PT LDS RZ, [RZ] ;  /* 0x00000000fffff984 */ /* 0x000fe20000000800 */
[----:B------:R-:W-:Y:S01]  /*30d0*/  @!P3 LDGSTS.E.BYPASS.LTC128B.128 [R0+0x15000], desc[UR32][R6.64] ;  /* 0x150000000600bfae */ /* 0x000fe2000b981a20 */
[----:B------:R-:W-:Y:S01]  /*30e0*/  @!P1 IMAD.IADD R3, R15, 0x1, R28 ;  /* 0x000000010f039824 */ /* 0x000fe200078e021c */
[----:B------:R-:W-:Y:S02]  /*30f0*/  @!P2 LEA.HI.X R5, R16, R23, R2, 0x1, P0 ;  /* 0x000000171005a211 */ /* 0x000fe400000f0c02 */
[----:B------:R-:W-:Y:S01]  /*3100*/  @!P3 LDGSTS.E.BYPASS.LTC128B.128 [R0+0x19000], desc[UR32][R6.64+0x80] ;  /* 0x190000800600bfae */ /* 0x000fe2000b981a20 */
[C---:B----4-:R-:W-:Y:S01]  /*3110*/  @!P1 LEA R2, P0, R14.reuse, R12, 0x1 ;  /* 0x0000000c0e029211 */ /* 0x050fe200078008ff */
[C---:B--2---:R-:W-:Y:S02]  /*3120*/  VIADD R8, R239.reuse, 0x28 ;  /* 0x00000028ef087836 */ /* 0x044fe40000000000 */
[----:B------:R-:W-:Y:S01]  /*3130*/  @P2 STS.128 [R0+0x16000], RZ ;  /* 0x016000ff00002388 */ /* 0x000fe20000000c00 */
[----:B------:R-:W-:Y:S02]  /*3140*/  @!P1 LEA.HI.X R3, R14, R13, R3, 0x1, P0 ;  /* 0x0000000d0e039211 */ /* 0x000fe400000f0c03 */
[----:B------:R-:W-:Y:S01]  /*3150*/  ISETP.GE.AND P3, PT, R8, UR47, PT ;  /* 0x0000002f08007c0c */ /* 0x000fe2000bf66270 */
[----:B------:R-:W-:Y:S01]  /*3160*/  @P2 STS.128 [R0+0x1a000], RZ ;  /* 0x01a000ff00002388 */ /* 0x000fe20000000c00 */
[----:B------:R-:W-:-:S03]  /*3170*/  ISETP.GE.AND P0, PT, R239, UR47, PT ;  /* 0x0000002fef007c0c */ /* 0x000fc6000bf06270 */
[----:B------:R-:W-:Y:S01]  /*3180*/  @!PT LDS RZ, [RZ] ;  /* 0x00000000fffff984 */ /* 0x000fe20000000800 */
[----:B------:R-:W-:Y:S01]  /*3190*/  @!PT LDS RZ, [RZ] ;  /* 0x00000000fffff984 */ /* 0x000fe20000000800 */
[----:B------:R-:W-:Y:S01]  /*31a0*/  @!PT LDS RZ, [RZ] ;  /* 0x00000000fffff984 */ /* 0x000fe20000000800 */
[----:B------:R-:W-:Y:S04]  /*31b0*/  @!P2 LDGSTS.E.BYPASS.LTC128B.128 [R0+0x16000], desc[UR32][R4.64] ;  /* 0x160000000400afae */ /* 0x000fe8000b981a20 */
[----:B------:R1:W-:Y:S04]  /*31c0*/  @!P2 LDGSTS.E.BYPASS.LTC128B.128 [R0+0x1a000], desc[UR32][R4.64+0x80] ;  /* 0x1a0000800400afae */ /* 0x0003e8000b981a20 */
[----:B------:R-:W-:Y:S04]  /*31d0*/  @P1 STS.128 [R0+0x17000], RZ ;  /* 0x017000ff00001388 */ /* 0x000fe80000000c00 */
[----:B------:R2:W-:Y:S04]  /*31e0*/  @P1 STS.128 [R0+0x1b000], RZ ;  /* 0x01b000ff00001388 */ /* 0x0005e80000000c00 */
[----:B------:R-:W-:Y:S01]  /*31f0*/  @!PT LDS RZ, [RZ] ;  /* 0x00000000fffff984 */ /* 0x000fe20000000800 */
[----:B------:R-:W-:Y:S01]  /*3200*/  @!PT LDS RZ, [RZ] ;  /* 0x00000000fffff984 */ /* 0x000fe20000000800 */
[----:B------:R-:W-:Y:S01]  /*3210*/  @!PT LDS RZ, [RZ] ;  /* 0x00000000fffff984 */ /* 0x000fe20000000800 */
[----:B------:R-:W-:Y:S04]  /*3220*/  @!P1 LDGSTS.E.BYPASS.LTC128B.128 [R0+0x17000], desc[UR32][R2.64] ;  /* 0x1700000002009fae */ /* 0x000fe8000b981a20 */
[----:B------:R4:W-:Y:S04]  /*3230*/  @!P1 LDGSTS.E.BYPASS.LTC128B.128 [R0+0x1b000], desc[UR32][R2.64+0x80] ;  /* 0x1b00008002009fae */ /* 0x0009e8000b981a20 */
[----:B------:R-:W0:Y:S01]  /*3240*/  LDGDEPBAR ;  /* 0x00000000000079af */ /* 0x000e220000000000 */
[----:B-1----:R-:W-:-:S04]  /*3250*/  IMAD.MOV.U32 R4, RZ, RZ, 0x4 ;  /* 0x00000004ff047424 */ /* 0x002fc800078e00ff */
[----:B----4-:R-:W-:-:S05]  /*3260*/  IMAD.WIDE.U32 R2, R239, R4, UR60 ;  /* 0x0000003cef027e25 */ /* 0x010fca000f8e0004 */
[----:B------:R-:W5:Y:S04]  /*3270*/  @!P0 LDG.E R247, desc[UR32][R2.64] ;  /* 0x0000002002f78981 */ /* 0x000f68000c1e1900 */
[----:B------:R-:W5:Y:S04]  /*3280*/  @!P6 LDG.E R246, desc[UR32][R2.64+0x20] ;  /* 0x0000202002f6e981 */ /* 0x000f68000c1e1900 */
[----:B------:R-:W5:Y:S04]  /*3290*/  @!P5 LDG.E R245, desc[UR32][R2.64+0x80] ;  /* 0x0000802002f5d981 */ /* 0x000f68000c1e1900 */
[----:B------:R1:W5:Y:S01]  /*32a0*/  @!P3 LDG.E R244, desc[UR32][R2.64+0xa0] ;  /* 0x0000a02002f4b981 */ /* 0x000362000c1e1900 */
[----:B--2---:R-:W-:-:S02]  /*32b0*/  LOP3.LUT R0, R208, 0x1c0, RZ, 0xc0, !PT ;  /* 0x000001c0d0007812 */ /* 0x004fc400078ec0ff */
[----:B------:R-:W-:Y:S02]  /*32c0*/  CS2R R38, SRZ ;  /* 0x0000000000267805 */ /* 0x000fe4000001ff00 */
[----:B------:R-:W-:Y:S02]  /*32d0*/  LOP3.LUT R5, R208, 0x200, RZ, 0xc0, !PT ;  /* 0x00000200d0057812 */ /* 0x000fe400078ec0ff */
[----:B------:R-:W-:Y:S02]  /*32e0*/  CS2R R36, SRZ ;  /* 0x0000000000247805 */ /* 0x000fe4000001ff00 */
[----:B------:R-:W-:Y:S01]  /*32f0*/  LOP3.LUT R0, R0, 0x38, R41, 0xf8, !PT ;  /* 0x0000003800007812 */ /* 0x000fe200078ef829 */
[----:B------:R-:W-:Y:S01]  /*3300*/  USHF.L.U32 UR10, UR10, 0x6, URZ ;  /* 0x000000060a0a7899 */ /* 0x000fe200080006ff */
[----:B------:R-:W-:Y:S02]  /*3310*/  LOP3.LUT R5, R5, 0x400, R209, 0xf8, !PT ;  /* 0x0000040005057812 */ /* 0x000fe400078ef8d1 */
[----:B------:R-:W-:-:S02]  /*3320*/  LOP3.LUT R4, R0, 0x8, R42, 0x78, !PT ;  /* 0x0000000800047812 */ /* 0x000fc400078e782a */
[----:B------:R-:W-:Y:S02]  /*3330*/  CS2R R42, SRZ ;  /* 0x00000000002a7805 */ /* 0x000fe4000001ff00 */
[----:B------:R-:W-:Y:S02]  /*3340*/  R2P PR, R40, 0x6 ;  /* 0x0000000628007804 */ /* 0x000fe40000000000 */
[----:B------:R-:W-:Y:S01]  /*3350*/  LOP3.LUT R213, R5, R4, RZ, 0xfc, !PT ;  /* 0x0000000405d57212 */ /* 0x000fe200078efcff */
[C---:B------:R-:W-:Y:S01]  /*3360*/  IMAD.SHL.U32 R4, R219.reuse, 0x10, RZ ;  /* 0x00000010db047824 */ /* 0x040fe200078e00ff */
[----:B------:R-:W-:Y:S02]  /*3370*/  LOP3.LUT P3, RZ, R219, 0x8, RZ, 0xc0, !PT ;  /* 0x00000008dbff7812 */ /* 0x000fe4000786c0ff */
[----:B------:R-:W-:Y:S02]  /*3380*/  SEL R214, R214, 0xffffffc0, !P2 ;  /* 0xffffffc0d6d67807 */ /* 0x000fe40005000000 */
[----:B------:R-:W-:-:S02]  /*3390*/  LOP3.LUT R4, R4, 0x1c0, RZ, 0xc0, !PT ;  /* 0x000001c004047812 */ /* 0x000fc400078ec0ff */
[----:B------:R-:W-:Y:S02]  /*33a0*/  SEL R207, R207, 0xffffffe0, !P1 ;  /* 0xffffffe0cfcf7807 */ /* 0x000fe40004800000 */
[----:B------:R-:W-:Y:S02]  /*33b0*/  LEA R213, R213, UR24, 0x1 ;  /* 0x00000018d5d57c11 */ /* 0x000fe4000f8e08ff */
[--C-:B-1----:R-:W-:Y:S02]  /*33c0*/  SHF.R.U32.HI R2, RZ, 0x4, R40.reuse ;  /* 0x00000004ff027819 */ /* 0x102fe40000011628 */
[----:B------:R-:W-:Y:S01]  /*33d0*/  LOP3.LUT R3, R0, 0x8, R40, 0x78, !PT ;  /* 0x0000000800037812 */ /* 0x000fe200078e7828 */
[----:B------:R-:W-:Y:S01]  /*33e0*/  VIADD R213, R213, UR35 ;  /* 0x00000023d5d57c36 */ /* 0x000fe20008000000 */
[----:B------:R-:W-:Y:S02]  /*33f0*/  LOP3.LUT R2, R2, 0x8, RZ, 0xc0, !PT ;  /* 0x0000000802027812 */ /* 0x000fe400078ec0ff */
[----:B------:R-:W-:-:S02]  /*3400*/  LOP3.LUT R209, R3, 0x7a00, R209, 0xf8, !PT ;  /* 0x00007a0003d17812 */ /* 0x000fc400078ef8d1 */
[----:B------:R-:W-:Y:S02]  /*3410*/  LOP3.LUT R2, R2, 0x10, R40, 0xf8, !PT ;  /* 0x0000001002027812 */ /* 0x000fe400078ef828 */
[----:B------:R-:W-:Y:S02]  /*3420*/  CS2R R40, SRZ ;  /* 0x0000000000287805 */ /* 0x000fe4000001ff00 */
[----:B------:R-:W-:Y:S02]  /*3430*/  LEA R209, R209, UR24, 0x1 ;  /* 0x00000018d1d17c11 */ /* 0x000fe4000f8e08ff */
[----:B------:R-:W-:Y:S01]  /*3440*/  LOP3.LUT R6, R2, R0, RZ, 0x3c, !PT ;  /* 0x0000000002067212 */ /* 0x000fe200078e3cff */
[----:B------:R-:W-:Y:S01]  /*3450*/  IMAD.U32 R0, RZ, RZ, UR44 ;  /* 0x0000002cff007e24 */ /* 0x000fe2000f8e00ff */
[C---:B------:R-:W-:Y:S01]  /*3460*/  LOP3.LUT P1, RZ, R219.reuse, 0x4, RZ, 0xc0, !PT ;  /* 0x00000004dbff7812 */ /* 0x040fe2000782c0ff */
[----:B------:R-:W-:Y:S01]  /*3470*/  IMAD.U32 R2, RZ, RZ, UR42 ;  /* 0x0000002aff027e24 */ /* 0x000fe2000f8e00ff */
[----:B------:R-:W-:Y:S01]  /*3480*/  LOP3.LUT R208, R6, 0x200, R208, 0xf8, !PT ;  /* 0x0000020006d07812 */ /* 0x000fe200078ef8d0 */
[----:B------:R-:W-:Y:S01]  /*3490*/  IMAD.SHL.U32 R6, R219, 0x20, RZ ;  /* 0x00000020db067824 */ /* 0x000fe200078e00ff */
[----:B------:R-:W-:Y:S01]  /*34a0*/  IADD3 R0, PT, PT, R0, UR31, R239 ;  /* 0x0000001f00007c10 */ /* 0x000fe2000fffe0ef */
[--C-:B------:R-:W-:Y:S01]  /*34b0*/  IMAD.IADD R210, R214, 0x1, R209.reuse ;  /* 0x00000001d6d27824 */ /* 0x100fe200078e02d1 */
[----:B------:R-:W-:Y:S01]  /*34c0*/  LEA R208, R208, UR24, 0x1 ;  /* 0x00000018d0d07c11 */ /* 0x000fe2000f8e08ff */
[----:B------:R-:W-:Y:S01]  /*34d0*/  IMAD.IADD R211, R207, 0x1, R209 ;  /* 0x00000001cfd37824 */ /* 0x000fe200078e02d1 */
[----:B------:R-:W-:Y:S01]  /*34e0*/  IADD3 R236, PT, PT, R0, -0x1f, -R2 ;  /* 0xffffffe100ec7810 */ /* 0x000fe20007ffe802 */
[C---:B------:R-:W-:Y:S01]  /*34f0*/  IMAD.SHL.U32 R0, R219.reuse, 0x40, RZ ;  /* 0x00000040db007824 */ /* 0x040fe200078e00ff */
[----:B------:R-:W-:Y:S01]  /*3500*/  LOP3.LUT R5, R252, 0x7006, R6, 0xc8, !PT ;  /* 0x00007006fc057812 */ /* 0x000fe200078ec806 */
[----:B------:R-:W-:Y:S01]  /*3510*/  VIADD R208, R208, UR35 ;  /* 0x00000023d0d07c36 */ /* 0x000fe20008000000 */
[----:B------:R-:W-:Y:S01]  /*3520*/  LOP3.LUT P2, RZ, R219, 0x2, RZ, 0xc0, !PT ;  /* 0x00000002dbff7812 */ /* 0x000fe2000784c0ff */
[----:B------:R-:W-:Y:S01]  /*3530*/  IMAD.IADD R212, R207, 0x1, R210 ;  /* 0x00000001cfd47824 */ /* 0x000fe200078e02d2 */
[----:B------:R-:W-:-:S02]  /*3540*/  LOP3.LUT R3, R0, 0x1c0, RZ, 0xc0, !PT ;  /* 0x000001c000037812 */ /* 0x000fc400078ec0ff */
[----:B------:R-:W-:Y:S02]  /*3550*/  LOP3.LUT R2, R0, 0x200, RZ, 0xc0, !PT ;  /* 0x0000020000027812 */ /* 0x000fe400078ec0ff */
[----:B------:R-:W-:Y:S02]  /*3560*/  LOP3.LUT R0, R3, 0x38, R217, 0xf8, !PT ;  /* 0x0000003803007812 */ /* 0x000fe400078ef8d9 */
[----:B------:R-:W-:Y:S02]  /*3570*/  LOP3.LUT R3, R4, 0x38, R252, 0xf8, !PT ;  /* 0x0000003804037812 */ /* 0x000fe400078ef8fc */
[----:B------:R-:W-:Y:S02]  /*3580*/  LOP3.LUT R4, R0, 0x8, R219, 0x78, !PT ;  /* 0x0000000800047812 */ /* 0x000fe400078e78db */
[----:B------:R-:W-:Y:S02]  /*3590*/  LOP3.LUT R2, R2, 0x400, R6, 0xf8, !PT ;  /* 0x0000040002027812 */ /* 0x000fe400078ef806 */
[----:B------:R-:W-:-:S02]  /*35a0*/  LOP3.LUT R0, R0, 0x8, R251, 0x78, !PT ;  /* 0x0000000800007812 */ /* 0x000fc400078e78fb */
[--C-:B------:R-:W-:Y:S02]  /*35b0*/  LOP3.LUT R5, R5, 0x400, R6.reuse, 0xf8, !PT ;  /* 0x0000040005057812 */ /* 0x100fe400078ef806 */
[----:B------:R-:W-:Y:S01]  /*35c0*/  LOP3.LUT R216, R2, R0, RZ, 0xfc, !PT ;  /* 0x0000000002d87212 */ /* 0x000fe200078efcff */
[----:B------:R-:W-:Y:S01]  /*35d0*/  IMAD.SHL.U32 R0, R219, 0x2, RZ ;  /* 0x00000002db007824 */ /* 0x000fe200078e00ff */
[----:B------:R-:W-:Y:S02]  /*35e0*/  LOP3.LUT R3, R3, 0x20, R251, 0x78, !PT ;  /* 0x0000002003037812 */ /* 0x000fe400078e78fb */
[----:B------:R-:W-:Y:S02]  /*35f0*/  LOP3.LUT R249, R4, 0x7a00, R6, 0xf8, !PT ;  /* 0x00007a0004f97812 */ /* 0x000fe400078ef806 */
[----:B------:R-:W-:Y:S02]  /*3600*/  LOP3.LUT R215, R0, 0x20, RZ, 0xc0, !PT ;  /* 0x0000002000d77812 */ /* 0x000fe400078ec0ff */
[----:B------:R-:W-:-:S02]  /*3610*/  LOP3.LUT R248, R5, R3, RZ, 0xfc, !PT ;  /* 0x0000000305f87212 */ /* 0x000fc400078efcff */
[----:B------:R-:W-:Y:S02]  /*3620*/  SEL R250, R250, 0xfffffff0, !P1 ;  /* 0xfffffff0fafa7807 */ /* 0x000fe40004800000 */
[----:B---3--:R-:W-:-:S07]  /*3630*/  LOP3.LUT R215, R215, 0x18, R222, 0xf8, !PT ;  /* 0x00000018d7d77812 */ /* 0x008fce00078ef8de */
.L_x_291:
[----:B------:R-:W0:Y:S01]  /*3640*/  LDGDEPBAR ;  /* 0x00000000000079af */ /* 0x000e220000000000 */
[C---:B------:R-:W-:Y:S01]  /*3650*/  IMAD.IADD R0, R213.reuse, 0x1, R207 ;  /* 0x00000001d5007824 */ /* 0x040fe200078e02cf */
[----:B------:R-:W-:Y:S01]  /*3660*/  UIADD3 UR44, UPT, UPT, UR44, -0x40, URZ ;  /* 0xffffffc02c2c7890 */ /* 0x000fe2000fffe0ff */
[----:B------:R-:W-:Y:S01]  /*3670*/  IMAD.IADD R3, R213, 0x1, R214 ;  /* 0x00000001d5037824 */ /* 0x000fe200078e02d6 */
[----:B------:R-:W-:Y:S01]  /*3680*/  USHF.L.U32 UR11, UR34, 0x7, URZ ;  /* 0x00000007220b7899 */ /* 0x000fe200080006ff */
[----:B------:R-:W-:Y:S01]  /*3690*/  IMAD.MOV.U32 R220, RZ, RZ, 0x20 ;  /* 0x00000020ffdc7424 */ /* 0x000fe200078e00ff */
[----:B------:R-:W-:Y:S01]  /*36a0*/  UISETP.GE.AND UP0, UPT, UR44, UR51, UPT ;  /* 0x000000332c00728c */ /* 0x000fe2000bf06270 */
[----:B------:R-:W-:Y:S01]  /*36b0*/  IMAD.IADD R2, R207, 0x1, R3 ;  /* 0x00000001cf027824 */ /* 0x000fe200078e0203 */
[----:B------:R-:W-:Y:S01]  /*36c0*/  UIADD3 UR11, UPT, UPT, UR11, 0x80, URZ ;  /* 0x000000800b0b7890 */ /* 0x000fe2000fffe0ff */
[----:B-----5:R-:W-:Y:S01]  /*36d0*/  FSETP.NEU.FTZ.AND P4, PT, R247, -INF , PT ;  /* 0xff800000f700780b */ /* 0x020fe20003f9d000 */
[----:B------:R-:W-:Y:S01]  /*36e0*/  IMAD.MOV.U32 R218, RZ, RZ, 0x18 ;  /* 0x00000018ffda7424 */ /* 0x000fe200078e00ff */
[----:B------:R-:W-:Y:S01]  /*36f0*/  FSETP.NEU.FTZ.AND P6, PT, R246, -INF , PT ;  /* 0xff800000f600780b */ /* 0x000fe20003fdd000 */
[----:B------:R-:W-:Y:S01]  /*3700*/  UISETP.LT.AND UP0, UPT, UR11, UR31, UP0 ;  /* 0x0000001f0b00728c */ /* 0x000fe20008701270 */
[----:B------:R-:W-:Y:S01]  /*3710*/  FSETP.NEU.FTZ.AND P5, PT, R245, -INF , PT ;  /* 0xff800000f500780b */ /* 0x000fe20003fbd000 */
[----:B------:R-:W-:Y:S04]  /*3720*/  UIADD3 UR43, UPT, UPT, UR43, -0x1, URZ ;  /* 0xffffffff2b2b7890 */ /* 0x000fe8000fffe0ff */
        /* <DEDUP_REMOVED lines=49> */
[----:B------:R3:W2:Y:S07]  /*3a40*/  LDSM.16.M88.4 R164, [R209+0x10800] ;  /* 0x01080000d1a4783b */ /* 0x0006ae0000000200 */
[-C--:B------:R-:W-:Y:S01]  /*3a50*/  HMMA.16816.F32 R4, R196, R200.reuse, R4 ;  /* 0x000000c8c404723c */ /* 0x080fe20000001804 */
[----:B------:R1:W2:Y:S07]  /*3a60*/  LDSM.16.M88.4 R184, [R0+0x2000] ;  /* 0x0020000000b8783b */ /* 0x0002ae0000000200 */
[C---:B----4-:R-:W-:Y:S08]  /*3a70*/  HMMA.16816.F32 R8, R204.reuse, R200, R8 ;  /* 0x000000c8cc08723c */ /* 0x050ff00000001808 */
[-C--:B------:R-:W-:Y:S03]  /*3a80*/  HMMA.16816.F32 R12, R204, R202.reuse, R12 ;  /* 0x000000cacc0c723c */ /* 0x080fe6000000180c */
[----:B---3--:R-:W-:Y:S05]  /*3a90*/  LEA R209, R249, UR4, 0x1 ;  /* 0x00000004f9d17c11 */ /* 0x008fea000f8e08ff */
[C---:B------:R-:W-:Y:S01]  /*3aa0*/  HMMA.16816.F32 R16, R196.reuse, R202, R16 ;  /* 0x000000cac410723c */ /* 0x040fe20000001810 */
[----:B------:R-:W-:Y:S03]  /*3ab0*/  LDSM.16.M88.4 R200, [R210+0x10000] ;  /* 0x01000000d2c8783b */ /* 0x000fe60000000200 */
[----:B-1----:R-:W-:Y:S04]  /*3ac0*/  @!P0 LOP3.LUT R0, R252, 0x6, RZ, 0xc0, !PT ;  /* 0x00000006fc008812 */ /* 0x002fe800078ec0ff */
[-C--:B------:R-:W-:Y:S03]  /*3ad0*/  HMMA.16816.F32 R20, R196, R168.reuse, R20 ;  /* 0x000000a8c414723c */ /* 0x080fe60000001814 */
[----:B------:R-:W-:Y:S05]  /*3ae0*/  @!P0 LOP3.LUT R0, R0, 0x1e0, R251, 0xf8, !PT ;  /* 0x000001e000008812 */ /* 0x000fea00078ef8fb */
[C---:B------:R-:W-:Y:S08]  /*3af0*/  HMMA.16816.F32 R24, R204.reuse, R168, R24 ;  /* 0x000000a8cc18723c */ /* 0x040ff00000001818 */
[-C--:B------:R-:W-:Y:S01]  /*3b00*/  HMMA.16816.F32 R28, R204, R170.reuse, R28 ;  /* 0x000000aacc1c723c */ /* 0x080fe2000000181c */
[----:B------:R-:W-:Y:S07]  /*3b10*/  LDSM.16.M88.4 R204, [R3+0x3000] ;  /* 0x0030000003cc783b */ /* 0x000fee0000000200 */
[----:B------:R-:W-:Y:S01]  /*3b20*/  HMMA.16816.F32 R32, R196, R170, R32 ;  /* 0x000000aac420723c */ /* 0x000fe20000001820 */
[----:B------:R-:W1:Y:S07]  /*3b30*/  LDSM.16.M88.4 R168, [R211+0x10800] ;  /* 0x01080000d3a8783b */ /* 0x000e6e0000000200 */
[-C--:B------:R-:W-:Y:S01]  /*3b40*/  HMMA.16816.F32 R4, R172, R176.reuse, R4 ;  /* 0x000000b0ac04723c */ /* 0x080fe20000001804 */
[----:B------:R-:W3:Y:S07]  /*3b50*/  LDSM.16.M88.4 R196, [R3+0x2000] ;  /* 0x0020000003c4783b */ /* 0x000eee0000000200 */
[C---:B--2---:R-:W-:Y:S08]  /*3b60*/  HMMA.16816.F32 R8, R180.reuse, R176, R8 ;  /* 0x000000b0b408723c */ /* 0x044ff00000001808 */
[-C--:B------:R-:W-:Y:S08]  /*3b70*/  HMMA.16816.F32 R12, R180, R178.reuse, R12 ;  /* 0x000000b2b40c723c */ /* 0x080ff0000000180c */
[C---:B------:R-:W-:Y:S01]  /*3b80*/  HMMA.16816.F32 R16, R172.reuse, R178, R16 ;  /* 0x000000b2ac10723c */ /* 0x040fe20000001810 */
[----:B------:R-:W-:Y:S07]  /*3b90*/  LDSM.16.M88.4 R176, [R2+0x3000] ;  /* 0x0030000002b0783b */ /* 0x000fee0000000200 */
[-C--:B------:R-:W-:Y:S08]  /*3ba0*/  HMMA.16816.F32 R20, R172, R164.reuse, R20 ;  /* 0x000000a4ac14723c */ /* 0x080ff00000001814 */
[C---:B------:R-:W-:Y:S08]  /*3bb0*/  HMMA.16816.F32 R24, R180.reuse, R164, R24 ;  /* 0x000000a4b418723c */ /* 0x040ff00000001818 */
[-C--:B------:R-:W-:Y:S03]  /*3bc0*/  HMMA.16816.F32 R28, R180, R166.reuse, R28 ;  /* 0x000000a6b41c723c */ /* 0x080fe6000000181c */
[----:B------:R-:W-:Y:S01]  /*3bd0*/  FMUL.FTZ R183, R247, 1.4426950216293334961 ;  /* 0x3fb8aa3bf7b77820 */ /* 0x000fe20000410000 */
[----:B------:R-:W-:Y:S01]  /*3be0*/  FMUL.FTZ R182, R246, 1.4426950216293334961 ;  /* 0x3fb8aa3bf6b67820 */ /* 0x000fe20000410000 */
[C---:B------:R-:W-:Y:S01]  /*3bf0*/  FMUL.FTZ R180, R244.reuse, 1.4426950216293334961 ;  /* 0x3fb8aa3bf4b47820 */ /* 0x040fe20000410000 */
[----:B------:R-:W-:Y:S02]  /*3c00*/  FMUL.FTZ R181, R245, 1.4426950216293334961 ;  /* 0x3fb8aa3bf5b57820 */ /* 0x000fe40000410000 */
[----:B------:R-:W-:Y:S01]  /*3c10*/  HMMA.16816.F32 R32, R172, R166, R32 ;  /* 0x000000a6ac20723c */ /* 0x000fe20000001820 */
[----:B------:R2:W4:Y:S03]  /*3c20*/  LDSM.16.M88.4 R164, [R210+0x10800] ;  /* 0x01080000d2a4783b */ /* 0x0005260000000200 */
        /* <DEDUP_REMOVED lines=8> */
[-C--:B------:R-:W-:Y:S01]  /*3cb0*/  HMMA.16816.F32 R12, R192, R190.reuse, R12 ;  /* 0x000000bec00c723c */ /* 0x080fe2000000180c */
[----:B--2---:R-:W-:Y:S05]  /*3cc0*/  IMAD.MOV.U32 R210, RZ, RZ, 0x40 ;  /* 0x00000040ffd27424 */ /* 0x004fea00078e00ff */
[----:B------:R-:W-:Y:S02]  /*3cd0*/  SEL R214, R210, 0xffffffc0, !P1 ;  /* 0xffffffc0d2d67807 */ /* 0x000fe40004800000 */
[C---:B------:R-:W-:Y:S04]  /*3ce0*/  HMMA.16816.F32 R16, R184.reuse, R190, R16 ;  /* 0x000000beb810723c */ /* 0x040fe80000001810 */
[----:B------:R-:W-:Y:S04]  /*3cf0*/  IMAD.IADD R210, R214, 0x1, R209 ;  /* 0x00000001d6d27824 */ /* 0x000fe800078e02d1 */
[-C--:B-1----:R-:W-:Y:S08]  /*3d00*/  HMMA.16816.F32 R20, R184, R168.reuse, R20 ;  /* 0x000000a8b814723c */ /* 0x082ff00000001814 */
[C---:B------:R-:W-:Y:S08]  /*3d10*/  HMMA.16816.F32 R24, R192.reuse, R168, R24 ;  /* 0x000000a8c018723c */ /* 0x040ff00000001818 */
[-C--:B------:R-:W-:Y:S08]  /*3d20*/  HMMA.16816.F32 R28, R192, R170.reuse, R28 ;  /* 0x000000aac01c723c */ /* 0x080ff0000000181c */
[----:B------:R-:W-:Y:S01]  /*3d30*/  HMMA.16816.F32 R32, R184, R170, R32 ;  /* 0x000000aab820723c */ /* 0x000fe20000001820 */
[----:B------:R1:W2:Y:S03]  /*3d40*/  LDSM.16.M88.4 R168, [R2+0x2000] ;  /* 0x0020000002a8783b */ /* 0x0002a60000000200 */
[----:B------:R-:W-:Y:S04]  /*3d50*/  LEA R186, R248, UR4, 0x1 ;  /* 0x00000004f8ba7c11 */ /* 0x000fe8000f8e08ff */
[-C--:B---3--:R-:W-:Y:S05]  /*3d60*/  HMMA.16816.F32 R4, R196, R200.reuse, R4 ;  /* 0x000000c8c404723c */ /* 0x088fea0000001804 */
[C---:B------:R-:W-:Y:S02]  /*3d70*/  IMAD.IADD R187, R186.reuse, 0x1, R250 ;  /* 0x00000001babb7824 */ /* 0x040fe400078e02fa */
[C---:B------:R-:W-:Y:S01]  /*3d80*/  VIADD R3, R186.reuse, 0x20000 ;  /* 0x00020000ba037836 */ /* 0x040fe20000000000 */
[C---:B------:R-:W-:Y:S04]  /*3d90*/  HMMA.16816.F32 R8, R204.reuse, R200, R8 ;  /* 0x000000c8cc08723c */ /* 0x040fe80000001808 */
[----:B------:R-:W-:Y:S02]  /*3da0*/  VIADD R185, R186, 0x20020 ;  /* 0x00020020bab97836 */ /* 0x000fe40000000000 */
[----:B------:R-:W-:Y:S01]  /*3db0*/  @P3 VIADD R185, R3, 0xffffffe0 ;  /* 0xffffffe003b93836 */ /* 0x000fe20000000000 */
[----:B------:R-:W-:Y:S01]  /*3dc0*/  @!P0 VIMNMX R3, PT, PT, R236, UR31, PT ;  /* 0x0000001fec038c48 */ /* 0x000fe2000bfe0100 */
[-C--:B------:R-:W-:Y:S01]  /*3dd0*/  HMMA.16816.F32 R12, R204, R202.reuse, R12 ;  /* 0x000000cacc0c723c */ /* 0x080fe2000000180c */
[----:B-1----:R-:W-:Y:S04]  /*3de0*/  IMAD.U32 R2, RZ, RZ, UR34 ;  /* 0x00000022ff027e24 */ /* 0x002fe8000f8e00ff */
[----:B------:R-:W-:Y:S03]  /*3df0*/  @!P0 IMAD R0, R2, 0x80, R0 ;  /* 0x0000008002008824 */ /* 0x000fe600078e0200 */
[C---:B------:R-:W-:Y:S04]  /*3e00*/  HMMA.16816.F32 R16, R196.reuse, R202, R16 ;  /* 0x000000cac410723c */ /* 0x040fe80000001810 */
[----:B------:R-:W-:Y:S04]  /*3e10*/  @!P0 VIADD R184, R0, 0x1 ;  /* 0x0000000100b88836 */ /* 0x000fe80000000000 */
[-C--:B----4-:R-:W-:Y:S08]  /*3e20*/  HMMA.16816.F32 R20, R196, R164.reuse, R20 ;  /* 0x000000a4c414723c */ /* 0x090ff00000001814 */
[C---:B------:R-:W-:Y:S08]  /*3e30*/  HMMA.16816.F32 R24, R204.reuse, R164, R24 ;  /* 0x000000a4cc18723c */ /* 0x040ff00000001818 */
[-C--:B------:R-:W-:Y:S01]  /*3e40*/  HMMA.16816.F32 R28, R204, R166.reuse, R28 ;  /* 0x000000a6cc1c723c */ /* 0x080fe2000000181c */
[----:B------:R-:W-:Y:S02]  /*3e50*/  IMAD.MOV.U32 R206, RZ, RZ, 0x20 ;  /* 0x00000020ffce7424 */ /* 0x000fe400078e00ff */
[----:B------:R-:W-:Y:S03]  /*3e60*/  LEA R204, R216, UR4, 0x1 ;  /* 0x00000004d8cc7c11 */ /* 0x000fe6000f8e08ff */
[----:B------:R-:W-:Y:S02]  /*3e70*/  SEL R207, R206, 0xffffffe0, !P2 ;  /* 0xffffffe0cecf7807 */ /* 0x000fe40005000000 */
[----:B------:R-:W-:Y:S01]  /*3e80*/  HMMA.16816.F32 R32, R196, R166, R32 ;  /* 0x000000a6c420723c */ /* 0x000fe20000001820 */
[----:B------:R1:W3:Y:S03]  /*3e90*/  LDSM.16.M88.4 R164, [R212+0x10800] ;  /* 0x01080000d4a4783b */ /* 0x0002e60000000200 */
[----:B------:R-:W-:Y:S02]  /*3ea0*/  IMAD.IADD R206, R204, 0x1, R207 ;  /* 0x00000001ccce7824 */ /* 0x000fe400078e02cf */
[C---:B------:R-:W-:Y:S02]  /*3eb0*/  IMAD.IADD R211, R207.reuse, 0x1, R209 ;  /* 0x00000001cfd37824 */ /* 0x040fe400078e02d1 */
[-C--:B--2---:R-:W-:Y:S08]  /*3ec0*/  HMMA.16816.F32 R4, R168, R172.reuse, R4 ;  /* 0x000000aca804723c */ /* 0x084ff00000001804 */
[C---:B------:R-:W-:Y:S04]  /*3ed0*/  HMMA.16816.F32 R8, R176.reuse, R172, R8 ;  /* 0x000000acb008723c */ /* 0x040fe80000001808 */
[C---:B------:R-:W-:Y:S02]  /*3ee0*/  @!P0 VIADDMNMX R173, R236.reuse, -R220, UR31, PT ;  /* 0x0000001fecad8e46 */ /* 0x040fe4000b8009dc */
[----:B------:R-:W-:Y:S01]  /*3ef0*/  @!P0 VIADDMNMX R172, R236, -R218, UR31, PT ;  /* 0x0000001fecac8e46 */ /* 0x000fe2000b8009da */
[----:B------:R-:W-:Y:S01]  /*3f00*/  IMAD.MOV.U32 R218, RZ, RZ, 0x8 ;  /* 0x00000008ffda7424 */ /* 0x000fe200078e00ff */
[-C--:B------:R-:W-:Y:S03]  /*3f10*/  HMMA.16816.F32 R12, R176, R174.reuse, R12 ;  /* 0x000000aeb00c723c */ /* 0x080fe6000000180c */
[-C--:B------:R-:W-:Y:S01]  /*3f20*/  @!P0 ISETP.GE.AND P6, PT, R0, R173.reuse, PT ;  /* 0x000000ad0000820c */ /* 0x080fe20003fc6270 */
[----:B-1----:R-:W-:Y:S01]  /*3f30*/  IMAD.IADD R212, R207, 0x1, R210 ;  /* 0x00000001cfd47824 */ /* 0x002fe200078e02d2 */
        /* <DEDUP_REMOVED lines=8> */
[-C--:B---3--:R-:W-:Y:S03]  /*3fc0*/  HMMA.16816.F32 R20, R168, R164.reuse, R20 ;  /* 0x000000a4a814723c */ /* 0x088fe60000001814 */
        /* <DEDUP_REMOVED lines=14> */
[----:B------:R2:W3:Y:S01]  /*40b0*/  MUFU.EX2 R223, R5 ;  /* 0x0000000500df7308 */ /* 0x0004e20000000800 */
        /* <DEDUP_REMOVED lines=12> */
[----:B--2---:R-:W-:Y:S01]  /*4180*/  @!P0 VIADD R5, R0, 0x11 ;  /* 0x0000001100058836 */ /* 0x004fe20000000000 */
        /* <DEDUP_REMOVED lines=35> */
[----:B------:R-:W2:Y:S01]  /*43c0*/  MUFU.EX2 R226, R17 ;  /* 0x0000001100e27308 */ /* 0x000ea20000000800 */
[----:B------:R-:W-:Y:S02]  /*43d0*/  @!P0 ISETP.GE.AND P5, PT, R5, R172, PT ;  /* 0x000000ac0500820c */ /* 0x000fe40003fa6270 */
[----:B------:R-:W-:Y:S07]  /*43e0*/  @!P0 FSEL R20, R20, -INF , !P6 ;  /* 0xff80000014148808 */ /* 0x000fee0007000000 */
[----:B------:R-:W-:Y:S01]  /*43f0*/  MUFU.EX2 R229, R18 ;  /* 0x0000001200e57308 */ /* 0x000fe20000000800 */
[----:B------:R-:W-:Y:S01]  /*4400*/  @!P0 FSEL R21, R21, -INF , !P4 ;  /* 0xff80000015158808 */ /* 0x000fe20006000000 */
[--C-:B------:R-:W-:Y:S01]  /*4410*/  FFMA.FTZ R22, R22, UR9, -R182.reuse ;  /* 0x0000000916167c23 */ /* 0x100fe200080108b6 */
[CC--:B------:R-:W-:Y:S07]  /*4420*/  @!P0 ISETP.GE.AND P6, PT, R4.reuse, R3.reuse, PT ;  /* 0x000000030400820c */ /* 0x0c0fee0003fc6270 */
[----:B------:R-:W4:Y:S01]  /*4430*/  MUFU.EX2 R228, R19 ;  /* 0x0000001300e47308 */ /* 0x000f220000000800 */
        /* <DEDUP_REMOVED lines=19> */
[----:B------:R-:W4:Y:S01]  /*4570*/  MUFU.EX2 R221, R21 ;  /* 0x0000001500dd7308 */ /* 0x000f220000000800 */
[-C--:B------:R-:W-:Y:S01]  /*4580*/  @!P0 ISETP.GE.AND P5, PT, R0, R173.reuse, PT ;  /* 0x000000ad0000820c */ /* 0x080fe20003fa6270 */
[--C-:B------:R-:W-:Y:S01]  /*4590*/  FFMA.FTZ R25, R25, UR9, -R181.reuse ;  /* 0x0000000919197c23 */ /* 0x100fe200080108b5 */
[----:B------:R-:W-:Y:S07]  /*45a0*/  @!P0 FSEL R29, R29, -INF , !P4 ;  /* 0xff8000001d1d8808 */ /* 0x000fee0006000000 */
[----:B------:R-:W-:Y:S01]  /*45b0*/  MUFU.EX2 R224, R22 ;  /* 0x0000001600e07308 */ /* 0x000fe20000000800 */
[----:B------:R-:W-:Y:S01]  /*45c0*/  @!P0 FSEL R27, R27, -INF , !P6 ;  /* 0xff8000001b1b8808 */ /* 0x000fe20007000000 */
[--C-:B------:R-:W-:Y:S01]  /*45d0*/  FFMA.FTZ R26, R26, UR9, -R180.reuse ;  /* 0x000000091a1a7c23 */ /* 0x100fe200080108b4 */
[C---:B------:R-:W-:Y:S07]  /*45e0*/  @!P0 ISETP.GE.AND P6, PT, R4.reuse, R173, PT ;  /* 0x000000ad0400820c */ /* 0x040fee0003fc6270 */
[----:B------:R-:W4:Y:S01]  /*45f0*/  MUFU.EX2 R225, R23 ;  /* 0x0000001700e17308 */ /* 0x000f220000000800 */
[C---:B------:R-:W-:Y:S01]  /*4600*/  @!P0 ISETP.GE.AND P4, PT, R4.reuse, R172, PT ;  /* 0x000000ac0400820c */ /* 0x040fe20003f86270 */
[----:B------:R-:W-:Y:S01]  /*4610*/  FFMA.FTZ R27, R27, UR9, -R180 ;  /* 0x000000091b1b7c23 */ /* 0x000fe200080108b4 */
[----:B------:R-:W-:Y:S07]  /*4620*/  @!P0 FSEL R33, R33, -INF , !P5 ;  /* 0xff80000021218808 */ /* 0x000fee0006800000 */
[----:B------:R-:W-:Y:S01]  /*4630*/  MUFU.EX2 R190, R24 ;  /* 0x0000001800be7308 */ /* 0x000fe20000000800 */
[----:B------:R-:W-:Y:S01]  /*4640*/  @!P0 ISETP.GE.AND P5, PT, R4, R2, PT ;  /* 0x000000020400820c */ /* 0x000fe20003fa6270 */
[--C-:B------:R-:W-:Y:S01]  /*4650*/  FFMA.FTZ R28, R28, UR9, -R181.reuse ;  /* 0x000000091c1c7c23 */ /* 0x100fe200080108b5 */
[----:B---3--:R-:W-:Y:S07]  /*4660*/  F2FP.F16.F32.PACK_AB R4, R223, R184 ;  /* 0x000000b8df04723e */ /* 0x008fee00000000ff */
[----:B------:R-:W3:Y:S01]  /*4670*/  MUFU.EX2 R189, R25 ;  /* 0x0000001900bd7308 */ /* 0x000ee20000000800 */
        /* <DEDUP_REMOVED lines=10> */
[----:B--2---:R-:W-:Y:S01]  /*4720*/  F2FP.F16.F32.PACK_AB R2, R226, R227 ;  /* 0x000000e3e202723e */ /* 0x004fe200000000ff */
[--C-:B------:R-:W-:Y:S01]  /*4730*/  FFMA.FTZ R34, R34, UR9, -R182.reuse ;  /* 0x0000000922227c23 */ /* 0x100fe200080108b6 */
[----:B----4-:R-:W-:Y:S01]  /*4740*/  F2FP.F16.F32.PACK_AB R0, R228, R229 ;  /* 0x000000e5e400723e */ /* 0x010fe200000000ff */
[----:B------:R-:W-:Y:S01]  /*4750*/  FFMA.FTZ R183, R33, UR9, -R183 ;  /* 0x0000000921b77c23 */ /* 0x000fe200080108b7 */
[----:B------:R-:W-:Y:S01]  /*4760*/  @!P0 FSEL R35, R35, -INF , !P6 ;  /* 0xff80000023238808 */ /* 0x000fe20007000000 */
[----:B------:R2:W-:Y:S01]  /*4770*/  STS [R187+0x20000], R2 ;  /* 0x02000002bb007388 */ /* 0x0005e20000000800 */
[----:B------:R-:W-:Y:S01]  /*4780*/  MUFU.EX2 R202, R32 ;  /* 0x0000002000ca7308 */ /* 0x000fe20000000800 */
[----:B------:R-:W-:Y:S02]  /*4790*/  F2FP.F16.F32.PACK_AB R6, R221, R218 ;  /* 0x000000dadd06723e */ /* 0x000fe400000000ff */
[----:B------:R4:W-:Y:S01]  /*47a0*/  STS [R187+0x20400], R0 ;  /* 0x02040000bb007388 */ /* 0x0009e20000000800 */
[----:B------:R-:W-:Y:S06]  /*47b0*/  FFMA.FTZ R182, R35, UR9, -R182 ;  /* 0x0000000923b67c23 */ /* 0x000fec00080108b6 */
[----:B------:R-:W-:Y:S01]  /*47c0*/  MUFU.EX2 R205, R34 ;  /* 0x0000002200cd7308 */ /* 0x000fe20000000800 */
        /* <DEDUP_REMOVED lines=8> */
[----:B---3--:R-:W-:Y:S01]  /*4850*/  F2FP.F16.F32.PACK_AB R3, R199, R200 ;  /* 0x000000c8c703723e */ /* 0x008fe200000000ff */
[----:B------:R3:W-:Y:S06]  /*4860*/  STS [R186+0x21000], R4 ;  /* 0x02100004ba007388 */ /* 0x0007ec0000000800 */
[----:B------:R-:W-:Y:S01]  /*4870*/  MUFU.EX2 R191, R27 ;  /* 0x0000001b00bf7308 */ /* 0x000fe20000000800 */
[----:B------:R1:W-:Y:S09]  /*4880*/  STS [R186+0x21400], R3 ;  /* 0x02140003ba007388 */ /* 0x0003f20000000800 */
[----:B------:R-:W-:Y:S01]  /*4890*/  MUFU.EX2 R188, R28 ;  /* 0x0000001c00bc7308 */ /* 0x000fe20000000800 */
[----:B--2---:R-:W-:Y:S09]  /*48a0*/  F2FP.F16.F32.PACK_AB R2, R193, R194 ;  /* 0x000000c2c102723e */ /* 0x004ff200000000ff */
[----:B------:R-:W-:Y:S01]  /*48b0*/  MUFU.EX2 R183, R30 ;  /* 0x0000001e00b77308 */ /* 0x000fe20000000800 */
[----:B----4-:R-:W-:Y:S01]  /*48c0*/  F2FP.F16.F32.PACK_AB R0, R197, R198 ;  /* 0x000000c6c500723e */ /* 0x010fe200000000ff */
[----:B------:R2:W-:Y:S08]  /*48d0*/  STS [R187+0x21000], R2 ;  /* 0x02100002bb007388 */ /* 0x0005f00000000800 */
[----:B------:R-:W-:Y:S01]  /*48e0*/  MUFU.EX2 R182, R180 ;  /* 0x000000b400b67308 */ /* 0x000fe20000000800 */
[----:B------:R4:W-:Y:S09]  /*48f0*/  STS [R187+0x21400], R0 ;  /* 0x02140000bb007388 */ /* 0x0009f20000000800 */
[----:B------:R-:W4:Y:S01]  /*4900*/  MUFU.EX2 R181, R181 ;  /* 0x000000b500b57308 */ /* 0x000f220000000800 */
[----:B------:R-:W-:Y:S04]  /*4910*/  STS [R185], R6 ;  /* 0x00000006b9007388 */ /* 0x000fe80000000800 */
[----:B------:R-:W-:Y:S01]  /*4920*/  STS [R185+0x400], R5 ;  /* 0x00040005b9007388 */ /* 0x000fe20000000800 */
[----:B---3--:R-:W-:Y:S02]  /*4930*/  F2FP.F16.F32.PACK_AB R4, R189, R190 ;  /* 0x000000bebd04723e */ /* 0x008fe400000000ff */
[----:B-1----:R-:W-:Y:S02]  /*4940*/  F2FP.F16.F32.PACK_AB R3, R201, R202 ;  /* 0x000000cac903723e */ /* 0x002fe400000000ff */
[----:B--2---:R-:W-:Y:S01]  /*4950*/  F2FP.F16.F32.PACK_AB R2, R203, R205 ;  /* 0x000000cdcb02723e */ /* 0x004fe200000000ff */
[----:B----4-:R-:W-:Y:S05]  /*4960*/  IMAD.IADD R0, R250, 0x1, R185 ;  /* 0x00000001fa007824 */ /* 0x010fea00078e02b9 */
        /* <DEDUP_REMOVED lines=101> */
[----:B------:R-:W1:Y:S08]  /*4fc0*/  LDSM.16.M88.4 R164, [R2+0xa000] ;  /* 0x00a0000002a4783b */ /* 0x000e700000000200 */
[----:B------:R-:W3:Y:S04]  /*4fd0*/  LDG.E R176, desc[UR32][R178.64+0x20] ;  /* 0x00002020b2b07981 */ /* 0x000ee8000c1e1900 */
[----:B------:R4:W1:Y:S08]  /*4fe0*/  LDSM.16.M88.4 R172, [R2+0xb000] ;  /* 0x00b0000002ac783b */ /* 0x0008700000000200 */
[----:B------:R-:W5:Y:S01]  /*4ff0*/  LDG.E R3, desc[UR32][R178.64+0xa0] ;  /* 0x0000a020b2037981 */ /* 0x000f62000c1e1900 */
[----:B----4-:R-:W-:Y:S01]  /*5000*/  SHF.R.U32.HI R2, RZ, 0x4, R219 ;  /* 0x00000004ff027819 */ /* 0x010fe200000116db */
[-C--:B-1----:R-:W-:Y:S08]  /*5010*/  HMMA.16816.F32 R4, R164, R168.reuse, R4 ;  /* 0x000000a8a404723c */ /* 0x082ff00000001804 */
        /* <DEDUP_REMOVED lines=10> */
[----:B------:R-:W-:Y:S02]  /*50c0*/  FADD.FTZ R21, -R177, R21 ;  /* 0x00000015b1157221 */ /* 0x000fe40000010100 */
[----:B------:R-:W-:Y:S01]  /*50d0*/  FMUL.FTZ R180, R184, R4 ;  /* 0x00000004b8b47220 */ /* 0x000fe20000410000 */
[----:B------:R-:W-:Y:S01]  /*50e0*/  IMAD.SHL.U32 R184, R219, 0x40, RZ ;  /* 0x00000040dbb87824 */ /* 0x000fe200078e00ff */
[----:B------:R1:W5:Y:S01]  /*50f0*/  LDG.E R4, desc[UR32][R178.64+0x80] ;  /* 0x00008020b2047981 */ /* 0x000362000c1e1900 */
[----:B------:R-:W-:Y:S03]  /*5100*/  FMUL.FTZ R21, R221, R21 ;  /* 0x00000015dd157220 */ /* 0x000fe60000410000 */
[----:B------:R-:W-:Y:S01]  /*5110*/  LOP3.LUT R0, R184, 0x1c0, RZ, 0xc0, !PT ;  /* 0x000001c0b8007812 */ /* 0x000fe200078ec0ff */
[C---:B---3--:R-:W-:Y:S01]  /*5120*/  FADD.FTZ R6, -R176.reuse, R6 ;  /* 0x00000006b0067221 */ /* 0x048fe20000010100 */
[----:B------:R-:W-:Y:S02]  /*5130*/  FADD.FTZ R19, -R176, R19 ;  /* 0x00000013b0137221 */ /* 0x000fe40000010100 */
[----:B------:R-:W-:Y:S01]  /*5140*/  LOP3.LUT R0, R0, 0x38, R217, 0xf8, !PT ;  /* 0x0000003800007812 */ /* 0x000fe200078ef8d9 */
[C---:B------:R-:W-:Y:S01]  /*5150*/  FADD.FTZ R22, -R176.reuse, R22 ;  /* 0x00000016b0167221 */ /* 0x040fe20000010100 */
[C---:B------:R-:W-:Y:S01]  /*5160*/  FADD.FTZ R7, -R176.reuse, R7 ;  /* 0x00000007b0077221 */ /* 0x040fe20000010100 */
[----:B------:R-:W-:Y:S03]  /*5170*/  FADD.FTZ R165, -R176, R18 ;  /* 0x00000012b0a57221 */ /* 0x000fe60000010100 */
[----:B------:R-:W-:Y:S01]  /*5180*/  FMUL.FTZ R164, R230, R7 ;  /* 0x00000007e6a47220 */ /* 0x000fe20000410000 */
[----:B------:R-:W-:Y:S01]  /*5190*/  FMUL.FTZ R165, R229, R165 ;  /* 0x000000a5e5a57220 */ /* 0x000fe20000410000 */
[----:B-1----:R-:W-:Y:S01]  /*51a0*/  FMUL.FTZ R178, R220, R6 ;  /* 0x00000006dcb27220 */ /* 0x002fe20000410000 */
[----:B------:R-:W-:Y:S01]  /*51b0*/  LOP3.LUT R220, R2, 0x8, RZ, 0xc0, !PT ;  /* 0x0000000802dc7812 */ /* 0x000fe200078ec0ff */
[----:B------:R-:W-:Y:S01]  /*51c0*/  FADD.FTZ R6, -R177, R16 ;  /* 0x00000010b1067221 */ /* 0x000fe20000010100 */
[----:B------:R-:W-:Y:S01]  /*51d0*/  FMUL.FTZ R179, R223, R5 ;  /* 0x00000005dfb37220 */ /* 0x000fe20000410000 */
[----:B------:R-:W-:Y:S01]  /*51e0*/  FADD.FTZ R5, -R177, R17 ;  /* 0x00000011b1057221 */ /* 0x000fe20000010100 */
[----:B------:R-:W-:Y:S01]  /*51f0*/  LOP3.LUT R2, R220, 0x10, R219, 0xf8, !PT ;  /* 0x00000010dc027812 */ /* 0x000fe200078ef8db */
[----:B------:R-:W-:Y:S01]  /*5200*/  FMUL.FTZ R17, R227, R6 ;  /* 0x00000006e3117220 */ /* 0x000fe20000410000 */
[C---:B------:R-:W-:Y:S01]  /*5210*/  FADD.FTZ R16, -R177.reuse, R20 ;  /* 0x00000014b1107221 */ /* 0x040fe20000010100 */
[C---:B------:R-:W-:Y:S01]  /*5220*/  FADD.FTZ R6, -R177.reuse, R32 ;  /* 0x00000020b1067221 */ /* 0x040fe20000010100 */
[----:B------:R-:W-:Y:S01]  /*5230*/  LOP3.LUT R0, R2, R0, RZ, 0x3c, !PT ;  /* 0x0000000002007212 */ /* 0x000fe200078e3cff */
[----:B------:R-:W-:Y:S01]  /*5240*/  FADD.FTZ R2, -R177, R33 ;  /* 0x00000021b1027221 */ /* 0x000fe20000010100 */
[----:B------:R-:W-:Y:S01]  /*5250*/  FMUL.FTZ R33, R228, R19 ;  /* 0x00000013e4217220 */ /* 0x000fe20000410000 */
[----:B------:R-:W-:Y:S01]  /*5260*/  FMUL.FTZ R20, R226, R5 ;  /* 0x00000005e2147220 */ /* 0x000fe20000410000 */
[----:B------:R-:W-:Y:S01]  /*5270*/  FMUL.FTZ R16, R218, R16 ;  /* 0x00000010da107220 */ /* 0x000fe20000410000 */
[----:B------:R-:W-:Y:S01]  /*5280*/  FMUL.FTZ R6, R202, R6 ;  /* 0x00000006ca067220 */ /* 0x000fe20000410000 */
[----:B------:R-:W-:Y:S01]  /*5290*/  FMUL.FTZ R2, R201, R2 ;  /* 0x00000002c9027220 */ /* 0x000fe20000410000 */
[----:B------:R-:W-:Y:S01]  /*52a0*/  F2FP.F16.F32.PACK_AB R5, R179, R180 ;  /* 0x000000b4b305723e */ /* 0x000fe200000000ff */
[----:B------:R-:W-:Y:S01]  /*52b0*/  FADD.FTZ R19, -R176, R23 ;  /* 0x00000017b0137221 */ /* 0x000fe20000010100 */
[----:B------:R-:W-:Y:S01]  /*52c0*/  FMUL.FTZ R32, R224, R22 ;  /* 0x00000016e0207220 */ /* 0x000fe20000410000 */
[----:B------:R-:W-:Y:S01]  /*52d0*/  F2FP.F16.F32.PACK_AB R20, R20, R17 ;  /* 0x000000111414723e */ /* 0x000fe200000000ff */
[C---:B------:R-:W-:Y:S01]  /*52e0*/  FADD.FTZ R23, -R176.reuse, R34 ;  /* 0x00000022b0177221 */ /* 0x040fe20000010100 */
[----:B------:R-:W-:Y:S01]  /*52f0*/  FADD.FTZ R22, -R176, R35 ;  /* 0x00000023b0167221 */ /* 0x000fe20000010100 */
[----:B------:R-:W-:Y:S01]  /*5300*/  F2FP.F16.F32.PACK_AB R21, R21, R16 ;  /* 0x000000101515723e */ /* 0x000fe200000000ff */
[----:B------:R-:W-:Y:S01]  /*5310*/  FMUL.FTZ R19, R225, R19 ;  /* 0x00000013e1137220 */ /* 0x000fe20000410000 */
[----:B------:R-:W-:Y:S01]  /*5320*/  F2FP.F16.F32.PACK_AB R18, R2, R6 ;  /* 0x000000060212723e */ /* 0x000fe200000000ff */
        /* <DEDUP_REMOVED lines=28> */
.L_x_289:
[----:B------:R2:W-:Y:S01]  /*54f0*/  STS [R186+0x1c000], R5 ;  /* 0x01c00005ba007388 */ /* 0x0005e20000000800 */
[----:B------:R-:W-:Y:S01]  /*5500*/  F2FP.F16.F32.PACK_AB R2, R33, R165 ;  /* 0x000000a52102723e */ /* 0x000fe200000000ff */
[C---:B-1---5:R-:W-:Y:S01]  /*5510*/  FADD.FTZ R7, -R4.reuse, R8 ;  /* 0x0000000804077221 */ /* 0x062fe20000010100 */
[C---:B------:R-:W-:Y:S01]  /*5520*/  FADD.FTZ R6, -R4.reuse, R9 ;  /* 0x0000000904067221 */ /* 0x040fe20000010100 */
[C---:B------:R-:W-:Y:S01]  /*5530*/  FADD.FTZ R24, -R4.reuse, R24 ;  /* 0x0000001804187221 */ /* 0x040fe20000010100 */
[----:B------:R-:W-:Y:S01]  /*5540*/  FADD.FTZ R8, -R4, R25 ;  /* 0x0000001904087221 */ /* 0x000fe20000010100 */
[----:B------:R-:W-:Y:S01]  /*5550*/  FMUL.FTZ R7, R196, R7 ;  /* 0x00000007c4077220 */ /* 0x000fe20000410000 */
[----:B------:R-:W-:Y:S01]  /*5560*/  FMUL.FTZ R6, R195, R6 ;  /* 0x00000006c3067220 */ /* 0x000fe20000410000 */
[C---:B------:R-:W-:Y:S01]  /*5570*/  FADD.FTZ R13, -R4.reuse, R13 ;  /* 0x0000000d040d7221 */ /* 0x040fe20000010100 */
        /* <DEDUP_REMOVED lines=14> */
[----:B------:R-:W-:Y:S01]  /*5660*/  FMUL.FTZ R9, R193, R13 ;  /* 0x0000000dc1097220 */ /* 0x000fe20000410000 */
[C---:B------:R-:W-:Y:S01]  /*5670*/  FADD.FTZ R26, -R3.reuse, R26 ;  /* 0x0000001a031a7221 */ /* 0x040fe20000010100 */
[----:B--2---:R-:W-:Y:S01]  /*5680*/  F2FP.F16.F32.PACK_AB R5, R164, R178 ;  /* 0x000000b2a405723e */ /* 0x004fe200000000ff */
[----:B------:R-:W-:Y:S01]  /*5690*/  FADD.FTZ R31, -R3, R31 ;  /* 0x0000001f031f7221 */ /* 0x000fe20000010100 */
[----:B------:R-:W-:Y:S01]  /*56a0*/  F2FP.F16.F32.PACK_AB R4, R4, R10 ;  /* 0x0000000a0404723e */ /* 0x000fe200000000ff */
[----:B------:R-:W-:Y:S01]  /*56b0*/  FMUL.FTZ R26, R192, R26 ;  /* 0x0000001ac01a7220 */ /* 0x000fe20000410000 */
[----:B------:R-:W-:Y:S01]  /*56c0*/  F2FP.F16.F32.PACK_AB R9, R9, R12 ;  /* 0x0000000c0909723e */ /* 0x000fe200000000ff */
[----:B------:R1:W-:Y:S01]  /*56d0*/  STS [R186+0x1c400], R5 ;  /* 0x01c40005ba007388 */ /* 0x0003e20000000800 */
[----:B------:R-:W-:Y:S01]  /*56e0*/  MOV R10, 0x10 ;  /* 0x00000010000a7802 */ /* 0x000fe20000000f00 */
[----:B------:R-:W-:Y:S01]  /*56f0*/  FADD.FTZ R30, -R3, R30 ;  /* 0x0000001e031e7221 */ /* 0x000fe20000010100 */
[----:B------:R-:W-:Y:S02]  /*5700*/  F2FP.F16.F32.PACK_AB R17, R19, R32 ;  /* 0x000000201311723e */ /* 0x000fe400000000ff */
[----:B------:R2:W-:Y:S01]  /*5710*/  STS [R187+0x1c400], R2 ;  /* 0x01c40002bb007388 */ /* 0x0005e20000000800 */
[----:B------:R-:W-:Y:S01]  /*5720*/  F2FP.F16.F32.PACK_AB R16, R22, R23 ;  /* 0x000000171610723e */ /* 0x000fe200000000ff */
[----:B------:R-:W-:Y:S01]  /*5730*/  FMUL.FTZ R28, R188, R28 ;  /* 0x0000001cbc1c7220 */ /* 0x000fe20000410000 */
[----:B------:R-:W-:Y:S02]  /*5740*/  FMUL.FTZ R30, R183, R30 ;  /* 0x0000001eb71e7220 */ /* 0x000fe40000410000 */
[----:B------:R-:W-:Y:S01]  /*5750*/  STS [R187+0x1c000], R20 ;  /* 0x01c00014bb007388 */ /* 0x000fe20000000800 */
[----:B------:R-:W-:Y:S01]  /*5760*/  SHF.R.U32.HI R218, RZ, 0x1, R219 ;  /* 0x00000001ffda7819 */ /* 0x000fe200000116db */
[----:B------:R-:W-:Y:S01]  /*5770*/  IMAD R223, R238, UR8, RZ ;  /* 0x00000008eedf7c24 */ /* 0x000fe2000f8e02ff */
[----:B------:R-:W-:Y:S02]  /*5780*/  SHF.L.U32 R221, R219, 0x5, RZ ;  /* 0x00000005dbdd7819 */ /* 0x000fe400000006ff */
[----:B------:R3:W-:Y:S01]  /*5790*/  STS [R186+0x1d400], R4 ;  /* 0x01d40004ba007388 */ /* 0x0007e20000000800 */
[--C-:B------:R-:W-:Y:S04]  /*57a0*/  LOP3.LUT R180, R0, 0x200, R184.reuse, 0xf8, !PT ;  /* 0x0000020000b47812 */ /* 0x100fe800078ef8b8 */
[----:B------:R-:W-:Y:S04]  /*57b0*/  LEA R180, R180, UR4, 0x1 ;  /* 0x00000004b4b47c11 */ /* 0x000fe8000f8e08ff */
[----:B------:R-:W-:Y:S01]  /*57c0*/  IADD3 R0, PT, PT, R180, 0x8040, RZ ;  /* 0x00008040b4007810 */ /* 0x000fe20007ffe0ff */
[----:B-1----:R-:W-:Y:S01]  /*57d0*/  FADD.FTZ R5, -R3, R27 ;  /* 0x0000001b03057221 */ /* 0x002fe20000010100 */
[----:B------:R-:W-:Y:S02]  /*57e0*/  LOP3.LUT R3, R218, 0x30, RZ, 0xc0, !PT ;  /* 0x00000030da037812 */ /* 0x000fe400078ec0ff */
[----:B--2---:R-:W-:Y:S01]  /*57f0*/  F2FP.F16.F32.PACK_AB R2, R6, R7 ;  /* 0x000000070602723e */ /* 0x004fe200000000ff */
[----:B------:R-:W-:Y:S01]  /*5800*/  FMUL.FTZ R5, R191, R5 ;  /* 0x00000005bf057220 */ /* 0x000fe20000410000 */
[----:B------:R-:W-:Y:S01]  /*5810*/  FMUL.FTZ R7, R181, R29 ;  /* 0x0000001db5077220 */ /* 0x000fe20000410000 */
[----:B------:R-:W-:Y:S01]  /*5820*/  FMUL.FTZ R6, R182, R31 ;  /* 0x0000001fb6067220 */ /* 0x000fe20000410000 */
[----:B------:R-:W-:Y:S01]  /*5830*/  LOP3.LUT R3, R3, 0x8, R219, 0xf8, !PT ;  /* 0x0000000803037812 */ /* 0x000fe200078ef8db */
[----:B------:R1:W-:Y:S01]  /*5840*/  STS [R186+0x1d000], R2 ;  /* 0x01d00002ba007388 */ /* 0x0003e20000000800 */
[----:B------:R-:W-:Y:S02]  /*5850*/  F2FP.F16.F32.PACK_AB R5, R5, R26 ;  /* 0x0000001a0505723e */ /* 0x000fe400000000ff */
[----:B---3--:R-:W-:Y:S02]  /*5860*/  SEL R4, R10, 0xfffffff0, !P1 ;  /* 0xfffffff00a047807 */ /* 0x008fe40004800000 */
[----:B------:R-:W-:Y:S01]  /*5870*/  STS [R187+0x1d000], R9 ;  /* 0x01d00009bb007388 */ /* 0x000fe20000000800 */
[----:B------:R-:W-:Y:S02]  /*5880*/  F2FP.F16.F32.PACK_AB R7, R7, R28 ;  /* 0x0000001c0707723e */ /* 0x000fe400000000ff */
[----:B------:R-:W-:Y:S02]  /*5890*/  F2FP.F16.F32.PACK_AB R6, R6, R30 ;  /* 0x0000001e0606723e */ /* 0x000fe400000000ff */
[----:B------:R-:W-:Y:S04]  /*58a0*/  LOP3.LUT R3, R3, 0x1c0, R184, 0xf8, !PT ;  /* 0x000001c003037812 */ /* 0x000fe800078ef8b8 */
[----:B------:R-:W-:Y:S04]  /*58b0*/  LOP3.LUT R3, R3, 0x38, R217, 0x78, !PT ;  /* 0x0000003803037812 */ /* 0x000fe800078e78d9 */
[----:B------:R-:W-:Y:S04]  /*58c0*/  LOP3.LUT R3, R3, 0x200, R221, 0xf8, !PT ;  /* 0x0000020003037812 */ /* 0x000fe800078ef8dd */
[----:B------:R-:W-:Y:S01]  /*58d0*/  LEA R3, R3, UR4, 0x1 ;  /* 0x0000000403037c11 */ /* 0x000fe2000f8e08ff */
[----:B-1----:R-:W-:Y:S05]  /*58e0*/  FMUL.FTZ R2, R197, R15 ;  /* 0x0000000fc5027220 */ /* 0x002fea0000410000 */
[----:B------:R-:W-:Y:S05]  /*58f0*/  F2FP.F16.F32.PACK_AB R2, R2, R14 ;  /* 0x0000000e0202723e */ /* 0x000fea00000000ff */
[----:B------:R1:W-:Y:S05]  /*5900*/  STS [R187+0x1d400], R2 ;  /* 0x01d40002bb007388 */ /* 0x0003ea0000000800 */
[----:B------:R-:W-:Y:S05]  /*5910*/  STS [R185+-0x4000], R21 ;  /* 0xffc00015b9007388 */ /* 0x000fea0000000800 */
        /* <DEDUP_REMOVED lines=109> */
[----:B------:R-:W-:Y:S01]  /*5ff0*/  LOP3.LUT R5, R217, 0x1f8, RZ, 0xc0, !PT ;  /* 0x000001f8d9057812 */ /* 0x000fe200078ec0ff */
[----:B------:R-:W-:Y:S02]  /*6000*/  IMAD.U32 R6, RZ, RZ, UR45 ;  /* 0x0000002dff067e24 */ /* 0x000fe4000f8e00ff */
[----:B------:R-:W-:Y:S05]  /*6010*/  IMAD.X R0, RZ, RZ, ~UR10, P0 ;  /* 0x8000000aff007e24 */ /* 0x000fea00080e06ff */
[----:B------:R-:W-:Y:S04]  /*6020*/  SHF.R.S64 R2, R2, 0x1f, R0 ;  /* 0x0000001f02027819 */ /* 0x000fe80000001000 */
[----:B------:R-:W-:Y:S02]  /*6030*/  IADD3 R243, P0, PT, R2, R243, RZ ;  /* 0x000000f302f37210 */ /* 0x000fe40007f1e0ff */
[----:B------:R-:W-:Y:S01]  /*6040*/  LOP3.LUT R2, R5, 0x38, R219, 0x78, !PT ;  /* 0x0000003805027812 */ /* 0x000fe200078e78db */
[----:B------:R-:W-:Y:S01]  /*6050*/  IMAD.U32 R5, RZ, RZ, UR54 ;  /* 0x00000036ff057e24 */ /* 0x000fe2000f8e00ff */
[----:B------:R-:W-:Y:S02]  /*6060*/  LEA.HI.X.SX32 R242, R0, R242, 0x1, P0 ;  /* 0x000000f200f27211 */ /* 0x000fe400000f0eff */
[----:B------:R-:W-:Y:S02]  /*6070*/  LEA R4, P0, R4, R243, 0x1 ;  /* 0x000000f304047211 */ /* 0x000fe400078008ff */
[----:B------:R-:W-:Y:S01]  /*6080*/  LOP3.LUT R0, R2, 0x1e00, R217, 0xf8, !PT ;  /* 0x00001e0002007812 */ /* 0x000fe200078ef8d9 */
[----:B------:R-:W-:Y:S01]  /*6090*/  IMAD.MOV.U32 R7, RZ, RZ, R242 ;  /* 0x000000ffff077224 */ /* 0x000fe200078e00f2 */
[----:B------:R-:W-:Y:S01]  /*60a0*/  LEA.HI.X R5, R6, R242, R5, 0x1, P0 ;  /* 0x000000f206057211 */ /* 0x000fe200000f0c05 */
[----:B------:R-:W-:Y:S01]  /*60b0*/  IMAD.MOV.U32 R6, RZ, RZ, R243 ;  /* 0x000000ffff067224 */ /* 0x000fe200078e00f3 */
[----:B------:R-:W-:Y:S05]  /*60c0*/  LEA R0, R0, UR4, 0x1 ;  /* 0x0000000400007c11 */ /* 0x000fea000f8e08ff */
        /* <DEDUP_REMOVED lines=8> */
.L_x_290:
[--C-:B-1----:R-:W-:Y:S01]  /*6150*/  LOP3.LUT R0, R215, 0x1c0, R184.reuse, 0xf8, !PT ;  /* 0x000001c0d7007812 */ /* 0x102fe200078ef8b8 */
[----:B------:R-:W-:Y:S01]  /*6160*/  LDSM.16.M88.4 R32, [R204+0x1c000] ;  /* 0x01c00000cc20783b */ /* 0x000fe20000000200 */
[----:B------:R-:W-:Y:S01]  /*6170*/  VIADD R2, R204, 0x8040 ;  /* 0x00008040cc027836 */ /* 0x000fe20000000000 */
[----:B------:R-:W-:Y:S01]  /*6180*/  PLOP3.LUT P5, PT, PT, PT, UP0, 0x80, 0x8 ;  /* 0x000000000008781c */ /* 0x000fe20003faf008 */
[----:B------:R-:W-:Y:S01]  /*6190*/  IMAD.U32 R228, RZ, RZ, UR53 ;  /* 0x00000035ffe47e24 */ /* 0x000fe2000f8e00ff */
[----:B------:R-:W-:Y:S01]  /*61a0*/  LOP3.LUT R0, R0, 0x38, R217, 0x78, !PT ;  /* 0x0000003800007812 */ /* 0x000fe200078e78d9 */
[----:B------:R-:W-:Y:S01]  /*61b0*/  LDSM.16.M88.4 R28, [R204+0x1d000] ;  /* 0x01d00000cc1c783b */ /* 0x000fe20000000200 */
[----:B------:R-:W-:Y:S01]  /*61c0*/  VIADD R236, R236, 0xffffffc0 ;  /* 0xffffffc0ecec7836 */ /* 0x000fe20000000000 */
[----:B------:R-:W-:Y:S01]  /*61d0*/  @UP0 UIADD3 UR13, UP1, UPT, UR60, -0x100, URZ ;  /* 0xffffff003c0d0890 */ /* 0x000fe2000ff3e0ff */
[----:B------:R-:W-:Y:S01]  /*61e0*/  LOP3.LUT R0, R0, 0x200, R184, 0xf8, !PT ;  /* 0x0000020000007812 */ /* 0x000fe200078ef8b8 */
[----:B------:R-:W-:Y:S01]  /*61f0*/  ULOP3.LUT UR11, UR43, 0x1, URZ, 0xc0, !UPT ;  /* 0x000000012b0b7892 */ /* 0x000fe2000f8ec0ff */
[----:B------:R-:W-:Y:S01]  /*6200*/  LDSM.16.M88.4 R168, [R206+0x1c000] ;  /* 0x01c00000cea8783b */ /* 0x000fe20000000200 */
[----:B------:R-:W-:Y:S01]  /*6210*/  LEA R228, P0, R228, R234, 0x2 ;  /* 0x000000eae4e47211 */ /* 0x000fe200078010ff */
[----:B------:R-:W-:Y:S01]  /*6220*/  @UP0 UIADD3.X UR12, UPT, UPT, UR61, -0x1, URZ, UP1, !UPT ;  /* 0xffffffff3d0c0890 */ /* 0x000fe20008ffe4ff */
[----:B------:R-:W-:Y:S01]  /*6230*/  LEA R0, R0, UR4, 0x1 ;  /* 0x0000000400007c11 */ /* 0x000fe2000f8e08ff */
[----:B------:R-:W-:Y:S01]  /*6240*/  @UP0 UIADD3 UR16, UP1, UPT, UR16, -0x100, URZ ;  /* 0xffffff0010100890 */ /* 0x000fe2000ff3e0ff */
[----:B------:R-:W-:Y:S01]  /*6250*/  LDSM.16.M88.4 R176, [R206+0x1d000] ;  /* 0x01d00000ceb0783b */ /* 0x000fe20000000200 */
[----:B------:R-:W-:Y:S02]  /*6260*/  @P5 LOP3.LUT R218, R218, 0x10, RZ, 0xc0, !PT ;  /* 0x00000010dada5812 */ /* 0x000fe400078ec0ff */
[----:B------:R-:W-:Y:S02]  /*6270*/  @UP0 UIADD3.X UR17, UPT, UPT, UR17, -0x1, URZ, UP1, !UPT ;  /* 0xffffffff11110890 */ /* 0x000fe40008ffe4ff */
[----:B------:R-:W1:Y:S01]  /*6280*/  LDSM.16.MT88.4 R16, [R0+0xc000] ;  /* 0x00c000000010783b */ /* 0x000e620000004200 */
[----:B------:R-:W-:Y:S04]  /*6290*/  UISETP.NE.U32.AND UP1, UPT, UR11, 0x1, UPT ;  /* 0x000000010b00788c */ /* 0x000fe8000bf25070 */
[----:B------:R-:W2:Y:S02]  /*62a0*/  LDSM.16.MT88.4 R164, [R0+0x10000] ;  /* 0x0100000000a4783b */ /* 0x000ea40000004200 */
[----:B------:R-:W-:Y:S03]  /*62b0*/  PLOP3.LUT P4, PT, PT, PT, UP1, 0x80, 0x8 ;  /* 0x000000000008781c */ /* 0x000fe60003f8f018 */
        /* <DEDUP_REMOVED lines=35> */
[----:B------:R-:W1:Y:S07]  /*64f0*/  LDSM.16.M88.4 R184, [R204+0x1f000] ;  /* 0x01f00000ccb8783b */ /* 0x000e6e0000000200 */
[-C--:B------:R-:W-:Y:S08]  /*6500*/  HMMA.16816.F32 R20, R164, R192.reuse, R20 ;  /* 0x000000c0a414723c */ /* 0x080ff00000001814 */
[C---:B------:R-:W-:Y:S08]  /*6510*/  HMMA.16816.F32 R24, R188.reuse, R192, R24 ;  /* 0x000000c0bc18723c */ /* 0x040ff00000001818 */
[-C--:B------:R-:W-:Y:S01]  /*6520*/  HMMA.16816.F32 R28, R188, R194.reuse, R28 ;  /* 0x000000c2bc1c723c */ /* 0x080fe2000000181c */
[----:B------:R-:W1:Y:S07]  /*6530*/  LDSM.16.MT88.4 R188, [R0+0x12000] ;  /* 0x0120000000bc783b */ /* 0x000e6e0000004200 */
[----:B------:R-:W-:Y:S01]  /*6540*/  HMMA.16816.F32 R32, R164, R194, R32 ;  /* 0x000000c2a420723c */ /* 0x000fe20000001820 */
[----:B------:R-:W-:Y:S05]  /*6550*/  LDSM.16.M88.4 R164, [R206+0x1e000] ;  /* 0x01e00000cea4783b */ /* 0x000fea0000000200 */
[----:B------:R-:W1:Y:S02]  /*6560*/  LDSM.16.MT88.4 R192, [R0+0xe800] ;  /* 0x00e8000000c0783b */ /* 0x000e640000004200 */
        /* <DEDUP_REMOVED lines=13> */
[C---:B-1----:R-:W-:Y:S08]  /*6640*/  HMMA.16816.F32 R8, R184.reuse, R180, R8 ;  /* 0x000000b4b808723c */ /* 0x042ff00000001808 */
[-C--:B------:R-:W-:Y:S08]  /*6650*/  HMMA.16816.F32 R12, R184, R182.reuse, R12 ;  /* 0x000000b6b80c723c */ /* 0x080ff0000000180c */
[C---:B------:R-:W-:Y:S01]  /*6660*/  HMMA.16816.F32 R16, R168.reuse, R182, R16 ;  /* 0x000000b6a810723c */ /* 0x040fe20000001810 */
[----:B------:R-:W-:Y:S07]  /*6670*/  LDSM.16.M88.4 R180, [R2+0x17000] ;  /* 0x0170000002b4783b */ /* 0x000fee0000000200 */
[-C--:B------:R-:W-:Y:S08]  /*6680*/  HMMA.16816.F32 R20, R168, R188.reuse, R20 ;  /* 0x000000bca814723c */ /* 0x080ff00000001814 */
[C---:B------:R-:W-:Y:S08]  /*6690*/  HMMA.16816.F32 R24, R184.reuse, R188, R24 ;  /* 0x000000bcb818723c */ /* 0x040ff00000001818 */
[-C--:B------:R-:W-:Y:S01]  /*66a0*/  HMMA.16816.F32 R28, R184, R190.reuse, R28 ;  /* 0x000000beb81c723c */ /* 0x080fe2000000181c */
[----:B------:R-:W-:Y:S07]  /*66b0*/  LDSM.16.MT88.4 R184, [R0+0x13000] ;  /* 0x0130000000b8783b */ /* 0x000fee0000004200 */
[----:B------:R-:W-:Y:S01]  /*66c0*/  HMMA.16816.F32 R32, R168, R190, R32 ;  /* 0x000000bea820723c */ /* 0x000fe20000001820 */
[----:B------:R-:W-:Y:S05]  /*66d0*/  IMAD.U32 R168, RZ, RZ, UR53 ;  /* 0x00000035ffa87e24 */ /* 0x000fea000f8e00ff */
[----:B------:R-:W-:Y:S02]  /*66e0*/  LEA.HI.X.SX32 R229, R168, R235, 0x2, P0 ;  /* 0x000000eba8e57211 */ /* 0x000fe400000f16ff */
[-C--:B------:R-:W-:Y:S01]  /*66f0*/  HMMA.16816.F32 R4, R164, R192.reuse, R4 ;  /* 0x000000c0a404723c */ /* 0x080fe20000001804 */
[----:B------:R-:W1:Y:S04]  /*6700*/  LDSM.16.M88.4 R168, [R2+0x16000] ;  /* 0x0160000002a8783b */ /* 0x000e680000000200 */
        /* <DEDUP_REMOVED lines=19> */
[----:B------:R-:W2:Y:S02]  /*6840*/  LDSM.16.MT88.4 R172, [R0+0xf800] ;  /* 0x00f8000000ac783b */ /* 0x000ea40000004200 */
[-C--:B-1----:R-:W-:Y:S05]  /*6850*/  HMMA.16816.F32 R4, R168, R176.reuse, R4 ;  /* 0x000000b0a804723c */ /* 0x082fea0000001804 */
[C---:B------:R-:W-:Y:S03]  /*6860*/  LEA.HI.X.SX32 R231, R223.reuse, R199, 0x5, P0 ;  /* 0x000000c7dfe77211 */ /* 0x040fe600000f2eff */
[C---:B------:R-:W-:Y:S04]  /*6870*/  HMMA.16816.F32 R8, R180.reuse, R176, R8 ;  /* 0x000000b0b408723c */ /* 0x040fe80000001808 */
[C---:B------:R-:W-:Y:S04]  /*6880*/  IMAD.WIDE R232, R223.reuse, -0xc0, R230 ;  /* 0xffffff40dfe87825 */ /* 0x040fe800078e02e6 */
[-C--:B------:R-:W-:Y:S03]  /*6890*/  HMMA.16816.F32 R12, R180, R178.reuse, R12 ;  /* 0x000000b2b40c723c */ /* 0x080fe6000000180c */
[C---:B------:R-:W-:Y:S04]  /*68a0*/  LEA R194, P0, R223.reuse, R232, 0x5 ;  /* 0x000000e8dfc27211 */ /* 0x040fe800078028ff */
[C---:B------:R-:W-:Y:S01]  /*68b0*/  LEA.HI.X.SX32 R195, R223.reuse, R233, 0x5, P0 ;  /* 0x000000e9dfc37211 */ /* 0x040fe200000f2eff */
[C---:B------:R-:W-:Y:S01]  /*68c0*/  HMMA.16816.F32 R16, R168.reuse, R178, R16 ;  /* 0x000000b2a810723c */ /* 0x040fe20000001810 */
[----:B------:R-:W1:Y:S03]  /*68d0*/  LDSM.16.M88.4 R176, [R205+0x17000] ;  /* 0x01700000cdb0783b */ /* 0x000e660000000200 */
[C---:B------:R-:W-:Y:S04]  /*68e0*/  LEA R192, P0, R223.reuse, R194, 0x5 ;  /* 0x000000c2dfc07211 */ /* 0x040fe800078028ff */
[-C--:B------:R-:W-:Y:S03]  /*68f0*/  HMMA.16816.F32 R20, R168, R184.reuse, R20 ;  /* 0x000000b8a814723c */ /* 0x080fe60000001814 */
[C---:B------:R-:W-:Y:S02]  /*6900*/  LEA.HI.X.SX32 R193, R223.reuse, R195, 0x5, P0 ;  /* 0x000000c3dfc17211 */ /* 0x040fe400000f2eff */
[C---:B------:R-:W-:Y:S03]  /*6910*/  LEA R190, P0, R223.reuse, R192, 0x5 ;  /* 0x000000c0dfbe7211 */ /* 0x040fe600078028ff */
[C---:B------:R-:W-:Y:S04]  /*6920*/  HMMA.16816.F32 R24, R180.reuse, R184, R24 ;  /* 0x000000b8b418723c */ /* 0x040fe80000001818 */
[C---:B------:R-:W-:Y:S02]  /*6930*/  LEA.HI.X.SX32 R191, R223.reuse, R193, 0x5, P0 ;  /* 0x000000c1dfbf7211 */ /* 0x040fe400000f2eff */
[C---:B------:R-:W-:Y:S02]  /*6940*/  LEA R188, P0, R223.reuse, R190, 0x5 ;  /* 0x000000bedfbc7211 */ /* 0x040fe400078028ff */
[-C--:B------:R-:W-:Y:S03]  /*6950*/  HMMA.16816.F32 R28, R180, R186.reuse, R28 ;  /* 0x000000bab41c723c */ /* 0x080fe6000000181c */
[C---:B------:R-:W-:Y:S05]  /*6960*/  LEA.HI.X.SX32 R189, R223.reuse, R191, 0x5, P0 ;  /* 0x000000bfdfbd7211 */ /* 0x040fea00000f2eff */
[----:B------:R-:W-:Y:S01]  /*6970*/  HMMA.16816.F32 R32, R168, R186, R32 ;  /* 0x000000baa820723c */ /* 0x000fe20000001820 */
[----:B------:R3:W4:Y:S03]  /*6980*/  LDSM.16.MT88.4 R168, [R0+0x13800] ;  /* 0x0138000000a8783b */ /* 0x0007260000004200 */
[C---:B------:R-:W-:Y:S04]  /*6990*/  LEA R186, P0, R223.reuse, R188, 0x5 ;  /* 0x000000bcdfba7211 */ /* 0x040fe800078028ff */
[-C--:B--2---:R-:W-:Y:S05]  /*69a0*/  HMMA.16816.F32 R4, R164, R172.reuse, R4 ;  /* 0x000000aca404723c */ /* 0x084fea0000001804 */
[C---:B------:R-:W-:Y:S02]  /*69b0*/  LEA.HI.X.SX32 R187, R223.reuse, R189, 0x5, P0 ;  /* 0x000000bddfbb7211 */ /* 0x040fe400000f2eff */
[C---:B------:R-:W-:Y:S01]  /*69c0*/  LEA R196, P0, R223.reuse, R186, 0x5 ;  /* 0x000000badfc47211 */ /* 0x040fe200078028ff */
[C---:B-1----:R-:W-:Y:S04]  /*69d0*/  HMMA.16816.F32 R8, R176.reuse, R172, R8 ;  /* 0x000000acb008723c */ /* 0x042fe80000001808 */
[C---:B------:R-:W-:Y:S04]  /*69e0*/  LEA.HI.X.SX32 R197, R223.reuse, R187, 0x5, P0 ;  /* 0x000000bbdfc57211 */ /* 0x040fe800000f2eff */
[-C--:B------:R-:W-:Y:S03]  /*69f0*/  HMMA.16816.F32 R12, R176, R174.reuse, R12 ;  /* 0x000000aeb00c723c */ /* 0x080fe6000000180c */
[C---:B------:R-:W-:Y:S01]  /*6a00*/  IMAD.WIDE R204, R223.reuse, -0xc0, R196 ;  /* 0xffffff40dfcc7825 */ /* 0x040fe200078e02c4 */
[----:B---3--:R-:W-:Y:S04]  /*6a10*/  @P5 SHF.R.U32.HI R0, RZ, 0x2, R219 ;  /* 0x00000002ff005819 */ /* 0x008fe800000116db */
        /* <DEDUP_REMOVED lines=8> */
[C---:B------:R-:W-:Y:S01]  /*6aa0*/  LEA.HI.X.SX32 R183, R223.reuse, R185, 0x5, P0 ;  /* 0x000000b9dfb77211 */ /* 0x040fe200000f2eff */
[C---:B------:R-:W-:Y:S04]  /*6ab0*/  HMMA.16816.F32 R24, R176.reuse, R168, R24 ;  /* 0x000000a8b018723c */ /* 0x040fe80000001818 */
[C---:B------:R-:W-:Y:S04]  /*6ac0*/  LEA R180, P0, R223.reuse, R182, 0x5 ;  /* 0x000000b6dfb47211 */ /* 0x040fe800078028ff */
[-C--:B------:R-:W-:Y:S03]  /*6ad0*/  HMMA.16816.F32 R28, R176, R170.reuse, R28 ;  /* 0x000000aab01c723c */ /* 0x080fe6000000181c */
[C---:B------:R-:W-:Y:S02]  /*6ae0*/  LEA.HI.X.SX32 R181, R223.reuse, R183, 0x5, P0 ;  /* 0x000000b7dfb57211 */ /* 0x040fe400000f2eff */
[----:B------:R-:W-:Y:S03]  /*6af0*/  LEA R174, P0, R223, R180, 0x5 ;  /* 0x000000b4dfae7211 */ /* 0x000fe600078028ff */
[----:B------:R-:W-:Y:S04]  /*6b00*/  HMMA.16816.F32 R32, R164, R170, R32 ;  /* 0x000000aaa420723c */ /* 0x000fe80000001820 */
[----:B------:R-:W-:Y:S01]  /*6b10*/  @P5 IMAD.WIDE.U32 R164, R239, R206, UR60 ;  /* 0x0000003cefa45e25 */ /* 0x000fe2000f8e00ce */
[C---:B------:R-:W-:Y:S01]  /*6b20*/  LEA.HI.X.SX32 R175, R223.reuse, R181, 0x5, P0 ;  /* 0x000000b5dfaf7211 */ /* 0x040fe200000f2eff */
[----:B------:R-:W-:Y:S01]  /*6b30*/  @UP0 UMOV UR60, UR13 ;  /* 0x0000000d003c0c82 */ /* 0x000fe20008000000 */
[C---:B------:R-:W-:Y:S01]  /*6b40*/  LEA R172, P0, R223.reuse, R174, 0x5 ;  /* 0x000000aedfac7211 */ /* 0x040fe200078028ff */
[----:B------:R-:W-:Y:S01]  /*6b50*/  @UP0 UMOV UR61, UR12 ;  /* 0x0000000c003d0c82 */ /* 0x000fe20008000000 */
[----:B------:R-:W5:Y:S01]  /*6b60*/  @P5 LDG.E R247, desc[UR32][R164.64+-0x100] ;  /* 0xffff0020a4f75981 */ /* 0x000f62000c1e1900 */
[----:B------:R-:W-:Y:S01]  /*6b70*/  UISETP.GT.AND UP0, UPT, UR43, UR49, UPT ;  /* 0x000000312b00728c */ /* 0x000fe2000bf04270 */
[C---:B------:R-:W-:Y:S03]  /*6b80*/  LEA.HI.X.SX32 R173, R223.reuse, R175, 0x5, P0 ;  /* 0x000000afdfad7211 */ /* 0x040fe600000f2eff */
[----:B------:R-:W5:Y:S01]  /*6b90*/  @P5 LDG.E R246, desc[UR32][R164.64+-0xe0] ;  /* 0xffff2020a4f65981 */ /* 0x000f62000c1e1900 */
[C---:B------:R-:W-:Y:S04]  /*6ba0*/  LEA R170, P0, R223.reuse, R172, 0x5 ;  /* 0x000000acdfaa7211 */ /* 0x040fe800078028ff */
[----:B------:R-:W5:Y:S01]  /*6bb0*/  @P5 LDG.E R245, desc[UR32][R164.64+-0x80] ;  /* 0xffff8020a4f55981 */ /* 0x000f62000c1e1900 */
[C---:B------:R-:W-:Y:S04]  /*6bc0*/  LEA.HI.X.SX32 R171, R223.reuse, R173, 0x5, P0 ;  /* 0x000000addfab7211 */ /* 0x040fe800000f2eff */
[----:B------:R1:W5:Y:S01]  /*6bd0*/  @P5 LDG.E R244, desc[UR32][R164.64+-0x60] ;  /* 0xffffa020a4f45981 */ /* 0x000362000c1e1900 */
[C---:B------:R-:W-:Y:S04]  /*6be0*/  IMAD.WIDE R176, R223.reuse, -0xc0, R170 ;  /* 0xffffff40dfb07825 */ /* 0x040fe800078e02aa */
[----:B------:R-:W-:Y:S01]  /*6bf0*/  REDG.E.ADD.F32.FTZ.RN.STRONG.GPU desc[UR32][R234.64], R4 ;  /* 0x00000004ea0079a6 */ /* 0x000fe2000c12f320 */
[C---:B------:R-:W-:Y:S04]  /*6c00*/  LEA R168, P0, R223.reuse, R176, 0x5 ;  /* 0x000000b0dfa87211 */ /* 0x040fe800078028ff */
[----:B------:R-:W-:Y:S01]  /*6c10*/  REDG.E.ADD.F32.FTZ.RN.STRONG.GPU desc[UR32][R228.64], R5 ;  /* 0x00000005e40079a6 */ /* 0x000fe2000c12f320 */
[C---:B------:R-:W-:Y:S04]  /*6c20*/  LEA.HI.X.SX32 R169, R223.reuse, R177, 0x5, P0 ;  /* 0x000000b1dfa97211 */ /* 0x040fe800000f2eff */
[----:B------:R2:W-:Y:S01]  /*6c30*/  REDG.E.ADD.F32.FTZ.RN.STRONG.GPU desc[UR32][R226.64], R6 ;  /* 0x00000006e20079a6 */ /* 0x0005e2000c12f320 */
[C---:B------:R-:W-:Y:S04]  /*6c40*/  LEA R166, P0, R223.reuse, R168, 0x5 ;  /* 0x000000a8dfa67211 */ /* 0x040fe800078028ff */
[----:B------:R3:W-:Y:S01]  /*6c50*/  REDG.E.ADD.F32.FTZ.RN.STRONG.GPU desc[UR32][R224.64], R7 ;  /* 0x00000007e00079a6 */ /* 0x0007e2000c12f320 */
[C---:B------:R-:W-:Y:S04]  /*6c60*/  LEA.HI.X.SX32 R167, R223.reuse, R169, 0x5, P0 ;  /* 0x000000a9dfa77211 */ /* 0x040fe800000f2eff */
[----:B------:R4:W-:Y:S05]  /*6c70*/  REDG.E.ADD.F32.FTZ.RN.STRONG.GPU desc[UR32][R202.64], R8 ;  /* 0x00000008ca0079a6 */ /* 0x0009ea000c12f320 */
[----:B------:R4:W-:Y:S01]  /*6c80*/  REDG.E.ADD.F32.FTZ.RN.STRONG.GPU desc[UR32][R200.64], R9 ;  /* 0x00000009c80079a6 */ /* 0x0009e2000c12f320 */
[C---:B-1----:R-:W-:Y:S04]  /*6c90*/  LEA R164, P0, R223.reuse, R166, 0x5 ;  /* 0x000000a6dfa47211 */ /* 0x042fe800078028ff */
[----:B------:R-:W-:Y:S01]  /*6ca0*/  REDG.E.ADD.F32.FTZ.RN.STRONG.GPU desc[UR32][R198.64], R10 ;  /* 0x0000000ac60079a6 */ /* 0x000fe2000c12f320 */
[C---:B------:R-:W-:Y:S04]  /*6cb0*/  LEA.HI.X.SX32 R165, R223.reuse, R167, 0x5, P0 ;  /* 0x000000a7dfa57211 */ /* 0x040fe800000f2eff */
[----:B------:R-:W-:Y:S05]  /*6cc0*/  REDG.E.ADD.F32.FTZ.RN.STRONG.GPU desc[UR32][R230.64], R11 ;  /* 0x0000000be60079a6 */ /* 0x000fea000c12f320 */
[----:B------:R-:W-:Y:S01]  /*6cd0*/  REDG.E.ADD.F32.FTZ.RN.STRONG.GPU desc[UR32][R234.64+0x80], R16 ;  /* 0x00008010ea0079a6 */ /* 0x000fe2000c12f320 */
[C---:B--2---:R-:W-:Y:S04]  /*6ce0*/  LEA R6, P0, R223.reuse, R164, 0x5 ;  /* 0x000000a4df067211 */ /* 0x044fe800078028ff */
[----:B------:R-:W-:Y:S01]  /*6cf0*/  REDG.E.ADD.F32.FTZ.RN.STRONG.GPU desc[UR32][R232.64+0x80], R17 ;  /* 0x00008011e80079a6 */ /* 0x000fe2000c12f320 */
[C---:B---3--:R-:W-:Y:S04]  /*6d00*/  LEA.HI.X.SX32 R7, R223.reuse, R165, 0x5, P0 ;  /* 0x000000a5df077211 */ /* 0x048fe800000f2eff */
[----:B------:R-:W-:Y:S01]  /*6d10*/  REDG.E.ADD.F32.FTZ.RN.STRONG.GPU desc[UR32][R194.64+0x80], R18 ;  /* 0x00008012c20079a6 */ /* 0x000fe2000c12f320 */
[C---:B------:R-:W-:Y:S04]  /*6d20*/  LEA R4, P0, R223.reuse, R6, 0x5 ;  /* 0x00000006df047211 */ /* 0x040fe800078028ff */
[----:B------:R-:W-:Y:S01]  /*6d30*/  REDG.E.ADD.F32.FTZ.RN.STRONG.GPU desc[UR32][R192.64+0x80], R19 ;  /* 0x00008013c00079a6 */ /* 0x000fe2000c12f320 */
[C---:B------:R-:W-:Y:S02]  /*6d40*/  LEA.HI.X.SX32 R5, R223.reuse, R7, 0x5, P0 ;  /* 0x00000007df057211 */ /* 0x040fe400000f2eff */
[C---:B----4-:R-:W-:Y:S02]  /*6d50*/  LEA R8, P0, R223.reuse, R4, 0x5 ;  /* 0x00000004df087211 */ /* 0x050fe400078028ff */
[----:B------:R-:W-:Y:S02]  /*6d60*/  REDG.E.ADD.F32.FTZ.RN.STRONG.GPU desc[UR32][R190.64+0x80], R12 ;  /* 0x0000800cbe0079a6 */ /* 0x000fe4000c12f320 */
[----:B------:R-:W-:Y:S03]  /*6d70*/  LEA.HI.X.SX32 R9, R223, R5, 0x5, P0 ;  /* 0x00000005df097211 */ /* 0x000fe600000f2eff */
        /* <DEDUP_REMOVED lines=341> */
[----:B------:R-:W-:-:S12]  /*82d0*/  UIMAD UR17, UR38, UR9, UR43 ;  /* 0x00000009261172a4 */ /* 0x000fd8000f8e022b */
.L_x_292:
        /* <DEDUP_REMOVED lines=14> */
.L_x_293:
[----:B------:R-:W2:Y:S01]  /*83c0*/  LDCU.64 UR8, c[0x0][0x5c8] ;  /* 0x0000b900ff0877ac */ /* 0x000ea20008000a00 */
[----:B------:R-:W-:-:S04]  /*83d0*/  UIADD3 UR12, UPT, UPT, UR39, UR40, URZ ;  /* 0x00000028270c7290 */ /* 0x000fc8000fffe0ff */
[----:B--2---:R-:W-:Y:S02]  /*83e0*/  UIMAD.WIDE.U32 UR14, UR12, UR8, URZ ;  /* 0x000000080c0e72a5 */ /* 0x004fe4000f8e00ff */
[----:B------:R-:W-:-:S04]  /*83f0*/  UIMAD UR12, UR12, UR9, URZ ;  /* 0x000000090c0c72a4 */ /* 0x000fc8000f8e02ff */
[----:B------:R-:W-:Y:S01]  /*8400*/  UIADD3 UR12, UPT, UPT, UR15, UR12, URZ ;  /* 0x0000000c0f0c7290 */ /* 0x000fe2000fffe0ff */
[----:B------:R-:W-:-:S05]  /*8410*/  UMOV UR16, UR14 ;  /* 0x0000000e00107c82 */ /* 0x000fca0008000000 */
[----:B-1----:R-:W-:-:S07]  /*8420*/  MOV R31, UR12 ;  /* 0x0000000c001f7c02 */ /* 0x002fce0008000f00 */
.L_x_294:
[----:B------:R-:W-:Y:S01]  /*8430*/  BAR.SYNC.DEFER_BLOCKING 0x0 ;  /* 0x0000000000007b1d */ /* 0x000fe20000010000 */
[----:B------:R-:W-:Y:S01]  /*8440*/  LOP3.LUT R0, R217, 0x1f8, RZ, 0xc0, !PT ;  /* 0x000001f8d9007812 */ /* 0x000fe200078ec0ff */
[----:B------:R-:W-:Y:S01]  /*8450*/  USHF.L.U32 UR14, UR34, 0x7, URZ ;  /* 0x00000007220e7899 */ /* 0x000fe200080006ff */
[----:B------:R-:W-:Y:S01]  /*8460*/  VIADD R7, R222, 0x20 ;  /* 0x00000020de077836 */ /* 0x000fe20000000000 */
[----:B------:R-:W-:Y:S01]  /*8470*/  USHF.L.U32 UR13, UR34, 0x7, URZ ;  /* 0x00000007220d7899 */ /* 0x000fe200080006ff */
[----:B------:R-:W-:Y:S01]  /*8480*/  LOP3.LUT R0, R0, 0x38, R219, 0x78, !PT ;  /* 0x0000003800007812 */ /* 0x000fe200078e78db */
[----:B------:R-:W-:Y:S02]  /*8490*/  UIMAD.WIDE.U32 UR40, UR14, UR10, URZ ;  /* 0x0000000a0e2872a5 */ /* 0x000fe4000f8e00ff */
[----:B------:R-:W1:Y:S01]  /*84a0*/  LDC.64 R8, c[0x0][0x5d8] ;  /* 0x00017600ff087b82 */ /* 0x000e620000000a00 */
[----:B------:R-:W-:Y:S01]  /*84b0*/  USHF.R.S32.HI UR15, URZ, 0x1f, UR14 ;  /* 0x0000001fff0f7899 */ /* 0x000fe2000801140e */
[--C-:B------:R-:W-:Y:S01]  /*84c0*/  LOP3.LUT R0, R0, 0x1e00, R217.reuse, 0xf8, !PT ;  /* 0x00001e0000007812 */ /* 0x100fe200078ef8d9 */
[----:B------:R-:W-:Y:S01]  /*84d0*/  UIADD3 UR31, UPT, UPT, -UR13, UR31, URZ ;  /* 0x0000001f0d1f7290 */ /* 0x000fe2000fffe1ff */
[----:B------:R-:W2:Y:S01]  /*84e0*/  S2R R17, SR_TID.X ;  /* 0x0000000000117919 */ /* 0x000ea20000002100 */
[----:B------:R-:W-:Y:S01]  /*84f0*/  IMAD.U32 R2, RZ, RZ, UR40 ;  /* 0x00000028ff027e24 */ /* 0x000fe2000f8e00ff */
[----:B------:R-:W-:Y:S01]  /*8500*/  LEA R0, R0, UR4, 0x1 ;  /* 0x0000000400007c11 */ /* 0x000fe2000f8e08ff */
[----:B------:R-:W-:Y:S01]  /*8510*/  UIMAD UR12, UR15, UR10, URZ ;  /* 0x0000000a0f0c72a4 */ /* 0x000fe2000f8e02ff */
[----:B------:R-:W3:Y:S01]  /*8520*/  LDC.64 R56, c[0x0][0x5e0] ;  /* 0x00017800ff387b82 */ /* 0x000ee20000000a00 */
[----:B------:R-:W-:Y:S01]  /*8530*/  ISETP.GE.AND P3, PT, R222, UR31, PT ;  /* 0x0000001fde007c0c */ /* 0x000fe2000bf66270 */
[----:B------:R-:W-:Y:S01]  /*8540*/  IMAD.U32 R3, RZ, RZ, UR41 ;  /* 0x00000029ff037e24 */ /* 0x000fe2000f8e00ff */
[----:B------:R-:W-:Y:S01]  /*8550*/  UIMAD UR12, UR14, UR11, UR12 ;  /* 0x0000000b0e0c72a4 */ /* 0x000fe2000f8e020c */
[----:B------:R-:W-:Y:S01]  /*8560*/  LOP3.LUT R4, R2, 0x38, R217, 0xf8, !PT ;  /* 0x0000003802047812 */ /* 0x000fe200078ef8d9 */
[C---:B------:R-:W-:Y:S01]  /*8570*/  VIADD R6, R222.reuse, 0x40 ;  /* 0x00000040de067836 */ /* 0x040fe20000000000 */
[----:B------:R-:W-:Y:S01]  /*8580*/  ISETP.GE.AND P6, PT, R7, UR31, PT ;  /* 0x0000001f07007c0c */ /* 0x000fe2000bfc6270 */
[----:B------:R-:W-:Y:S01]  /*8590*/  VIADD R5, R222, 0x60 ;  /* 0x00000060de057836 */ /* 0x000fe20000000000 */
[----:B------:R-:W-:Y:S01]  /*85a0*/  IADD3 R2, P0, PT, R4, UR42, RZ ;  /* 0x0000002a04027c10 */ /* 0x000fe2000ff1e0ff */
[----:B------:R4:W2:Y:S01]  /*85b0*/  LDS.128 R24, [R0+0xd000] ;  /* 0x00d0000000187984 */ /* 0x0008a20000000c00 */
[----:B------:R-:W-:Y:S01]  /*85c0*/  IMAD.U32 R4, RZ, RZ, UR12 ;  /* 0x0000000cff047e24 */ /* 0x000fe2000f8e00ff */
[----:B------:R-:W-:Y:S01]  /*85d0*/  ISETP.GE.AND P5, PT, R6, UR31, PT ;  /* 0x0000001f06007c0c */ /* 0x000fe2000bfa6270 */
[----:B------:R-:W-:Y:S01]  /*85e0*/  BSSY.RECONVERGENT B0, `(.L_x_295) ;  /* 0x000001c000007945 */ /* 0x000fe20003800200 */
[----:B------:R4:W2:Y:S01]  /*85f0*/  LDS.128 R20, [R0+0x11000] ;  /* 0x0110000000147984 */ /* 0x0008a20000000c00 */
[----:B------:R-:W-:-:S02]  /*8600*/  IADD3 R18, P2, PT, R222, 0x20, RZ ;  /* 0x00000020de127810 */ /* 0x000fc40007f5e0ff */
[----:B------:R-:W-:Y:S01]  /*8610*/  IADD3.X R3, PT, PT, R3, UR17, R4, P0, !PT ;  /* 0x0000001103037c10 */ /* 0x000fe200087fe404 */
[----:B------:R4:W2:Y:S01]  /*8620*/  LDS.128 R36, [R0+0x15000] ;  /* 0x0150000000247984 */ /* 0x0008a20000000c00 */
[----:B------:R-:W-:Y:S01]  /*8630*/  ISETP.GE.AND P4, PT, R5, UR31, PT ;  /* 0x0000001f05007c0c */ /* 0x000fe2000bf86270 */
[----:B------:R-:W-:Y:S01]  /*8640*/  IMAD.X R30, RZ, RZ, RZ, P2 ;  /* 0x000000ffff1e7224 */ /* 0x000fe200010e06ff */
[----:B------:R-:W-:Y:S01]  /*8650*/  IADD3 R28, P1, PT, R222, 0x40, RZ ;  /* 0x00000040de1c7810 */ /* 0x000fe20007f3e0ff */
[----:B------:R4:W2:Y:S01]  /*8660*/  LDS.128 R44, [R0+0x16000] ;  /* 0x01600000002c7984 */ /* 0x0008a20000000c00 */
[----:B-1----:R-:W-:Y:S01]  /*8670*/  IMAD.WIDE.U32 R6, R8, UR20, R2 ;  /* 0x0000001408067c25 */ /* 0x002fe2000f8e0002 */
[----:B------:R-:W-:Y:S02]  /*8680*/  IADD3 R29, P0, PT, R222, 0x60, RZ ;  /* 0x00000060de1d7810 */ /* 0x000fe40007f1e0ff */
[----:B------:R4:W1:Y:S01]  /*8690*/  LDS.128 R52, [R0+0x17000] ;  /* 0x0170000000347984 */ /* 0x0008620000000c00 */
[----:B------:R-:W-:-:S03]  /*86a0*/  IMAD R16, R9, UR20, R7 ;  /* 0x0000001409107c24 */ /* 0x000fc6000f8e0207 */
[----:B------:R4:W1:Y:S04]  /*86b0*/  LDS.128 R32, [R0+0x19000] ;  /* 0x0190000000207984 */ /* 0x0008680000000c00 */
[----:B------:R4:W1:Y:S04]  /*86c0*/  LDS.128 R40, [R0+0x1a000] ;  /* 0x01a0000000287984 */ /* 0x0008680000000c00 */
[----:B------:R4:W1:Y:S01]  /*86d0*/  LDS.128 R48, [R0+0x1b000] ;  /* 0x01b0000000307984 */ /* 0x0008620000000c00 */
[----:B---3--:R-:W-:Y:S05]  /*86e0*/  @P3 BRA `(.L_x_296) ;  /* 0x00000000002c3947 */ /* 0x008fea0003800000 */
[----:B------:R-:W3:Y:S01]  /*86f0*/  LDS.128 R8, [R0+0xc000] ;  /* 0x00c0000000087984 */ /* 0x000ee20000000c00 */
[----:B------:R-:W2:Y:S01]  /*8700*/  LDCU.64 UR12, c[0x0][0x560] ;  /* 0x0000ac00ff0c77ac */ /* 0x000ea20008000a00 */
[----:B------:R-:W-:Y:S02]  /*8710*/  MOV R2, R6 ;  /* 0x0000000600027202 */ /* 0x000fe40000000f00 */
[----:B------:R-:W4:Y:S01]  /*8720*/  LDS.128 R12, [R0+0x10000] ;  /* 0x01000000000c7984 */ /* 0x000f220000000c00 */
[----:B------:R-:W-:-:S03]  /*8730*/  MOV R3, R16 ;  /* 0x0000001000037202 */ /* 0x000fc60000000f00 */
[----:B------:R-:W-:-:S04]  /*8740*/  IMAD.WIDE.U32 R2, R222, UR10, R2 ;  /* 0x0000000ade027c25 */ /* 0x000fc8000f8e0002 */
[----:B------:R-:W-:Y:S01]  /*8750*/  IMAD R3, R222, UR11, R3 ;  /* 0x0000000bde037c24 */ /* 0x000fe2000f8e0203 */
[----:B--2---:R-:W-:-:S04]  /*8760*/  LEA R4, P2, R2, UR12, 0x1 ;  /* 0x0000000c02047c11 */ /* 0x004fc8000f8408ff */
[----:B------:R-:W-:-:S05]  /*8770*/  LEA.HI.X R5, R2, UR13, R3, 0x1, P2 ;  /* 0x0000000d02057c11 */ /* 0x000fca00090f0c03 */
[----:B---3--:R3:W-:Y:S04]  /*8780*/  STG.E.128 desc[UR32][R4.64], R8 ;  /* 0x0000000804007986 */ /* 0x0087e8000c101d20 */
[----:B----4-:R3:W-:Y:S02]  /*8790*/  STG.E.128 desc[UR32][R4.64+0x80], R12 ;  /* 0x0000800c04007986 */ /* 0x0107e4000c101d20 */
.L_x_296:
[----:B------:R-:W-:Y:S05]  /*87a0*/  BSYNC.RECONVERGENT B0 ;  /* 0x0000000000007941 */ /* 0x000fea0003800200 */
.L_x_295:
[----:B------:R-:W-:Y:S04]  /*87b0*/  BSSY.RECONVERGENT B0, `(.L_x_297) ;  /* 0x000000d000007945 */ /* 0x000fe80003800200 */
[----:B------:R-:W-:Y:S05]  /*87c0*/  @P6 BRA `(.L_x_298) ;  /* 0x00000000002c6947 */ /* 0x000fea0003800000 */
[----:B------:R-:W2:Y:S01]  /*87d0*/  LDCU.64 UR12, c[0x0][0x560] ;  /* 0x0000ac00ff0c77ac */ /* 0x000ea20008000a00 */
[----:B------:R-:W-:Y:S01]  /*87e0*/  MOV R2, R6 ;  /* 0x0000000600027202 */ /* 0x000fe20000000f00 */
[----:B---3--:R-:W-:Y:S01]  /*87f0*/  IMAD R4, R30, UR10, RZ ;  /* 0x0000000a1e047c24 */ /* 0x008fe2000f8e02ff */
[----:B------:R-:W-:-:S03]  /*8800*/  MOV R3, R16 ;  /* 0x0000001000037202 */ /* 0x000fc60000000f00 */
[C---:B------:R-:W-:Y:S02]  /*8810*/  IMAD R4, R18.reuse, UR11, R4 ;  /* 0x0000000b12047c24 */ /* 0x040fe4000f8e0204 */
[----:B------:R-:W-:-:S05]  /*8820*/  IMAD.WIDE.U32 R2, R18, UR10, R2 ;  /* 0x0000000a12027c25 */ /* 0x000fca000f8e0002 */
[----:B------:R-:W-:Y:S02]  /*8830*/  IADD3 R3, PT, PT, R4, R3, RZ ;  /* 0x0000000304037210 */ /* 0x000fe40007ffe0ff */
[----:B--2---:R-:W-:-:S04]  /*8840*/  LEA R4, P2, R2, UR12, 0x1 ;  /* 0x0000000c02047c11 */ /* 0x004fc8000f8408ff */
[----:B------:R-:W-:-:S05]  /*8850*/  LEA.HI.X R5, R2, UR13, R3, 0x1, P2 ;  /* 0x0000000d02057c11 */ /* 0x000fca00090f0c03 */
[----:B------:R2:W-:Y:S04]  /*8860*/  STG.E.128 desc[UR32][R4.64], R24 ;  /* 0x0000001804007986 */ /* 0x0005e8000c101d20 */
[----:B------:R2:W-:Y:S02]  /*8870*/  STG.E.128 desc[UR32][R4.64+0x80], R20 ;  /* 0x0000801404007986 */ /* 0x0005e4000c101d20 */
.L_x_298:
[----:B------:R-:W-:Y:S05]  /*8880*/  BSYNC.RECONVERGENT B0 ;  /* 0x0000000000007941 */ /* 0x000fea0003800200 */
.L_x_297:
[----:B---3--:R3:W1:Y:S01]  /*8890*/  LDS.128 R12, [R0+0xe000] ;  /* 0x00e00000000c7984 */ /* 0x0086620000000c00 */
[----:B------:R-:W-:Y:S01]  /*88a0*/  BSSY.RECONVERGENT B0, `(.L_x_299) ;  /* 0x0000010000007945 */ /* 0x000fe20003800200 */
[----:B--2---:R-:W-:Y:S02]  /*88b0*/  SHF.L.U32 R21, R17, 0x3, RZ ;  /* 0x0000000311157819 */ /* 0x004fe400000006ff */
[----:B------:R3:W2:Y:S01]  /*88c0*/  LDS.128 R8, [R0+0x12000] ;  /* 0x0120000000087984 */ /* 0x0006a20000000c00 */
[----:B------:R-:W-:Y:S01]  /*88d0*/  IADD3.X R20, PT, PT, RZ, RZ, RZ, P1, !PT ;  /* 0x000000ffff147210 */ /* 0x000fe20000ffe4ff */
[----:B------:R-:W-:Y:S06]  /*88e0*/  @P5 BRA `(.L_x_300) ;  /* 0x00000000002c5947 */ /* 0x000fec0003800000 */
[----:B------:R-:W4:Y:S01]  /*88f0*/  LDCU.64 UR12, c[0x0][0x560] ;  /* 0x0000ac00ff0c77ac */ /* 0x000f220008000a00 */
[----:B------:R-:W-:Y:S01]  /*8900*/  MOV R2, R6 ;  /* 0x0000000600027202 */ /* 0x000fe20000000f00 */
[----:B------:R-:W-:Y:S01]  /*8910*/  IMAD R4, R20, UR10, RZ ;  /* 0x0000000a14047c24 */ /* 0x000fe2000f8e02ff */
[----:B------:R-:W-:-:S03]  /*8920*/  MOV R3, R16 ;  /* 0x0000001000037202 */ /* 0x000fc60000000f00 */
[C---:B------:R-:W-:Y:S02]  /*8930*/  IMAD R4, R28.reuse, UR11, R4 ;  /* 0x0000000b1c047c24 */ /* 0x040fe4000f8e0204 */
[----:B------:R-:W-:-:S05]  /*8940*/  IMAD.WIDE.U32 R2, R28, UR10, R2 ;  /* 0x0000000a1c027c25 */ /* 0x000fca000f8e0002 */
[----:B------:R-:W-:Y:S02]  /*8950*/  IADD3 R3, PT, PT, R4, R3, RZ ;  /* 0x0000000304037210 */ /* 0x000fe40007ffe0ff */
[----:B----4-:R-:W-:-:S04]  /*8960*/  LEA R4, P1, R2, UR12, 0x1 ;  /* 0x0000000c02047c11 */ /* 0x010fc8000f8208ff */
[----:B------:R-:W-:-:S05]  /*8970*/  LEA.HI.X R5, R2, UR13, R3, 0x1, P1 ;  /* 0x0000000d02057c11 */ /* 0x000fca00088f0c03 */
[----:B-1----:R1:W-:Y:S04]  /*8980*/  STG.E.128 desc[UR32][R4.64], R12 ;  /* 0x0000000c04007986 */ /* 0x0023e8000c101d20 */
[----:B--2---:R1:W-:Y:S02]  /*8990*/  STG.E.128 desc[UR32][R4.64+0x80], R8 ;  /* 0x0000800804007986 */ /* 0x0043e4000c101d20 */
.L_x_300:
[----:B------:R-:W-:Y:S05]  /*89a0*/  BSYNC.RECONVERGENT B0 ;  /* 0x0000000000007941 */ /* 0x000fea0003800200 */
.L_x_299:
[----:B-1----:R1:W1:Y:S01]  /*89b0*/  LDS.128 R12, [R0+0xf000] ;  /* 0x00f00000000c7984 */ /* 0x0022620000000c00 */
[----:B------:R-:W-:Y:S01]  /*89c0*/  BSSY.RECONVERGENT B0, `(.L_x_301) ;  /* 0x0000011000007945 */ /* 0x000fe20003800200 */
[----:B------:R-:W-:Y:S01]  /*89d0*/  IMAD.U32 R17, RZ, RZ, UR8 ;  /* 0x00000008ff117e24 */ /* 0x000fe2000f8e00ff */
[----:B------:R-:W-:Y:S01]  /*89e0*/  IADD3.X R19, PT, PT, RZ, RZ, RZ, P0, !PT ;  /* 0x000000ffff137210 */ /* 0x000fe200007fe4ff */
[----:B--2---:R2:W1:Y:S01]  /*89f0*/  LDS.128 R8, [R0+0x13000] ;  /* 0x0130000000087984 */ /* 0x0044620000000c00 */
[----:B------:R-:W-:Y:S01]  /*8a00*/  LOP3.LUT R21, R21, 0x38, RZ, 0xc0, !PT ;  /* 0x0000003815157812 */ /* 0x000fe200078ec0ff */
[----:B------:R-:W-:Y:S06]  /*8a10*/  @P4 BRA `(.L_x_302) ;  /* 0x00000000002c4947 */ /* 0x000fec0003800000 */
[----:B------:R-:W3:Y:S01]  /*8a20*/  LDCU.64 UR12, c[0x0][0x560] ;  /* 0x0000ac00ff0c77ac */ /* 0x000ee20008000a00 */
[----:B------:R-:W-:Y:S01]  /*8a30*/  MOV R2, R6 ;  /* 0x0000000600027202 */ /* 0x000fe20000000f00 */
[----:B------:R-:W-:Y:S01]  /*8a40*/  IMAD R7, R19, UR10, RZ ;  /* 0x0000000a13077c24 */ /* 0x000fe2000f8e02ff */
[----:B------:R-:W-:-:S03]  /*8a50*/  MOV R3, R16 ;  /* 0x0000001000037202 */ /* 0x000fc60000000f00 */
[----:B------:R-:W-:-:S04]  /*8a60*/  IMAD.WIDE.U32 R4, R29, UR10, R2 ;  /* 0x0000000a1d047c25 */ /* 0x000fc8000f8e0002 */
[----:B------:R-:W-:-:S05]  /*8a70*/  IMAD R2, R29, UR11, R7 ;  /* 0x0000000b1d027c24 */ /* 0x000fca000f8e0207 */
[----:B------:R-:W-:Y:S02]  /*8a80*/  IADD3 R3, PT, PT, R2, R5, RZ ;  /* 0x0000000502037210 */ /* 0x000fe40007ffe0ff */
[----:B---3--:R-:W-:-:S04]  /*8a90*/  LEA R2, P0, R4, UR12, 0x1 ;  /* 0x0000000c04027c11 */ /* 0x008fc8000f8008ff */
[----:B------:R-:W-:-:S05]  /*8aa0*/  LEA.HI.X R3, R4, UR13, R3, 0x1, P0 ;  /* 0x0000000d04037c11 */ /* 0x000fca00080f0c03 */
[----:B-1----:R1:W-:Y:S04]  /*8ab0*/  STG.E.128 desc[UR32][R2.64], R12 ;  /* 0x0000000c02007986 */ /* 0x0023e8000c101d20 */
[----:B------:R1:W-:Y:S02]  /*8ac0*/  STG.E.128 desc[UR32][R2.64+0x80], R8 ;  /* 0x0000800802007986 */ /* 0x0003e4000c101d20 */
.L_x_302:
[----:B------:R-:W-:Y:S05]  /*8ad0*/  BSYNC.RECONVERGENT B0 ;  /* 0x0000000000007941 */ /* 0x000fea0003800200 */
.L_x_301:
[----:B-1----:R1:W1:Y:S01]  /*8ae0*/  LDS.128 R12, [R0+0x14000] ;  /* 0x01400000000c7984 */ /* 0x0022620000000c00 */
[----:B------:R-:W-:Y:S01]  /*8af0*/  MOV R2, R21 ;  /* 0x0000001500027202 */ /* 0x000fe20000000f00 */
[----:B------:R-:W-:Y:S01]  /*8b00*/  UIMAD UR15, UR15, UR8, URZ ;  /* 0x000000080f0f72a4 */ /* 0x000fe2000f8e02ff */
[----:B------:R-:W-:Y:S01]  /*8b10*/  MOV R3, RZ ;  /* 0x000000ff00037202 */ /* 0x000fe20000000f00 */
[----:B------:R1:W1:Y:S01]  /*8b20*/  LDS.128 R8, [R0+0x18000] ;  /* 0x0180000000087984 */ /* 0x0002620000000c00 */
[----:B------:R-:W-:Y:S01]  /*8b30*/  BSSY.RECONVERGENT B0, `(.L_x_303) ;  /* 0x0000011000007945 */ /* 0x000fe20003800200 */
[----:B------:R-:W-:Y:S01]  /*8b40*/  UIMAD UR15, UR14, UR9, UR15 ;  /* 0x000000090e0f72a4 */ /* 0x000fe2000f8e020f */
[----:B------:R-:W-:-:S03]  /*8b50*/  IMAD.WIDE.U32 R2, R17, UR14, R2 ;  /* 0x0000000e11027c25 */ /* 0x000fc6000f8e0002 */
[----:B------:R-:W-:-:S04]  /*8b60*/  IADD3 R2, P0, PT, R2, UR16, RZ ;  /* 0x0000001002027c10 */ /* 0x000fc8000ff1e0ff */
[----:B------:R-:W-:-:S03]  /*8b70*/  IADD3.X R3, PT, PT, R31, UR15, R3, P0, !PT ;  /* 0x0000000f1f037c10 */ /* 0x000fc600087fe403 */
[----:B------:R-:W-:-:S04]  /*8b80*/  IMAD.WIDE.U32 R6, R56, UR20, R2 ;  /* 0x0000001438067c25 */ /* 0x000fc8000f8e0002 */
[----:B------:R-:W-:Y:S01]  /*8b90*/  IMAD R16, R57, UR20, R7 ;  /* 0x0000001439107c24 */ /* 0x000fe2000f8e0207 */
[----:B------:R-:W-:Y:S06]  /*8ba0*/  @P3 BRA `(.L_x_304) ;  /* 0x0000000000243947 */ /* 0x000fec0003800000 */
[----:B------:R-:W1:Y:S01]  /*8bb0*/  LDCU.64 UR10, c[0x0][0x568] ;  /* 0x0000ad00ff0a77ac */ /* 0x000e620008000a00 */
[----:B------:R-:W-:Y:S02]  /*8bc0*/  MOV R2, R6 ;  /* 0x0000000600027202 */ /* 0x000fe40000000f00 */
[----:B------:R-:W-:-:S03]  /*8bd0*/  MOV R3, R16 ;  /* 0x0000001000037202 */ /* 0x000fc60000000f00 */
[----:B------:R-:W-:-:S04]  /*8be0*/  IMAD.WIDE.U32 R4, R222, UR8, R2 ;  /* 0x00000008de047c25 */ /* 0x000fc8000f8e0002 */
[----:B-1234-:R-:W-:Y:S01]  /*8bf0*/  IMAD R0, R222, UR9, R5 ;  /* 0x00000009de007c24 */ /* 0x01efe2000f8e0205 */
[----:B------:R-:W-:-:S04]  /*8c00*/  LEA R2, P0, R4, UR10, 0x1 ;  /* 0x0000000a04027c11 */ /* 0x000fc8000f8008ff */
[----:B------:R-:W-:-:S05]  /*8c10*/  LEA.HI.X R3, R4, UR11, R0, 0x1, P0 ;  /* 0x0000000b04037c11 */ /* 0x000fca00080f0c00 */
[----:B------:R1:W-:Y:S04]  /*8c20*/  STG.E.128 desc[UR32][R2.64], R12 ;  /* 0x0000000c02007986 */ /* 0x0003e8000c101d20 */
[----:B------:R1:W-:Y:S02]  /*8c30*/  STG.E.128 desc[UR32][R2.64+0x80], R8 ;  /* 0x0000800802007986 */ /* 0x0003e4000c101d20 */
.L_x_304:
[----:B------:R-:W-:Y:S05]  /*8c40*/  BSYNC.RECONVERGENT B0 ;  /* 0x0000000000007941 */ /* 0x000fea0003800200 */
.L_x_303:
[----:B------:R-:W-:Y:S04]  /*8c50*/  BSSY.RECONVERGENT B0, `(.L_x_305) ;  /* 0x000000d000007945 */ /* 0x000fe80003800200 */
[----:B------:R-:W-:Y:S05]  /*8c60*/  @P6 BRA `(.L_x_306) ;  /* 0x00000000002c6947 */ /* 0x000fea0003800000 */
[----:B------:R-:W2:Y:S01]  /*8c70*/  LDCU.64 UR10, c[0x0][0x568] ;  /* 0x0000ad00ff0a77ac */ /* 0x000ea20008000a00 */
[----:B-1----:R-:W-:Y:S01]  /*8c80*/  MOV R2, R6 ;  /* 0x0000000600027202 */ /* 0x002fe20000000f00 */
[----:B--234-:R-:W-:Y:S01]  /*8c90*/  IMAD R0, R30, UR8, RZ ;  /* 0x000000081e007c24 */ /* 0x01cfe2000f8e02ff */
[----:B------:R-:W-:-:S03]  /*8ca0*/  MOV R3, R16 ;  /* 0x0000001000037202 */ /* 0x000fc60000000f00 */
[C---:B------:R-:W-:Y:S02]  /*8cb0*/  IMAD R0, R18.reuse, UR9, R0 ;  /* 0x0000000912007c24 */ /* 0x040fe4000f8e0200 */
[----:B------:R-:W-:-:S05]  /*8cc0*/  IMAD.WIDE.U32 R2, R18, UR8, R2 ;  /* 0x0000000812027c25 */ /* 0x000fca000f8e0002 */
[----:B------:R-:W-:Y:S02]  /*8cd0*/  IADD3 R0, PT, PT, R0, R3, RZ ;  /* 0x0000000300007210 */ /* 0x000fe40007ffe0ff */
[----:B------:R-:W-:-:S04]  /*8ce0*/  LEA R4, P0, R2, UR10, 0x1 ;  /* 0x0000000a02047c11 */ /* 0x000fc8000f8008ff */
[----:B------:R-:W-:-:S05]  /*8cf0*/  LEA.HI.X R5, R2, UR11, R0, 0x1, P0 ;  /* 0x0000000b02057c11 */ /* 0x000fca00080f0c00 */
[----:B------:R1:W-:Y:S04]  /*8d00*/  STG.E.128 desc[UR32][R4.64], R36 ;  /* 0x0000002404007986 */ /* 0x0003e8000c101d20 */
[----:B------:R1:W-:Y:S02]  /*8d10*/  STG.E.128 desc[UR32][R4.64+0x80], R32 ;  /* 0x0000802004007986 */ /* 0x0003e4000c101d20 */
.L_x_306:
[----:B------:R-:W-:Y:S05]  /*8d20*/  BSYNC.RECONVERGENT B0 ;  /* 0x0000000000007941 */ /* 0x000fea0003800200 */
.L_x_305:
        /* <DEDUP_REMOVED lines=13> */
.L_x_308:
[----:B------:R-:W-:Y:S05]  /*8e00*/  BSYNC.RECONVERGENT B0 ;  /* 0x0000000000007941 */ /* 0x000fea0003800200 */
.L_x_307:
        /* <DEDUP_REMOVED lines=12> */
.L_x_288:
[----:B------:R-:W-:Y:S05]  /*8ed0*/  BSYNC.RECONVERGENT B1 ;  /* 0x0000000000017941 */ /* 0x000fea0003800200 */
.L_x_258:
[----:B------:R-:W2:Y:S01]  /*8ee0*/  LDCU UR9, c[0x0][0x438] ;  /* 0x00008700ff0977ac */ /* 0x000ea20008000800 */
[----:B------:R-:W4:Y:S01]  /*8ef0*/  LDCU UR10, c[0x0][0x370] ;  /* 0x00006e00ff0a77ac */ /* 0x000f220008000800 */
[----:B--2---:R-:W-:-:S04]  /*8f00*/  UIADD3 UR9, UPT, UPT, UR9, 0x7f, URZ ;  /* 0x0000007f09097890 */ /* 0x004fc8000fffe0ff */
[----:B------:R-:W-:Y:S02]  /*8f10*/  USHF.R.S32.HI UR8, URZ, 0x1f, UR9 ;  /* 0x0000001fff087899 */ /* 0x000fe40008011409 */
[----:B----4-:R-:W-:Y:S02]  /*8f20*/  UIADD3 UR34, UPT, UPT, UR10, UR34, URZ ;  /* 0x000000220a227290 */ /* 0x010fe4000fffe0ff */
[----:B------:R-:W-:Y:S01]  /*8f30*/  ULEA.HI UR8, UR8, UR9, URZ, 0x7 ;  /* 0x0000000908087291 */ /* 0x000fe2000f8f38ff */
[----:B------:R-:W-:-:S03]  /*8f40*/  UMOV UR10, UR19 ;  /* 0x00000013000a7c82 */ /* 0x000fc60008000000 */
[----:B------:R-:W-:-:S04]  /*8f50*/  USHF.R.S32.HI UR8, URZ, 0x7, UR8 ;  /* 0x00000007ff087899 */ /* 0x000fc80008011408 */
[----:B------:R-:W-:-:S09]  /*8f60*/  UISETP.GE.AND UP0, UPT, UR34, UR8, UPT ;  /* 0x000000082200728c */ /* 0x000fd2000bf06270 */
[----:B------:R-:W-:Y:S05]  /*8f70*/  BRA.U !UP0, `(.L_x_309) ;  /* 0xffffff7108e07547 */ /* 0x000fea000b83ffff */
[----:B------:R-:W-:Y:S05]  /*8f80*/  EXIT ;  /* 0x000000000000794d */ /* 0x000fea0003800000 */
.L_x_310:
        /* <DEDUP_REMOVED lines=15> */
.L_x_1247:


//--------------------- .text._ZN5flash44flash_bwd_dq_dk_dv_loop_seqk_parallel_kernelI23Flash_bwd_kernel_traitsILi128ELi64ELi128ELi8ELi2ELi4ELi2ELb0ELb0EN7cutlass6half_tE19Flash_kernel_traitsILi128ELi64ELi128ELi8ES3_EELb0ELb1ELb0ELb1ELb0ELb0ELb0EEEvNS_16Flash_bwd_paramsE --------------------------
	.section	.text._ZN5flash44flash_bwd_dq_dk_dv_loop_seqk_parallel_kernelI23Flash_bwd_kernel_traitsILi128ELi64ELi128ELi8ELi2ELi4ELi2ELb0ELb0EN7cutlass6half_tE19Flash_kernel_traitsILi128ELi64ELi128ELi8ES3_EELb0ELb1ELb0ELb1ELb0ELb0ELb0EEEvNS_16Flash_bwd_paramsE,"ax",@progbits
	.align	128
        .global         _ZN5flash44flash_bwd_dq_dk_dv_loop_seqk_parallel_kernelI23Flash_bwd_kernel_traitsILi128ELi64ELi128ELi8ELi2ELi4ELi2ELb0ELb0EN7cutlass6half_tE19Flash_kernel_traitsILi128ELi64ELi128ELi8ES3_EELb0ELb1ELb0ELb1ELb0ELb0ELb0EEEvNS_16Flash_bwd_paramsE
        .type           _ZN5flash44flash_bwd_dq_dk_dv_loop_seqk_parallel_kernelI23Flash_bwd_kernel_traitsILi128ELi64ELi128ELi8ELi2ELi4ELi2ELb0ELb0EN7cutlass6half_tE19Flash_kernel_traitsILi128ELi64ELi128ELi8ES3_EELb0ELb1ELb0ELb1ELb0ELb0ELb0EEEvNS_16Flash_bwd_paramsE,@function
        .size           _ZN5flash44flash_bwd_dq_dk_dv_loop_seqk_parallel_kernelI23Flash_bwd_kernel_traitsILi128ELi64ELi128ELi8ELi2ELi4ELi2ELb0ELb0EN7cutlass6half_tE19Flash_kernel_traitsILi128ELi64ELi128ELi8ES3_EELb0ELb1ELb0ELb1ELb0ELb0ELb0EEEvNS_16Flash_bwd_paramsE,(.L_x_1248 - _ZN5flash44flash_bwd_dq_dk_dv_loop_seqk_parallel_kernelI23Flash_bwd_kernel_traitsILi128ELi64ELi128ELi8ELi2ELi4ELi2ELb0ELb0EN7cutlass6half_tE19Flash_kernel_traitsILi128ELi64ELi128ELi8ES3_EELb0ELb1ELb0ELb1ELb0ELb0ELb0EEEvNS_16Flash_bwd_paramsE)
        .other          _ZN5flash44flash_bwd_dq_dk_dv_loop_seqk_parallel_kernelI23Flash_bwd_kernel_traitsILi128ELi64ELi128ELi8ELi2ELi4ELi2ELb0ELb0EN7cutlass6half_tE19Flash_kernel_traitsILi128ELi64ELi128ELi8ES3_EELb0ELb1ELb0ELb1ELb0ELb0ELb0EEEvNS_16Flash_bwd_paramsE,@"STO_CUDA_ENTRY STV_DEFAULT"
_ZN5flash44flash_bwd_dq_dk_dv_loop_seqk_parallel_kernelI23Flash_bwd_kernel_traitsILi128ELi64ELi128ELi8ELi2ELi4ELi2ELb0ELb0EN7cutlass6half_tE19Flash_kernel_traitsILi128ELi64ELi128ELi8ES3_EELb0ELb1ELb0ELb1ELb0ELb0ELb0EEEvNS_16Flash_bwd_paramsE:
.text._ZN5flash44flash_bwd_dq_dk_dv_loop_seqk_parallel_kernelI23Flash_bwd_kernel_traitsILi128ELi64ELi128ELi8ELi2ELi4ELi2ELb0ELb0EN7cutlass6half_tE19Flash_kernel_traitsILi128ELi64ELi128ELi8ES3_EELb0ELb1ELb0ELb1ELb0ELb0ELb0EEEvNS_16Flash_bwd_paramsE:
        /* <DEDUP_REMOVED lines=19> */
[----:B------:R-:W-:Y:S01]  /*0130*/  S2UR UR19, SR_CTAID.Y ;  /* 0x00000000001379c3 */ /* 0x000fe20000002600 */
[----:B-1----:R-:W-:-:S02]  /*0140*/  ULEA UR44, UP0, UR25, UR44, 0x2 ;  /* 0x0000002c192c7291 */ /* 0x002fc4000f8010ff */
[----:B--2---:R-:W-:Y:S02]  /*0150*/  UISETP.EQ.U32.AND UP2, UPT, UR4, URZ, UPT ;  /* 0x000000ff0400728c */ /* 0x004fe4000bf42070 */
[----:B------:R-:W-:Y:S02]  /*0160*/  UISETP.NE.U32.AND UP6, UPT, UR4, URZ, UPT ;  /* 0x000000ff0400728c */ /* 0x000fe4000bfc5070 */
[----:B------:R-:W-:Y:S01]  /*0170*/  ULEA.HI.X UR45, UR25, UR45, URZ, 0x2, UP0 ;  /* 0x0000002d192d7291 */ /* 0x000fe200080f14ff */
[----:B------:R-:W1:Y:S01]  /*0180*/  S2UR UR4, SR_CgaCtaId ;  /* 0x00000000000479c3 */ /* 0x000e620000008800 */
[----:B---3--:R-:W-:Y:S02]  /*0190*/  UISETP.NE.U32.AND UP1, UPT, UR6, URZ, UPT ;  /* 0x000000ff0600728c */ /* 0x008fe4000bf25070 */
[----:B------:R-:W-:Y:S02]  /*01a0*/  UISETP.NE.U32.AND UP0, UPT, UR6, URZ, UPT ;  /* 0x000000ff0600728c */ /* 0x000fe4000bf05070 */
[----:B------:R-:W-:-:S02]  /*01b0*/  UISETP.NE.AND.EX UP5, UPT, UR7, URZ, UPT, UP1 ;  /* 0x000000ff0700728c */ /* 0x000fc4000bfa5310 */
[----:B------:R-:W-:Y:S01]  /*01c0*/  UISETP.NE.AND.EX UP4, UPT, UR7, URZ, UPT, UP0 ;  /* 0x000000ff0700728c */ /* 0x000fe2000bf85300 */
[----:B------:R-:W2:Y:S01]  /*01d0*/  S2UR UR22, SR_CTAID.X ;  /* 0x00000000001679c3 */ /* 0x000ea20000002500 */
[----:B------:R-:W3:Y:S01]  /*01e0*/  LDCU.64 UR6, c[0x0][0x470] ;  /* 0x00008e00ff0677ac */ /* 0x000ee20008000a00 */
[----:B----4-:R-:W-:Y:S02]  /*01f0*/  UISETP.NE.AND UP3, UPT, UR8, URZ, UPT ;  /* 0x000000ff0800728c */ /* 0x010fe4000bf65270 */
[----:B------:R-:W-:-:S04]  /*0200*/  UISETP.NE.AND.EX UP6, UPT, UR5, URZ, UPT, UP6 ;  /* 0x000000ff0500728c */ /* 0x000fc8000bfc5360 */
[----:B------:R-:W4:Y:S01]  /*0210*/  S2UR UR18, SR_CTAID.Y ;  /* 0x00000000001279c3 */ /* 0x000f220000002600 */
[----:B------:R-:W-:Y:S01]  /*0220*/  UISETP.EQ.OR.EX UP0, UPT, UR5, URZ, !UP3, UP2 ;  /* 0x000000ff0500728c */ /* 0x000fe2000df02720 */
[----:B------:R-:W-:Y:S02]  /*0230*/  UMOV UR8, 0x400 ;  /* 0x0000040000087882 */ /* 0x000fe40000000000 */
[----:B------:R-:W-:Y:S01]  /*0240*/  UMOV UR5, 0x400 ;  /* 0x0000040000057882 */ /* 0x000fe20000000000 */
[----:B------:R-:W-:Y:S02]  /*0250*/  UP2UR UR27, UPR, URZ, 0x1 ;  /* 0x00000001ff1b7883 */ /* 0x000fe40008000000 */
[----:B------:R-:W-:Y:S01]  /*0260*/  UP2UR UR26, UPR, URZ, 0x8 ;  /* 0x00000008ff1a7883 */ /* 0x000fe20008000000 */
[----:B------:R-:W2:Y:S01]  /*0270*/  S2UR UR21, SR_CTAID.Z ;  /* 0x00000000001579c3 */ /* 0x000ea20000002700 */
[----:B-1----:R-:W-:Y:S02]  /*0280*/  ULEA UR4, UR4, UR5, 0x18 ;  /* 0x0000000504047291 */ /* 0x002fe4000f8ec0ff */
[----:B---3--:R-:W-:Y:S01]  /*0290*/  UISETP.NE.U32.AND UP0, UPT, UR6, URZ, UPT ;  /* 0x000000ff0600728c */ /* 0x008fe2000bf05070 */
[----:B------:R-:W1:Y:S01]  /*02a0*/  LDCU.64 UR28, c[0x0][0x460] ;  /* 0x00008c00ff1c77ac */ /* 0x000e620008000a00 */
[----:B------:R-:W3:Y:S01]  /*02b0*/  LDCU UR20, c[0x0][0x438] ;  /* 0x00008700ff1477ac */ /* 0x000ee20008000800 */
[----:B------:R-:W1:Y:S01]  /*02c0*/  @!UP4 LDCU UR23, c[0x0][0x434] ;  /* 0x00008680ff17c7ac */ /* 0x000e620008000800 */
[----:B------:R-:W-:-:S02]  /*02d0*/  ULEA UR36, UR36, UR8, 0x18 ;  /* 0x0000000824247291 */ /* 0x000fc4000f8ec0ff */
[----:B------:R-:W-:Y:S02]  /*02e0*/  UIADD3 UR33, UPT, UPT, UR4, 0x20000, URZ ;  /* 0x0002000004217890 */ /* 0x000fe4000fffe0ff */
[----:B------:R-:W-:Y:S01]  /*02f0*/  UISETP.NE.AND.EX UP3, UPT, UR7, URZ, UPT, UP0 ;  /* 0x000000ff0700728c */ /* 0x000fe2000bf65300 */
[----:B------:R-:W-:Y:S01]  /*0300*/  UMOV UR30, 0xffffc000 ;  /* 0xffffc000001e7882 */ /* 0x000fe20000000000 */
[----:B------:R-:W-:Y:S01]  /*0310*/  UMOV UR31, URZ ;  /* 0x000000ff001f7c82 */ /* 0x000fe20008000000 */
[----:B------:R-:W-:-:S08]  /*0320*/  UMOV UR32, URZ ;  /* 0x000000ff00207c82 */ /* 0x000fd00008000000 */
.L_x_391:
[----:B------:R-:W5:Y:S01]  /*0330*/  LDCU.64 UR8, c[0x0][0x478] ;  /* 0x00008f00ff0877ac */ /* 0x000f620008000a00 */
        /* <DEDUP_REMOVED lines=8> */
[----:B-1----:R-:W-:Y:S02]  /*03c0*/  UIMAD.WIDE.U32 UR12, UR25, 0x4, UR28 ;  /* 0x00000004190c78a5 */ /* 0x002fe4000f8e001c */
[----:B-----5:R-:W-:Y:S02]  /*03d0*/  UISETP.NE.U32.AND UP0, UPT, UR8, URZ, UPT ;  /* 0x000000ff0800728c */ /* 0x020fe4000bf05070 */
[----:B------:R-:W5:Y:S02]  /*03e0*/  @P1 LDG.E R6, desc[UR34][R4.64] ;  /* 0x0000002204061981 */ /* 0x000f64000c1e1900 */
[----:B------:R-:W-:-:S06]  /*03f0*/  UISETP.NE.AND.EX UP0, UPT, UR9, URZ, UPT, UP0 ;  /* 0x000000ff0900728c */ /* 0x000fcc000bf05300 */
[----:B------:R-:W-:-:S05]  /*0400*/  PLOP3.LUT P0, PT, PT, PT, UP0, 0x80, 0x8 ;  /* 0x000000000008781c */ /* 0x000fca0003f0f008 */
[----:B------:R-:W-:Y:S01]  /*0410*/  @UP0 ULEA UR14, UP1, UR25, UR8, 0x2 ;  /* 0x00000008190e0291 */ /* 0x000fe2000f8210ff */
[----:B------:R-:W-:Y:S01]  /*0420*/  PLOP3.LUT P3, PT, PT, PT, UP2, 0x80, 0x8 ;  /* 0x000000000008781c */ /* 0x000fe20003f6f028 */
[----:B------:R-:W1:Y:S02]  /*0430*/  @!UP0 LDCU UR5, c[0x0][0x43c] ;  /* 0x00008780ff0587ac */ /* 0x000e640008000800 */
[----:B------:R-:W-:Y:S02]  /*0440*/  @UP0 ULEA.HI.X UR15, UR25, UR9, URZ, 0x2, UP1 ;  /* 0x00000009190f0291 */ /* 0x000fe400088f14ff */
[----:B--23--:R-:W-:Y:S01]  /*0450*/  IMAD.U32 R2, RZ, RZ, UR14 ;  /* 0x0000000eff027e24 */ /* 0x00cfe2000f8e00ff */
[----:B------:R-:W4:Y:S03]  /*0460*/  @!UP0 LDCU.64 UR8, c[0x0][0x488] ;  /* 0x00009100ff0887ac */ /* 0x000f260008000a00 */
[----:B------:R-:W-:-:S05]  /*0470*/  IMAD.U32 R3, RZ, RZ, UR15 ;  /* 0x0000000fff037e24 */ /* 0x000fca000f8e00ff */
[----:B------:R3:W2:Y:S01]  /*0480*/  @P0 LDG.E R4, desc[UR34][R2.64] ;  /* 0x0000002202040981 */ /* 0x0006a2000c1e1900 */
[----:B------:R-:W-:Y:S01]  /*0490*/  UMOV UR40, URZ ;  /* 0x000000ff00287c82 */ /* 0x000fe20008000000 */
[----:B------:R-:W-:Y:S01]  /*04a0*/  UMOV UR17, 0xffffffff ;  /* 0xffffffff00117882 */ /* 0x000fe20000000000 */
[----:B------:R-:W-:Y:S01]  /*04b0*/  UMOV UR42, 0xffffffff ;  /* 0xffffffff002a7882 */ /* 0x000fe20000000000 */
[----:B----4-:R-:W-:-:S04]  /*04c0*/  @!UP0 UISETP.NE.U32.AND UP1, UPT, UR8, URZ, UPT ;  /* 0x000000ff0800828c */ /* 0x010fc8000bf25070 */
[----:B------:R-:W-:-:S04]  /*04d0*/  @!UP0 UISETP.NE.AND.EX UP1, UPT, UR9, URZ, UPT, UP1 ;  /* 0x000000ff0900828c */ /* 0x000fc8000bf25310 */
[----:B-1----:R-:W-:Y:S01]  /*04e0*/  @!UP0 USEL UR9, UR5, URZ, UP1 ;  /* 0x000000ff05098287 */ /* 0x002fe20008800000 */
[----:B---3--:R-:W-:Y:S02]  /*04f0*/  IMAD.U32 R2, RZ, RZ, UR12 ;  /* 0x0000000cff027e24 */ /* 0x008fe4000f8e00ff */
[----:B------:R-:W-:-:S05]  /*0500*/  IMAD.U32 R3, RZ, RZ, UR13 ;  /* 0x0000000dff037e24 */ /* 0x000fca000f8e00ff */
[----:B------:R-:W3:Y:S04]  /*0510*/  @P4 LDG.E R5, desc[UR34][R2.64] ;  /* 0x0000002202054981 */ /* 0x000ee8000c1e1900 */
[----:B------:R1:W4:Y:S02]  /*0520*/  @P2 LDG.E R0, desc[UR34][R2.64+0x4] ;  /* 0x0000042202002981 */ /* 0x000324000c1e1900 */
[----:B-1----:R-:W-:Y:S02]  /*0530*/  IMAD.U32 R2, RZ, RZ, UR44 ;  /* 0x0000002cff027e24 */ /* 0x002fe4000f8e00ff */
[----:B------:R-:W-:-:S05]  /*0540*/  IMAD.U32 R3, RZ, RZ, UR45 ;  /* 0x0000002dff037e24 */ /* 0x000fca000f8e00ff */
[----:B------:R-:W4:Y:S01]  /*0550*/  @!P3 LDG.E R2, desc[UR34][R2.64] ;  /* 0x000000220202b981 */ /* 0x000f22000c1e1900 */
[----:B------:R-:W-:Y:S01]  /*0560*/  USHF.L.U32 UR5, UR43, 0x7, URZ ;  /* 0x000000072b057899 */ /* 0x000fe200080006ff */
[----:B-----5:R-:W-:Y:S02]  /*0570*/  @P1 R2UR UR40, R6 ;  /* 0x00000000062812ca */ /* 0x020fe400000e0000 */
[----:B--2---:R-:W-:-:S13]  /*0580*/  @P0 R2UR UR39, R4 ;  /* 0x00000000042702ca */ /* 0x004fda00000e0000 */
[----:B------:R-:W-:Y:S01]  /*0590*/  @UP0 UIADD3 UR39, UPT, UPT, UR39, -UR40, URZ ;  /* 0x8000002827270290 */ /* 0x000fe2000fffe0ff */
[----:B---3--:R-:W-:Y:S02]  /*05a0*/  @P4 R2UR UR17, R5 ;  /* 0x00000000051142ca */ /* 0x008fe400000e0000 */
[----:B----4-:R-:W-:Y:S02]  /*05b0*/  @P2 R2UR UR8, R0 ;  /* 0x00000000000822ca */ /* 0x010fe400000e0000 */
[----:B------:R-:W-:Y:S01]  /*05c0*/  @!P3 R2UR UR42, R2 ;  /* 0x00000000022ab2ca */ /* 0x000fe200000e0000 */
        /* <DEDUP_REMOVED lines=10> */
.L_x_311:
[----:B------:R-:W-:Y:S01]  /*0670*/  @!UP0 UIADD3 UR39, UPT, UPT, UR9, UR10, -UR40 ;  /* 0x0000000a09278290 */ /* 0x000fe2000fffe828 */
[----:B------:R-:W-:Y:S01]  /*0680*/  @!UP4 UMOV UR41, UR23 ;  /* 0x000000170029cc82 */ /* 0x000fe20008000000 */
        /* <DEDUP_REMOVED lines=32> */
.L_x_313:
[----:B------:R-:W1:Y:S01]  /*0890*/  LDCU.64 UR14, c[0x0][0x3b8] ;  /* 0x00007700ff0e77ac */ /* 0x000e620008000a00 */
[----:B------:R-:W-:-:S04]  /*08a0*/  UIADD3 UR8, UPT, UPT, UR40, UR42, URZ ;  /* 0x0000002a28087290 */ /* 0x000fc8000fffe0ff */
[----:B-1----:R-:W-:Y:S02]  /*08b0*/  UIMAD.WIDE.U32 UR54, UR8, UR14, URZ ;  /* 0x0000000e083672a5 */ /* 0x002fe4000f8e00ff */
[----:B------:R-:W-:-:S04]  /*08c0*/  UIMAD UR8, UR8, UR15, URZ ;  /* 0x0000000f080872a4 */ /* 0x000fc8000f8e02ff */
[----:B------:R-:W-:-:S06]  /*08d0*/  UIADD3 UR8, UPT, UPT, UR55, UR8, URZ ;  /* 0x0000000837087290 */ /* 0x000fcc000fffe0ff */
[----:B------:R-:W-:Y:S02]  /*08e0*/  MOV R19, UR8 ;  /* 0x0000000800137c02 */ /* 0x000fe40008000f00 */
.L_x_314:
        /* <DEDUP_REMOVED lines=44> */
.L_x_315:
[----:B------:R-:W1:Y:S01]  /*0bb0*/  LDCU.64 UR12, c[0x0][0x3c0] ;  /* 0x00007800ff0c77ac */ /* 0x000e620008000a00 */
[----:B------:R-:W-:-:S04]  /*0bc0*/  UIADD3 UR8, UPT, UPT, UR40, UR42, URZ ;  /* 0x0000002a28087290 */ /* 0x000fc8000fffe0ff */
[----:B-1----:R-:W-:Y:S02]  /*0bd0*/  UIMAD.WIDE.U32 UR10, UR8, UR12, URZ ;  /* 0x0000000c080a72a5 */ /* 0x002fe4000f8e00ff */
[----:B------:R-:W-:-:S04]  /*0be0*/  UIMAD UR8, UR8, UR13, URZ ;  /* 0x0000000d080872a4 */ /* 0x000fc8000f8e02ff */
[----:B------:R-:W-:Y:S01]  /*0bf0*/  UIADD3 UR8, UPT, UPT, UR11, UR8, URZ ;  /* 0x000000080b087290 */ /* 0x000fe2000fffe0ff */
[----:B------:R-:W-:-:S05]  /*0c00*/  UMOV UR52, UR10 ;  /* 0x0000000a00347c82 */ /* 0x000fca0008000000 */
[----:B------:R-:W-:-:S07]  /*0c10*/  MOV R23, UR8 ;  /* 0x0000000800177c02 */ /* 0x000fce0008000f00 */
.L_x_316:
        /* <DEDUP_REMOVED lines=11> */
[----:B------:R-:W1:Y:S02]  /*0cd0*/  LDCU UR8, c[0x0][0x444] ;  /* 0x00008880ff0877ac */ /* 0x000e640008000800 */
[----:B-1----:R-:W-:Y:S02]  /*0ce0*/  USHF.R.S32.HI UR9, URZ, 0x1f, UR8 ;  /* 0x0000001fff097899 */ /* 0x002fe40008011408 */
[----:B------:R-:W-:Y:S02]  /*0cf0*/  UIMAD.WIDE.U32 UR46, UR25, UR8, URZ ;  /* 0x00000008192e72a5 */ /* 0x000fe4000f8e00ff */
[----:B------:R-:W-:Y:S02]  /*0d00*/  UIMAD UR8, UR9, UR25, URZ ;  /* 0x00000019090872a4 */ /* 0x000fe4000f8e02ff */
[----:B------:R-:W-:Y:S02]  /*0d10*/  USHF.R.S32.HI UR9, URZ, 0x1f, UR16 ;  /* 0x0000001fff097899 */ /* 0x000fe40008011410 */
[----:B------:R-:W-:-:S02]  /*0d20*/  UIADD3 UR8, UPT, UPT, UR47, UR8, URZ ;  /* 0x000000082f087290 */ /* 0x000fc4000fffe0ff */
[----:B------:R-:W-:Y:S02]  /*0d30*/  UIMAD.WIDE.U32 UR10, UR46, UR16, URZ ;  /* 0x000000102e0a72a5 */ /* 0x000fe4000f8e00ff */
        /* <DEDUP_REMOVED lines=10> */
.L_x_317:
[----:B------:R-:W-:Y:S02]  /*0de0*/  UIMAD.WIDE.U32 UR10, UR60, UR17, URZ ;  /* 0x000000113c0a72a5 */ /* 0x000fe4000f8e00ff */
[----:B------:R-:W-:-:S04]  /*0df0*/  UIMAD UR8, UR61, UR17, URZ ;  /* 0x000000113d0872a4 */ /* 0x000fc8000f8e02ff */
[----:B------:R-:W-:-:S12]  /*0e00*/  UIADD3 UR8, UPT, UPT, UR11, UR8, URZ ;  /* 0x000000080b087290 */ /* 0x000fd8000fffe0ff */
.L_x_318:
[----:B------:R-:W1:Y:S01]  /*0e10*/  LDCU.U8 UR9, c[0x0][0x548] ;  /* 0x0000a900ff0977ac */ /* 0x000e620008000000 */
[----:B------:R-:W-:Y:S01]  /*0e20*/  UMOV UR25, UR19 ;  /* 0x0000001300197c82 */ /* 0x000fe20008000000 */
[----:B------:R-:W2:Y:S01]  /*0e30*/  LDCU.U8 UR62, c[0x0][0x5f0] ;  /* 0x0000be00ff3e77ac */ /* 0x000ea20008000000 */
[----:B------:R-:W-:Y:S02]  /*0e40*/  USHF.L.U32 UR46, UR25, 0x7, URZ ;  /* 0x00000007192e7899 */ /* 0x000fe400080006ff */
[----:B------:R-:W-:Y:S02]  /*0e50*/  UIMAD UR59, UR24, UR48, URZ ;  /* 0x00000030183b72a4 */ /* 0x000fe4000f8e02ff */
[----:B------:R-:W-:-:S04]  /*0e60*/  USEL UR11, UR46, URZ, UP5 ;  /* 0x000000ff2e0b7287 */ /* 0x000fc8000a800000 */
[----:B------:R-:W-:Y:S02]  /*0e70*/  UIADD3 UR11, UP0, UPT, UR50, UR11, URZ ;  /* 0x0000000b320b7290 */ /* 0x000fe4000ff1e0ff */
[----:B-1----:R-:W-:Y:S02]  /*0e80*/  UISETP.NE.AND UP1, UPT, UR9, URZ, UPT ;  /* 0x000000ff0900728c */ /* 0x002fe4000bf25270 */
        /* <DEDUP_REMOVED lines=13> */
.L_x_319:
[----:B------:R-:W1:Y:S01]  /*0f60*/  LDCU UR61, c[0x0][0x434] ;  /* 0x00008680ff3d77ac */ /* 0x000e620008000800 */
[----:B------:R-:W-:-:S04]  /*0f70*/  UIMAD UR9, UR25, UR16, UR24 ;  /* 0x00000010190972a4 */ /* 0x000fc8000f8e0218 */
[----:B-1----:R-:W-:Y:S02]  /*0f80*/  UIMAD UR61, UR9, UR61, URZ ;  /* 0x0000003d093d72a4 */ /* 0x002fe4000f8e02ff */
.L_x_320:
        /* <DEDUP_REMOVED lines=11> */
.L_x_321:
[----:B------:R-:W1:Y:S01]  /*1040*/  LDCU UR60, c[0x0][0x444] ;  /* 0x00008880ff3c77ac */ /* 0x000e620008000800 */
[----:B------:R-:W-:-:S04]  /*1050*/  UIMAD UR9, UR25, UR16, UR24 ;  /* 0x00000010190972a4 */ /* 0x000fc8000f8e0218 */
[----:B-1----:R-:W-:-:S12]  /*1060*/  UIMAD UR60, UR9, UR60, URZ ;  /* 0x0000003c093c72a4 */ /* 0x002fd8000f8e02ff */
.L_x_322:
        /* <DEDUP_REMOVED lines=23> */
[----:B------:R-:W-:Y:S01]  /*11e0*/  VIADD R25, R24, 0x20 ;  /* 0x0000002018197836 */ /* 0x000fe20000000000 */
[----:B------:R-:W-:Y:S01]  /*11f0*/  IADD3 R2, P0, PT, R10, UR64, RZ ;  /* 0x000000400a027c10 */ /* 0x000fe2000ff1e0ff */
[----:B------:R-:W-:Y:S01]  /*1200*/  USHF.R.S32.HI UR46, URZ, 0x6, UR8 ;  /* 0x00000006ff2e7899 */ /* 0x000fe20008011408 */
[----:B------:R-:W-:Y:S01]  /*1210*/  IADD3 R27, PT, PT, R24, 0x60, RZ ;  /* 0x00000060181b7810 */ /* 0x000fe20007ffe0ff */
[----:B------:R-:W-:-:S02]  /*1220*/  IMAD R8, R9, UR48, R8 ;  /* 0x0000003009087c24 */ /* 0x000fc4000f8e0208 */
[----:B------:R-:W-:Y:S01]  /*1230*/  IMAD.X R3, RZ, RZ, UR49, P0 ;  /* 0x00000031ff037e24 */ /* 0x000fe200080e06ff */
[----:B------:R-:W-:Y:S01]  /*1240*/  UISETP.LT.AND UP0, UPT, URZ, UR46, UPT ;  /* 0x0000002eff00728c */ /* 0x000fe2000bf01270 */
[----:B------:R-:W-:Y:S01]  /*1250*/  VIADD R26, R24, 0x40 ;  /* 0x00000040181a7836 */ /* 0x000fe20000000000 */
        /* <DEDUP_REMOVED lines=19> */
[----:B------:R-:W-:Y:S01]  /*1390*/  IMAD.WIDE.U32 R6, R24, UR8, R2 ;  /* 0x0000000818067c25 */ /* 0x000fe2000f8e0002 */
        /* <DEDUP_REMOVED lines=27> */
[----:B---3--:R-:W-:Y:S01]  /*1550*/  UIMAD.WIDE UR56, UR61, 0x4, UR62 ;  /* 0x000000043d3878a5 */ /* 0x008fe2000f8e023e */
[----:B------:R-:W-:-:S02]  /*1560*/  LEA.HI.X.SX32 R4, R4, R5, 0x1, P0 ;  /* 0x0000000504047211 */ /* 0x000fc400000f0eff */
[----:B-1----:R-:W-:Y:S01]  /*1570*/  LEA R232, P0, R0, UR16, 0x2 ;  /* 0x0000001000e87c11 */ /* 0x002fe2000f8010ff */
[----:B------:R-:W-:Y:S01]  /*1580*/  UMOV UR16, UR10 ;  /* 0x0000000a00107c82 */ /* 0x000fe20008000000 */
[----:B------:R-:W-:Y:S02]  /*1590*/  LEA.HI.X R235, R2, UR9, R3, 0x1, P1 ;  /* 0x0000000902eb7c11 */ /* 0x000fe400088f0c03 */
[----:B------:R-:W-:Y:S02]  /*15a0*/  LEA.HI.X R233, R0, UR17, R4, 0x2, P0 ;  /* 0x0000001100e97c11 */ /* 0x000fe400080f1404 */
[C---:B------:R-:W-:Y:S02]  /*15b0*/  IADD3 R17, P2, PT, R24.reuse, 0x60, RZ ;  /* 0x0000006018117810 */ /* 0x040fe40007f5e0ff */
[C---:B------:R-:W-:Y:S02]  /*15c0*/  IADD3 R15, P0, PT, R24.reuse, 0x40, RZ ;  /* 0x00000040180f7810 */ /* 0x040fe40007f1e0ff */
[----:B------:R-:W-:Y:S01]  /*15d0*/  IADD3 R14, P1, PT, R24, 0x20, RZ ;  /* 0x00000020180e7810 */ /* 0x000fe20007f3e0ff */
[----:B------:R-:W-:Y:S01]  /*15e0*/  IMAD.X R21, RZ, RZ, RZ, P2 ;  /* 0x000000ffff157224 */ /* 0x000fe200010e06ff */
[----:B------:R-:W-:Y:S01]  /*15f0*/  SHF.L.U64.HI R13, R12, 0x5, R13 ;  /* 0x000000050c0d7819 */ /* 0x000fe2000001020d */
[----:B------:R-:W-:Y:S01]  /*1600*/  IMAD.X R20, RZ, RZ, RZ, P0 ;  /* 0x000000ffff147224 */ /* 0x000fe200000e06ff */
[----:B------:R-:W-:-:S02]  /*1610*/  IADD3.X R18, PT, PT, RZ, RZ, RZ, P1, !PT ;  /* 0x000000ffff127210 */ /* 0x000fc40000ffe4ff */
[----:B------:R-:W-:Y:S01]  /*1620*/  LOP3.LUT R12, R10, 0x40, RZ, 0xfc, !PT ;  /* 0x000000400a0c7812 */ /* 0x000fe200078efcff */
        /* <DEDUP_REMOVED lines=14> */
.L_x_324:
[----:B------:R-:W1:Y:S01]  /*1710*/  LDCU.64 UR10, c[0x0][0x5c0] ;  /* 0x0000b800ff0a77ac */ /* 0x000e620008000a00 */
[----:B------:R-:W-:-:S04]  /*1720*/  UIADD3 UR8, UPT, UPT, UR40, UR42, URZ ;  /* 0x0000002a28087290 */ /* 0x000fc8000fffe0ff */
[----:B-1----:R-:W-:Y:S02]  /*1730*/  UIMAD.WIDE.U32 UR16, UR8, UR10, URZ ;  /* 0x0000000a081072a5 */ /* 0x002fe4000f8e00ff */
[----:B------:R-:W-:-:S04]  /*1740*/  UIMAD UR8, UR8, UR11, URZ ;  /* 0x0000000b080872a4 */ /* 0x000fc8000f8e02ff */
[----:B------:R-:W-:-:S06]  /*1750*/  UIADD3 UR8, UPT, UPT, UR17, UR8, URZ ;  /* 0x0000000811087290 */ /* 0x000fcc000fffe0ff */
[----:B------:R-:W-:Y:S02]  /*1760*/  MOV R0, UR8 ;  /* 0x0000000800007c02 */ /* 0x000fe40008000f00 */
.L_x_325:
        /* <DEDUP_REMOVED lines=13> */
.L_x_326:
[----:B------:R-:W1:Y:S01]  /*1840*/  LDCU.64 UR8, c[0x0][0x5c8] ;  /* 0x0000b900ff0877ac */ /* 0x000e620008000a00 */
[----:B------:R-:W-:-:S04]  /*1850*/  UIADD3 UR40, UPT, UPT, UR40, UR42, URZ ;  /* 0x0000002a28287290 */ /* 0x000fc8000fffe0ff */
[----:B-1----:R-:W-:Y:S02]  /*1860*/  UIMAD.WIDE.U32 UR14, UR40, UR8, URZ ;  /* 0x00000008280e72a5 */ /* 0x002fe4000f8e00ff */
[----:B------:R-:W-:-:S04]  /*1870*/  UIMAD UR40, UR40, UR9, URZ ;  /* 0x00000009282872a4 */ /* 0x000fc8000f8e02ff */
[----:B------:R-:W-:-:S06]  /*1880*/  UIADD3 UR40, UPT, UPT, UR15, UR40, URZ ;  /* 0x000000280f287290 */ /* 0x000fcc000fffe0ff */
[----:B------:R-:W-:-:S07]  /*1890*/  MOV R9, UR40 ;  /* 0x0000002800097c02 */ /* 0x000fce0008000f00 */
.L_x_327:
        /* <DEDUP_REMOVED lines=30> */
.L_x_329:
[----:B------:R-:W-:Y:S05]  /*1a80*/  BSYNC.RECONVERGENT B0 ;  /* 0x0000000000007941 */ /* 0x000fea0003800200 */
.L_x_328:
        /* <DEDUP_REMOVED lines=16> */
.L_x_331:
[----:B------:R-:W-:Y:S05]  /*1b90*/  BSYNC.RECONVERGENT B0 ;  /* 0x0000000000007941 */ /* 0x000fea0003800200 */
.L_x_330:
        /* <DEDUP_REMOVED lines=16> */
.L_x_333:
[----:B------:R-:W-:Y:S05]  /*1ca0*/  BSYNC.RECONVERGENT B0 ;  /* 0x0000000000007941 */ /* 0x000fea0003800200 */
.L_x_332:
        /* <DEDUP_REMOVED lines=16> */
.L_x_335:
[----:B------:R-:W-:Y:S05]  /*1db0*/  BSYNC.RECONVERGENT B0 ;  /* 0x0000000000007941 */ /* 0x000fea0003800200 */
.L_x_334:
        /* <DEDUP_REMOVED lines=25> */
.L_x_337:
[----:B------:R-:W-:Y:S05]  /*1f50*/  BSYNC.RECONVERGENT B0 ;  /* 0x0000000000007941 */ /* 0x000fea0003800200 */
.L_x_336:
        /* <DEDUP_REMOVED lines=16> */
.L_x_339:
[----:B------:R-:W-:Y:S05]  /*2060*/  BSYNC.RECONVERGENT B0 ;  /* 0x0000000000007941 */ /* 0x000fea0003800200 */
.L_x_338:
        /* <DEDUP_REMOVED lines=16> */
.L_x_341:
[----:B------:R-:W-:Y:S05]  /*2170*/  BSYNC.RECONVERGENT B0 ;  /* 0x0000000000007941 */ /* 0x000fea0003800200 */
.L_x_340:
        /* <DEDUP_REMOVED lines=17> */
.L_x_323:
        /* <DEDUP_REMOVED lines=30> */
.L_x_344:
[----:B------:R2:W-:Y:S04]  /*2470*/  STS.128 [R6+0x8000], RZ ;  /* 0x008000ff06007388 */ /* 0x0005e80000000c00 */
[----:B------:R2:W-:Y:S02]  /*2480*/  STS.128 [R6+0xa000], RZ ;  /* 0x00a000ff06007388 */ /* 0x0005e40000000c00 */
.L_x_345:
[----:B------:R-:W-:Y:S05]  /*2490*/  BSYNC.RECONVERGENT B0 ;  /* 0x0000000000007941 */ /* 0x000fea0003800200 */
.L_x_343:
        /* <DEDUP_REMOVED lines=23> */
.L_x_347:
[----:B------:R-:W-:Y:S05]  /*2610*/  BSYNC.RECONVERGENT B0 ;  /* 0x0000000000007941 */ /* 0x000fea0003800200 */
.L_x_346:
        /* <DEDUP_REMOVED lines=21> */
.L_x_349:
[----:B------:R1:W-:Y:S04]  /*2770*/  STS.128 [R230], RZ ;  /* 0x000000ffe6007388 */ /* 0x0003e80000000c00 */
[----:B------:R1:W-:Y:S02]  /*2780*/  STS.128 [R230+0x2000], RZ ;  /* 0x002000ffe6007388 */ /* 0x0003e40000000c00 */
.L_x_350:
[----:B------:R-:W-:Y:S05]  /*2790*/  BSYNC.RECONVERGENT B0 ;  /* 0x0000000000007941 */ /* 0x000fea0003800200 */
.L_x_348:
[--C-:B------:R-:W-:Y:S01]  /*27a0*/  SHF.R.U32.HI R30, RZ, 0x1, R28.reuse ;  /* 0x00000001ff1e7819 */ /* 0x100fe2000001161c */
[----:B-1----:R-:W-:Y:S01]  /*27b0*/  IMAD.MOV.U32 R4, RZ, RZ, 0x7f800000 ;  /* 0x7f800000ff047424 */ /* 0x002fe200078e00ff */
[----:B------:R-:W-:Y:S01]  /*27c0*/  SHF.R.U32.HI R0, RZ, 0x2, R28 ;  /* 0x00000002ff007819 */ /* 0x000fe2000001161c */
[----:B------:R-:W-:Y:S01]  /*27d0*/  IMAD.MOV.U32 R5, RZ, RZ, 0x7f800000 ;  /* 0x7f800000ff057424 */ /* 0x000fe200078e00ff */
[----:B------:R-:W-:Y:S01]  /*27e0*/  LOP3.LUT R242, R30, 0x10, RZ, 0xc0, !PT ;  /* 0x000000101ef27812 */ /* 0x000fe200078ec0ff */
[----:B------:R-:W-:Y:S02]  /*27f0*/  IMAD.MOV.U32 R8, RZ, RZ, 0x7f800000 ;  /* 0x7f800000ff087424 */ /* 0x000fe400078e00ff */
[----:B------:R-:W-:Y:S01]  /*2800*/  IMAD.MOV.U32 R9, RZ, RZ, 0x7f800000 ;  /* 0x7f800000ff097424 */ /* 0x000fe200078e00ff */
[----:B------:R-:W-:-:S04]  /*2810*/  LOP3.LUT R242, R242, 0x7, R0, 0xf8, !PT ;  /* 0x00000007f2f27812 */ /* 0x000fc800078ef800 */
[C---:B----4-:R-:W-:Y:S01]  /*2820*/  LOP3.LUT R2, R242.reuse, 0x20, RZ, 0xfc, !PT ;  /* 0x00000020f2027812 */ /* 0x050fe200078efcff */
[C---:B------:R-:W-:Y:S01]  /*2830*/  VIADD R0, R242.reuse, 0x28 ;  /* 0x00000028f2007836 */ /* 0x040fe20000000000 */
[C---:B------:R-:W-:Y:S01]  /*2840*/  ISETP.GE.AND P3, PT, R242.reuse, UR55, PT ;  /* 0x00000037f2007c0c */ /* 0x040fe2000bf66270 */
[----:B------:R-:W-:Y:S01]  /*2850*/  VIADD R3, R242, 0x8 ;  /* 0x00000008f2037836 */ /* 0x000fe20000000000 */
[----:B------:R-:W-:Y:S01]  /*2860*/  ISETP.GE.AND P1, PT, R2, UR55, PT ;  /* 0x0000003702007c0c */ /* 0x000fe2000bf26270 */
[----:B------:R-:W-:Y:S01]  /*2870*/  IMAD.MOV.U32 R2, RZ, RZ, 0x4 ;  /* 0x00000004ff027424 */ /* 0x000fe200078e00ff */
[----:B------:R-:W-:Y:S02]  /*2880*/  ISETP.GE.AND P0, PT, R0, UR55, PT ;  /* 0x0000003700007c0c */ /* 0x000fe4000bf06270 */
[----:B------:R-:W-:Y:S01]  /*2890*/  ISETP.GE.AND P2, PT, R3, UR55, PT ;  /* 0x0000003703007c0c */ /* 0x000fe2000bf46270 */
[----:B------:R-:W-:-:S06]  /*28a0*/  IMAD.WIDE.U32 R2, R242, R2, UR56 ;  /* 0x00000038f2027e25 */ /* 0x000fcc000f8e0002 */
[----:B------:R-:W4:Y:S04]  /*28b0*/  @!P3 LDG.E R9, desc[UR34][R2.64] ;  /* 0x000000220209b981 */ /* 0x000f28000c1e1900 */
[----:B------:R-:W5:Y:S04]  /*28c0*/  @!P0 LDG.E R4, desc[UR34][R2.64+0xa0] ;  /* 0x0000a02202048981 */ /* 0x000f68000c1e1900 */
[----:B------:R-:W2:Y:S04]  /*28d0*/  @!P1 LDG.E R5, desc[UR34][R2.64+0x80] ;  /* 0x0000802202059981 */ /* 0x000ea8000c1e1900 */
[----:B------:R-:W3:Y:S04]  /*28e0*/  @!P2 LDG.E R8, desc[UR34][R2.64+0x20] ;  /* 0x000020220208a981 */ /* 0x000ee8000c1e1900 */
[----:B------:R1:W-:Y:S04]  /*28f0*/  @P4 STS.128 [R230+0x1000], RZ ;  /* 0x001000ffe6004388 */ /* 0x0003e80000000c00 */
[----:B------:R1:W-:Y:S01]  /*2900*/  @P4 STS.128 [R230+0x3000], RZ ;  /* 0x003000ffe6004388 */ /* 0x0003e20000000c00 */
[----:B------:R-:W-:Y:S03]  /*2910*/  BSSY.RECONVERGENT B0, `(.L_x_351) ;  /* 0x0000015000007945 */ /* 0x000fe60003800200 */
[----:B-----5:R1:W-:Y:S04]  /*2920*/  STL [R1], R4 ;  /* 0x0000000401007387 */ /* 0x0203e80000100800 */
[----:B--2---:R1:W-:Y:S04]  /*2930*/  STL [R1+0x4], R5 ;  /* 0x0000040501007387 */ /* 0x0043e80000100800 */
[----:B---3--:R1:W-:Y:S04]  /*2940*/  STL [R1+0x8], R8 ;  /* 0x0000080801007387 */ /* 0x0083e80000100800 */
[----:B----4-:R1:W-:Y:S01]  /*2950*/  STL [R1+0xc], R9 ;  /* 0x00000c0901007387 */ /* 0x0103e20000100800 */
[----:B------:R-:W-:Y:S05]  /*2960*/  @P4 BRA `(.L_x_352) ;  /* 0x00000000003c4947 */ /* 0x000fea0003800000 */
[----:B------:R-:W2:Y:S01]  /*2970*/  LDCU UR8, c[0x0][0x440] ;  /* 0x00008800ff0877ac */ /* 0x000ea20008000800 */
[----:B------:R-:W-:-:S04]  /*2980*/  LEA R2, P2, R7, R236, 0x1 ;  /* 0x000000ec07027211 */ /* 0x000fc800078408ff */
        /* <DEDUP_REMOVED lines=13> */
.L_x_352:
[----:B------:R-:W-:Y:S05]  /*2a60*/  BSYNC.RECONVERGENT B0 ;  /* 0x0000000000007941 */ /* 0x000fea0003800200 */
.L_x_351:
[----:B------:R-:W3:Y:S01]  /*2a70*/  LDCU.64 UR8, c[0x0][0x3d0] ;  /* 0x00007a00ff0877ac */ /* 0x000ee20008000a00 */
[----:B--2---:R-:W-:Y:S01]  /*2a80*/  MOV R2, UR14 ;  /* 0x0000000e00027c02 */ /* 0x004fe20008000f00 */
        /* <DEDUP_REMOVED lines=8> */
[----:B---3--:R-:W-:-:S04]  /*2b10*/  IMAD R0, R22, UR8, RZ ;  /* 0x0000000816007c24 */ /* 0x008fc8000f8e02ff */
[C---:B------:R-:W-:Y:S02]  /*2b20*/  IMAD R0, R16.reuse, UR9, R0 ;  /* 0x0000000910007c24 */ /* 0x040fe4000f8e0200 */
[----:B-1----:R-:W-:-:S05]  /*2b30*/  IMAD.WIDE.U32 R8, R16, UR8, R2 ;  /* 0x0000000810087c25 */ /* 0x002fca000f8e0002 */
        /* <DEDUP_REMOVED lines=23> */
.L_x_354:
[----:B------:R2:W-:Y:S04]  /*2cb0*/  STS.128 [R6+0xc000], RZ ;  /* 0x00c000ff06007388 */ /* 0x0005e80000000c00 */
[----:B------:R2:W-:Y:S02]  /*2cc0*/  STS.128 [R6+0x10000], RZ ;  /* 0x010000ff06007388 */ /* 0x0005e40000000c00 */
.L_x_355:
[----:B------:R-:W-:Y:S05]  /*2cd0*/  BSYNC.RECONVERGENT B0 ;  /* 0x0000000000007941 */ /* 0x000fea0003800200 */
.L_x_353:
[----:B------:R-:W-:Y:S01]  /*2ce0*/  ISETP.GE.AND P5, PT, R25, UR17, PT ;  /* 0x0000001119007c0c */ /* 0x000fe2000bfa6270 */
[----:B------:R-:W-:Y:S01]  /*2cf0*/  BSSY.RECONVERGENT B0, `(.L_x_356) ;  /* 0x000001c000007945 */ /* 0x000fe20003800200 */
[----:B------:R-:W-:Y:S02]  /*2d00*/  ISETP.GE.AND P4, PT, R26, UR17, PT ;  /* 0x000000111a007c0c */ /* 0x000fe4000bf86270 */
[----:B------:R-:W-:-:S09]  /*2d10*/  ISETP.GE.AND P3, PT, R27, UR17, PT ;  /* 0x000000111b007c0c */ /* 0x000fd2000bf66270 */
[----:B------:R3:W-:Y:S04]  /*2d20*/  @P5 STS.128 [R6+0xd000], RZ ;  /* 0x00d000ff06005388 */ /* 0x0007e80000000c00 */
[----:B------:R3:W-:Y:S01]  /*2d30*/  @P5 STS.128 [R6+0x11000], RZ ;  /* 0x011000ff06005388 */ /* 0x0007e20000000c00 */
[----:B------:R-:W-:Y:S05]  /*2d40*/  @P5 BRA `(.L_x_357) ;  /* 0x0000000000585947 */ /* 0x000fea0003800000 */
[----:B------:R-:W4:Y:S01]  /*2d50*/  LDCU UR53, c[0x0][0x440] ;  /* 0x00008800ff3577ac */ /* 0x000f220008000800 */
[----:B-1----:R-:W-:Y:S01]  /*2d60*/  MOV R3, R7 ;  /* 0x0000000700037202 */ /* 0x002fe20000000f00 */
        /* <DEDUP_REMOVED lines=20> */
.L_x_357:
[----:B------:R-:W-:Y:S05]  /*2eb0*/  BSYNC.RECONVERGENT B0 ;  /* 0x0000000000007941 */ /* 0x000fea0003800200 */
.L_x_356:
[----:B------:R1:W-:Y:S01]  /*2ec0*/  @P4 STS.128 [R6+0xe000], RZ ;  /* 0x00e000ff06004388 */ /* 0x0003e20000000c00 */
[----:B------:R-:W-:Y:S03]  /*2ed0*/  BSSY.RECONVERGENT B0, `(.L_x_358) ;  /* 0x0000019000007945 */ /* 0x000fe60003800200 */
[----:B------:R1:W-:Y:S01]  /*2ee0*/  @P4 STS.128 [R6+0x12000], RZ ;  /* 0x012000ff06004388 */ /* 0x0003e20000000c00 */
[----:B------:R-:W-:Y:S05]  /*2ef0*/  @P4 BRA `(.L_x_359) ;  /* 0x0000000000584947 */ /* 0x000fea0003800000 */
[----:B------:R-:W5:Y:S01]  /*2f00*/  LDCU UR53, c[0x0][0x440] ;  /* 0x00008800ff3577ac */ /* 0x000f620008000800 */
[----:B-1--4-:R-:W-:Y:S01]  /*2f10*/  MOV R3, R7 ;  /* 0x0000000700037202 */ /* 0x012fe20000000f00 */
[----:B------:R-:W-:Y:S01]  /*2f20*/  IMAD R0, R20, UR14, RZ ;  /* 0x0000000e14007c24 */ /* 0x000fe2000f8e02ff */
[----:B------:R-:W1:Y:S01]  /*2f30*/  LDCU.64 UR8, c[0x0][0x388] ;  /* 0x00007100ff0877ac */ /* 0x000e620008000a00 */
[----:B------:R-:W-:Y:S02]  /*2f40*/  IMAD.MOV.U32 R2, RZ, RZ, R8 ;  /* 0x000000ffff027224 */ /* 0x000fe400078e0008 */
[C---:B------:R-:W-:Y:S02]  /*2f50*/  IMAD R0, R15.reuse, UR15, R0 ;  /* 0x0000000f0f007c24 */ /* 0x040fe4000f8e0200 */
[----:B------:R-:W-:-:S04]  /*2f60*/  IMAD.WIDE.U32 R4, R15, UR14, R2 ;  /* 0x0000000e0f047c25 */ /* 0x000fc8000f8e0002 */
[----:B------:R-:W-:Y:S01]  /*2f70*/  IMAD.IADD R0, R5, 0x1, R0 ;  /* 0x0000000105007824 */ /* 0x000fe200078e0200 */
[----:B-----5:R-:W-:Y:S02]  /*2f80*/  ISETP.GE.AND P1, PT, R10, UR53, PT ;  /* 0x000000350a007c0c */ /* 0x020fe4000bf26270 */
        /* <DEDUP_REMOVED lines=13> */
.L_x_359:
[----:B------:R-:W-:Y:S05]  /*3060*/  BSYNC.RECONVERGENT B0 ;  /* 0x0000000000007941 */ /* 0x000fea0003800200 */
.L_x_358:
        /* <DEDUP_REMOVED lines=26> */
.L_x_361:
[----:B------:R-:W-:Y:S05]  /*3210*/  BSYNC.RECONVERGENT B0 ;  /* 0x0000000000007941 */ /* 0x000fea0003800200 */
.L_x_360:
[----:B------:R-:W5:Y:S01]  /*3220*/  LDCU.64 UR8, c[0x0][0x3d8] ;  /* 0x00007b00ff0877ac */ /* 0x000f620008000a00 */
[----:B-1--4-:R-:W-:Y:S01]  /*3230*/  MOV R2, UR12 ;  /* 0x0000000c00027c02 */ /* 0x012fe20008000f00 */
[----:B------:R-:W-:Y:S01]  /*3240*/  BSSY.RECONVERGENT B0, `(.L_x_362) ;  /* 0x0000022000007945 */ /* 0x000fe20003800200 */
[----:B------:R-:W-:-:S03]  /*3250*/  UIMAD UR14, UR51, UR12, URZ ;  /* 0x0000000c330e72a4 */ /* 0x000fc6000f8e02ff */
[----:B------:R-:W-:Y:S01]  /*3260*/  IMAD.WIDE.U32 R2, R2, UR5, R10 ;  /* 0x0000000502027c25 */ /* 0x000fe2000f8e000a */
[----:B------:R-:W-:Y:S02]  /*3270*/  UIMAD UR14, UR5, UR13, UR14 ;  /* 0x0000000d050e72a4 */ /* 0x000fe4000f8e020e */
[----:B------:R-:W-:-:S04]  /*3280*/  IADD3 R2, P0, PT, R2, UR52, RZ ;  /* 0x0000003402027c10 */ /* 0x000fc8000ff1e0ff */
[----:B------:R-:W-:Y:S01]  /*3290*/  IADD3.X R3, PT, PT, R23, UR14, R3, P0, !PT ;  /* 0x0000000e17037c10 */ /* 0x000fe200087fe403 */
[----:B-----5:R-:W-:Y:S02]  /*32a0*/  IMAD R0, R22, UR8, RZ ;  /* 0x0000000816007c24 */ /* 0x020fe4000f8e02ff */
[----:B------:R-:W-:-:S04]  /*32b0*/  IMAD.WIDE.U32 R8, R16, UR8, R2 ;  /* 0x0000000810087c25 */ /* 0x000fc8000f8e0002 */
[----:B------:R-:W-:-:S05]  /*32c0*/  IMAD R0, R16, UR9, R0 ;  /* 0x0000000910007c24 */ /* 0x000fca000f8e0200 */
[----:B------:R-:W-:Y:S01]  /*32d0*/  IADD3 R7, PT, PT, R9, R0, RZ ;  /* 0x0000000009077210 */ /* 0x000fe20007ffe0ff */
[----:B------:R-:W-:Y:S06]  /*32e0*/  @P6 BRA `(.L_x_363) ;  /* 0x0000000000546947 */ /* 0x000fec0003800000 */
[----:B------:R-:W1:Y:S01]  /*32f0*/  LDCU UR14, c[0x0][0x440] ;  /* 0x00008800ff0e77ac */ /* 0x000e620008000800 */
[----:B------:R-:W-:Y:S02]  /*3300*/  IMAD.MOV.U32 R2, RZ, RZ, R8 ;  /* 0x000000ffff027224 */ /* 0x000fe400078e0008 */
[----:B------:R-:W-:Y:S01]  /*3310*/  IMAD.MOV.U32 R3, RZ, RZ, R7 ;  /* 0x000000ffff037224 */ /* 0x000fe200078e0007 */
[----:B------:R-:W4:Y:S01]  /*3320*/  LDCU.64 UR8, c[0x0][0x390] ;  /* 0x00007200ff0877ac */ /* 0x000f220008000a00 */
[----:B------:R-:W-:-:S04]  /*3330*/  IMAD.WIDE.U32 R4, R24, UR12, R2 ;  /* 0x0000000c18047c25 */ /* 0x000fc8000f8e0002 */
[----:B------:R-:W-:Y:S01]  /*3340*/  IMAD R0, R24, UR13, R5 ;  /* 0x0000000d18007c24 */ /* 0x000fe2000f8e0205 */
[----:B-1----:R-:W-:Y:S02]  /*3350*/  ISETP.GE.AND P1, PT, R10, UR14, PT ;  /* 0x0000000e0a007c0c */ /* 0x002fe4000bf26270 */
        /* <DEDUP_REMOVED lines=14> */
.L_x_363:
[----:B------:R1:W-:Y:S04]  /*3440*/  STS.128 [R6+0x14000], RZ ;  /* 0x014000ff06007388 */ /* 0x0003e80000000c00 */
[----:B------:R1:W-:Y:S02]  /*3450*/  STS.128 [R6+0x18000], RZ ;  /* 0x018000ff06007388 */ /* 0x0003e40000000c00 */
.L_x_364:
[----:B------:R-:W-:Y:S05]  /*3460*/  BSYNC.RECONVERGENT B0 ;  /* 0x0000000000007941 */ /* 0x000fea0003800200 */
.L_x_362:
[----:B------:R1:W-:Y:S01]  /*3470*/  @P5 STS.128 [R6+0x15000], RZ ;  /* 0x015000ff06005388 */ /* 0x0003e20000000c00 */
[----:B------:R-:W-:Y:S03]  /*3480*/  BSSY.RECONVERGENT B0, `(.L_x_365) ;  /* 0x0000019000007945 */ /* 0x000fe60003800200 */
[----:B------:R1:W-:Y:S01]  /*3490*/  @P5 STS.128 [R6+0x19000], RZ ;  /* 0x019000ff06005388 */ /* 0x0003e20000000c00 */
[----:B------:R-:W-:Y:S05]  /*34a0*/  @P5 BRA `(.L_x_366) ;  /* 0x0000000000585947 */ /* 0x000fea0003800000 */
[----:B------:R-:W5:Y:S01]  /*34b0*/  LDCU UR14, c[0x0][0x440] ;  /* 0x00008800ff0e77ac */ /* 0x000f620008000800 */
[----:B----4-:R-:W-:Y:S01]  /*34c0*/  MOV R3, R7 ;  /* 0x0000000700037202 */ /* 0x010fe20000000f00 */
[----:B------:R-:W-:Y:S01]  /*34d0*/  IMAD R0, R18, UR12, RZ ;  /* 0x0000000c12007c24 */ /* 0x000fe2000f8e02ff */
[----:B------:R-:W4:Y:S01]  /*34e0*/  LDCU.64 UR8, c[0x0][0x390] ;  /* 0x00007200ff0877ac */ /* 0x000f220008000a00 */
[----:B------:R-:W-:Y:S02]  /*34f0*/  IMAD.MOV.U32 R2, RZ, RZ, R8 ;  /* 0x000000ffff027224 */ /* 0x000fe400078e0008 */
[C---:B------:R-:W-:Y:S02]  /*3500*/  IMAD R0, R14.reuse, UR13, R0 ;  /* 0x0000000d0e007c24 */ /* 0x040fe4000f8e0200 */
[----:B------:R-:W-:-:S04]  /*3510*/  IMAD.WIDE.U32 R4, R14, UR12, R2 ;  /* 0x0000000c0e047c25 */ /* 0x000fc8000f8e0002 */
[----:B------:R-:W-:Y:S01]  /*3520*/  IMAD.IADD R0, R5, 0x1, R0 ;  /* 0x0000000105007824 */ /* 0x000fe200078e0200 */
[----:B-----5:R-:W-:Y:S02]  /*3530*/  ISETP.GE.AND P1, PT, R10, UR14, PT ;  /* 0x0000000e0a007c0c */ /* 0x020fe4000bf26270 */
        /* <DEDUP_REMOVED lines=13> */
.L_x_366:
[----:B------:R-:W-:Y:S05]  /*3610*/  BSYNC.RECONVERGENT B0 ;  /* 0x0000000000007941 */ /* 0x000fea0003800200 */
.L_x_365:
        /* <DEDUP_REMOVED lines=26> */
.L_x_368:
[----:B------:R-:W-:Y:S05]  /*37c0*/  BSYNC.RECONVERGENT B0 ;  /* 0x0000000000007941 */ /* 0x000fea0003800200 */
.L_x_367:
        /* <DEDUP_REMOVED lines=26> */
.L_x_370:
[----:B------:R-:W-:Y:S05]  /*3970*/  BSYNC.RECONVERGENT B0 ;  /* 0x0000000000007941 */ /* 0x000fea0003800200 */
.L_x_369:
[----:B------:R-:W5:Y:S01]  /*3980*/  LDCU.64 UR8, c[0x0][0x538] ;  /* 0x0000a700ff0877ac */ /* 0x000f620008000a00 */
[----:B----4-:R-:W-:Y:S01]  /*3990*/  IMAD.U32 R2, RZ, RZ, UR24 ;  /* 0x00000018ff027e24 */ /* 0x010fe2000f8e00ff */
[----:B------:R-:W4:Y:S01]  /*39a0*/  S2R R215, SR_TID.X ;  /* 0x0000000000d77919 */ /* 0x000f220000002100 */
[C---:B------:R-:W-:Y:S01]  /*39b0*/  IMAD.SHL.U32 R208, R28.reuse, 0x40, RZ ;  /* 0x000000401cd07824 */ /* 0x040fe200078e00ff */
[----:B------:R-:W4:Y:S01]  /*39c0*/  LDC R239, c[0x0][0x44c] ;  /* 0x00011300ffef7b82 */ /* 0x000f220000000800 */
[----:B------:R-:W-:Y:S01]  /*39d0*/  IMAD.SHL.U32 R209, R28, 0x20, RZ ;  /* 0x000000201cd17824 */ /* 0x000fe200078e00ff */
[----:B------:R-:W0:Y:S01]  /*39e0*/  LDGDEPBAR ;  /* 0x00000000000079af */ /* 0x000e220000000000 */
[----:B-123--:R-:W-:Y:S01]  /*39f0*/  IMAD.U32 R6, RZ, RZ, UR41 ;  /* 0x00000029ff067e24 */ /* 0x00efe2000f8e00ff */
[----:B------:R-:W1:Y:S01]  /*3a00*/  LDCU UR12, c[0x0][0x590] ;  /* 0x0000b200ff0c77ac */ /* 0x000e620008000800 */
[----:B-----5:R-:W-:-:S04]  /*3a10*/  ISETP.NE.U32.AND P0, PT, RZ, UR8, PT ;  /* 0x00000008ff007c0c */ /* 0x020fc8000bf05070 */
[----:B------:R-:W-:-:S13]  /*3a20*/  ISETP.NE.AND.EX P0, PT, RZ, UR9, PT, P0 ;  /* 0x00000009ff007c0c */ /* 0x000fda000bf05300 */
[----:B------:R-:W2:Y:S01]  /*3a30*/  @P0 LDC.64 R4, c[0x0][0x540] ;  /* 0x00015000ff040b82 */ /* 0x000ea20000000a00 */
[----:B------:R-:W-:Y:S01]  /*3a40*/  @P0 IMAD.MOV.U32 R3, RZ, RZ, RZ ;  /* 0x000000ffff030224 */ /* 0x000fe200078e00ff */
[----:B------:R-:W-:-:S06]  /*3a50*/  LOP3.LUT R0, R208, 0x1c0, RZ, 0xc0, !PT ;  /* 0x000001c0d0007812 */ /* 0x000fcc00078ec0ff */
[----:B------:R-:W3:Y:S01]  /*3a60*/  @P0 LDC R9, c[0x0][0x458] ;  /* 0x00011600ff090b82 */ /* 0x000ee20000000800 */
[----:B--2---:R-:W-:-:S04]  /*3a70*/  @P0 IMAD.WIDE.U32 R2, R4, UR25, R2 ;  /* 0x0000001904020c25 */ /* 0x004fc8000f8e0002 */
[----:B------:R-:W-:Y:S01]  /*3a80*/  @P0 IMAD R5, R5, UR25, R3 ;  /* 0x0000001905050c24 */ /* 0x000fe2000f8e0203 */
[C---:B------:R-:W-:Y:S01]  /*3a90*/  @P0 LEA R4, P1, R2.reuse, UR8, 0x2 ;  /* 0x0000000802040c11 */ /* 0x040fe2000f8210ff */
[C---:B----4-:R-:W-:Y:S01]  /*3aa0*/  IMAD.SHL.U32 R216, R215.reuse, 0x8, RZ ;  /* 0x00000008d7d87824 */ /* 0x050fe200078e00ff */
[----:B------:R-:W-:Y:S01]  /*3ab0*/  SHF.R.U32.HI R3, RZ, 0x4, R28 ;  /* 0x00000004ff037819 */ /* 0x000fe2000001161c */
[----:B------:R-:W-:Y:S01]  /*3ac0*/  IMAD.SHL.U32 R10, R215, 0x20, RZ ;  /* 0x00000020d70a7824 */ /* 0x000fe200078e00ff */
[----:B------:R-:W-:Y:S01]  /*3ad0*/  @P0 LEA.HI.X R5, R2, UR9, R5, 0x2, P1 ;  /* 0x0000000902050c11 */ /* 0x000fe200088f1405 */
[----:B------:R-:W-:Y:S01]  /*3ae0*/  IMAD.U32 R2, RZ, RZ, UR37 ;  /* 0x00000025ff027e24 */ /* 0x000fe2000f8e00ff */
[----:B------:R-:W-:Y:S01]  /*3af0*/  LOP3.LUT R3, R3, 0x8, RZ, 0xc0, !PT ;  /* 0x0000000803037812 */ /* 0x000fe200078ec0ff */
[----:B------:R-:W-:Y:S01]  /*3b00*/  IMAD.SHL.U32 R7, R28, 0x2, RZ ;  /* 0x000000021c077824 */ /* 0x000fe200078e00ff */
[----:B------:R-:W-:Y:S01]  /*3b10*/  LOP3.LUT R0, R0, 0x38, R29, 0xf8, !PT ;  /* 0x0000003800007812 */ /* 0x000fe200078ef81d */
[----:B------:R2:W4:Y:S01]  /*3b20*/  @P0 LDG.E R8, desc[UR34][R4.64] ;  /* 0x0000002204080981 */ /* 0x000522000c1e1900 */
[----:B------:R-:W-:Y:S01]  /*3b30*/  IMAD.SHL.U32 R12, R215, 0x2, RZ ;  /* 0x00000002d70c7824 */ /* 0x000fe200078e00ff */
[----:B------:R-:W-:Y:S01]  /*3b40*/  SHF.R.U32.HI R11, RZ, 0x1, R215 ;  /* 0x00000001ff0b7819 */ /* 0x000fe200000116d7 */
[----:B------:R-:W-:Y:S01]  /*3b50*/  IMAD.MOV.U32 R200, RZ, RZ, 0x40 ;  /* 0x00000040ffc87424 */ /* 0x000fe200078e00ff */
[----:B------:R-:W-:Y:S01]  /*3b60*/  LOP3.LUT R7, R7, 0x6, RZ, 0xc0, !PT ;  /* 0x0000000607077812 */ /* 0x000fe200078ec0ff */
[----:B------:R-:W-:Y:S01]  /*3b70*/  IMAD.MOV.U32 R199, RZ, RZ, 0x20 ;  /* 0x00000020ffc77424 */ /* 0x000fe200078e00ff */
[----:B------:R-:W-:Y:S01]  /*3b80*/  R2P PR, R28, 0x6 ;  /* 0x000000061c007804 */ /* 0x000fe20000000000 */
[----:B------:R-:W-:Y:S01]  /*3b90*/  IMAD.MOV.U32 R234, RZ, RZ, R230 ;  /* 0x000000ffffea7224 */ /* 0x000fe200078e00e6 */
[----:B------:R-:W-:-:S02]  /*3ba0*/  LOP3.LUT R7, R7, 0x1e0, R30, 0xf8, !PT ;  /* 0x000001e007077812 */ /* 0x000fc400078ef81e */
[----:B------:R-:W-:Y:S02]  /*3bb0*/  CS2R R158, SRZ ;  /* 0x00000000009e7805 */ /* 0x000fe4000001ff00 */
[----:B------:R-:W-:Y:S02]  /*3bc0*/  CS2R R156, SRZ ;  /* 0x00000000009c7805 */ /* 0x000fe4000001ff00 */
[----:B------:R-:W-:Y:S02]  /*3bd0*/  SEL R200, R200, 0xffffffc0, !P2 ;  /* 0xffffffc0c8c87807 */ /* 0x000fe40005000000 */
[----:B------:R-:W-:Y:S02]  /*3be0*/  CS2R R162, SRZ ;  /* 0x0000000000a27805 */ /* 0x000fe4000001ff00 */
[----:B------:R-:W-:Y:S02]  /*3bf0*/  SEL R199, R199, 0xffffffe0, !P1 ;  /* 0xffffffe0c7c77807 */ /* 0x000fe40004800000 */
        /* <DEDUP_REMOVED lines=11> */
[----:B--2---:R-:W-:Y:S02]  /*3cb0*/  IADD3 R5, PT, PT, R2, UR39, R242 ;  /* 0x0000002702057c10 */ /* 0x004fe4000fffe0f2 */
[----:B------:R-:W-:-:S02]  /*3cc0*/  CS2R R134, SRZ ;  /* 0x0000000000867805 */ /* 0x000fc4000001ff00 */
[----:B------:R-:W-:Y:S02]  /*3cd0*/  LOP3.LUT R2, R3, 0x10, R28, 0xf8, !PT ;  /* 0x0000001003027812 */ /* 0x000fe400078ef81c */
[----:B------:R-:W-:Y:S02]  /*3ce0*/  CS2R R132, SRZ ;  /* 0x0000000000847805 */ /* 0x000fe4000001ff00 */
[----:B------:R-:W-:Y:S02]  /*3cf0*/  LOP3.LUT R4, R208, 0x200, RZ, 0xc0, !PT ;  /* 0x00000200d0047812 */ /* 0x000fe400078ec0ff */
[----:B------:R-:W-:Y:S02]  /*3d00*/  CS2R R126, SRZ ;  /* 0x00000000007e7805 */ /* 0x000fe4000001ff00 */
[----:B------:R-:W-:Y:S02]  /*3d10*/  LOP3.LUT R3, R0, 0x8, R30, 0x78, !PT ;  /* 0x0000000800037812 */ /* 0x000fe400078e781e */
[----:B------:R-:W-:-:S02]  /*3d20*/  CS2R R124, SRZ ;  /* 0x00000000007c7805 */ /* 0x000fc4000001ff00 */
[----:B------:R-:W-:Y:S02]  /*3d30*/  LOP3.LUT R2, R2, R0, RZ, 0x3c, !PT ;  /* 0x0000000002027212 */ /* 0x000fe400078e3cff */
[----:B------:R-:W-:Y:S02]  /*3d40*/  CS2R R130, SRZ ;  /* 0x0000000000827805 */ /* 0x000fe4000001ff00 */
[----:B------:R-:W-:Y:S02]  /*3d50*/  LOP3.LUT R0, R0, 0x8, R28, 0x78, !PT ;  /* 0x0000000800007812 */ /* 0x000fe400078e781c */
[----:B------:R-:W-:Y:S02]  /*3d60*/  CS2R R128, SRZ ;  /* 0x0000000000807805 */ /* 0x000fe4000001ff00 */
[----:B------:R-:W-:Y:S02]  /*3d70*/  LOP3.LUT R4, R4, 0x400, R209, 0xf8, !PT ;  /* 0x0000040004047812 */ /* 0x000fe400078ef8d1 */
[----:B------:R-:W-:-:S02]  /*3d80*/  CS2R R122, SRZ ;  /* 0x00000000007a7805 */ /* 0x000fc4000001ff00 */
[----:B------:R-:W-:Y:S01]  /*3d90*/  LOP3.LUT R209, R0, 0x7a00, R209, 0xf8, !PT ;  /* 0x00007a0000d17812 */ /* 0x000fe200078ef8d1 */
[C---:B------:R-:W-:Y:S01]  /*3da0*/  IMAD.SHL.U32 R0, R215.reuse, 0x40, RZ ;  /* 0x00000040d7007824 */ /* 0x040fe200078e00ff */
[----:B------:R-:W-:Y:S01]  /*3db0*/  LOP3.LUT R213, R4, R3, RZ, 0xfc, !PT ;  /* 0x0000000304d57212 */ /* 0x000fe200078efcff */
[----:B------:R-:W-:Y:S01]  /*3dc0*/  IMAD.SHL.U32 R4, R215, 0x10, RZ ;  /* 0x00000010d7047824 */ /* 0x000fe200078e00ff */
[----:B------:R-:W-:Y:S02]  /*3dd0*/  LOP3.LUT R208, R2, 0x200, R208, 0xf8, !PT ;  /* 0x0000020002d07812 */ /* 0x000fe400078ef8d0 */
[----:B------:R-:W-:Y:S02]  /*3de0*/  CS2R R120, SRZ ;  /* 0x0000000000787805 */ /* 0x000fe4000001ff00 */
[----:B------:R-:W-:Y:S02]  /*3df0*/  LOP3.LUT R2, R0, 0x1c0, RZ, 0xc0, !PT ;  /* 0x000001c000027812 */ /* 0x000fe400078ec0ff */
[----:B------:R-:W-:-:S02]  /*3e00*/  CS2R R118, SRZ ;  /* 0x0000000000767805 */ /* 0x000fc4000001ff00 */
[----:B------:R-:W-:Y:S02]  /*3e10*/  LOP3.LUT R3, R0, 0x200, RZ, 0xc0, !PT ;  /* 0x0000020000037812 */ /* 0x000fe400078ec0ff */
[----:B------:R-:W-:Y:S02]  /*3e20*/  CS2R R116, SRZ ;  /* 0x0000000000747805 */ /* 0x000fe4000001ff00 */
[----:B------:R-:W-:Y:S02]  /*3e30*/  LOP3.LUT R0, R2, 0x38, R216, 0xf8, !PT ;  /* 0x0000003802007812 */ /* 0x000fe400078ef8d8 */
[----:B------:R-:W-:Y:S02]  /*3e40*/  CS2R R110, SRZ ;  /* 0x00000000006e7805 */ /* 0x000fe4000001ff00 */
[----:B------:R-:W-:Y:S02]  /*3e50*/  LOP3.LUT R4, R4, 0x1c0, RZ, 0xc0, !PT ;  /* 0x000001c004047812 */ /* 0x000fe400078ec0ff */
[----:B------:R-:W-:-:S02]  /*3e60*/  CS2R R108, SRZ ;  /* 0x00000000006c7805 */ /* 0x000fc4000001ff00 */
[----:B------:R-:W-:Y:S02]  /*3e70*/  LOP3.LUT R2, R3, 0x400, R10, 0xf8, !PT ;  /* 0x0000040003027812 */ /* 0x000fe400078ef80a */
[----:B------:R-:W-:Y:S02]  /*3e80*/  CS2R R114, SRZ ;  /* 0x0000000000727805 */ /* 0x000fe4000001ff00 */
[----:B------:R-:W-:Y:S02]  /*3e90*/  IADD3 R231, PT, PT, R5, -0x1f, -R6 ;  /* 0xffffffe105e77810 */ /* 0x000fe40007ffe806 */
[----:B------:R-:W-:Y:S02]  /*3ea0*/  CS2R R112, SRZ ;  /* 0x0000000000707805 */ /* 0x000fe4000001ff00 */
[----:B------:R-:W-:Y:S01]  /*3eb0*/  LOP3.LUT R3, R0, 0x8, R215, 0x78, !PT ;  /* 0x0000000800037812 */ /* 0x000fe200078e78d7 */
[----:B---3--:R2:W4:Y:S01]  /*3ec0*/  @P0 MUFU.RCP R6, R9 ;  /* 0x0000000900060308 */ /* 0x0085220000001000 */
[----:B------:R-:W-:-:S02]  /*3ed0*/  LOP3.LUT R5, R12, 0x7006, R10, 0xc8, !PT ;  /* 0x000070060c057812 */ /* 0x000fc400078ec80a */
[----:B------:R-:W-:Y:S02]  /*3ee0*/  CS2R R106, SRZ ;  /* 0x00000000006a7805 */ /* 0x000fe4000001ff00 */
[----:B------:R-:W-:Y:S02]  /*3ef0*/  LOP3.LUT R4, R4, 0x38, R12, 0xf8, !PT ;  /* 0x0000003804047812 */ /* 0x000fe400078ef80c */
[----:B------:R-:W-:Y:S02]  /*3f00*/  CS2R R104, SRZ ;  /* 0x0000000000687805 */ /* 0x000fe4000001ff00 */
[----:B------:R-:W-:Y:S02]  /*3f10*/  LOP3.LUT R5, R5, 0x400, R10, 0xf8, !PT ;  /* 0x0000040005057812 */ /* 0x000fe400078ef80a */
[----:B------:R-:W-:Y:S02]  /*3f20*/  CS2R R102, SRZ ;  /* 0x0000000000667805 */ /* 0x000fe4000001ff00 */
[----:B------:R-:W-:-:S02]  /*3f30*/  LOP3.LUT R0, R0, 0x8, R11, 0x78, !PT ;  /* 0x0000000800007812 */ /* 0x000fc400078e780b */
[----:B------:R-:W-:Y:S02]  /*3f40*/  CS2R R100, SRZ ;  /* 0x0000000000647805 */ /* 0x000fe4000001ff00 */
[----:B------:R-:W-:Y:S02]  /*3f50*/  LEA R209, R209, UR36, 0x1 ;  /* 0x00000024d1d17c11 */ /* 0x000fe4000f8e08ff */
[----:B------:R-:W-:Y:S02]  /*3f60*/  CS2R R94, SRZ ;  /* 0x00000000005e7805 */ /* 0x000fe4000001ff00 */
[----:B------:R-:W-:Y:S01]  /*3f70*/  LOP3.LUT R214, R2, R0, RZ, 0xfc, !PT ;  /* 0x0000000002d67212 */ /* 0x000fe200078efcff */
[----:B------:R-:W-:Y:S01]  /*3f80*/  VIADD R2, R7, UR5 ;  /* 0x0000000507027c36 */ /* 0x000fe20008000000 */
[----:B------:R-:W-:Y:S01]  /*3f90*/  LEA R213, R213, UR36, 0x1 ;  /* 0x00000024d5d57c11 */ /* 0x000fe2000f8e08ff */
[----:B------:R-:W-:Y:S01]  /*3fa0*/  IMAD.MOV.U32 R0, RZ, RZ, RZ ;  /* 0x000000ffff007224 */ /* 0x000fe200078e00ff */
[----:B------:R-:W-:Y:S01]  /*3fb0*/  LEA R208, R208, UR36, 0x1 ;  /* 0x00000024d0d07c11 */ /* 0x000fe2000f8e08ff */
[----:B------:R-:W-:Y:S01]  /*3fc0*/  VIADD R7, R2, 0x10 ;  /* 0x0000001002077836 */ /* 0x000fe20000000000 */
[----:B------:R-:W-:Y:S01]  /*3fd0*/  I2FP.F32.S32 R12, R2 ;  /* 0x00000002000c7245 */ /* 0x000fe20000201400 */
[----:B------:R-:W-:Y:S01]  /*3fe0*/  IMAD.IADD R210, R200, 0x1, R209 ;  /* 0x00000001c8d27824 */ /* 0x000fe200078e02d1 */
[----:B--2---:R-:W-:-:S02]  /*3ff0*/  LOP3.LUT R9, R3, 0x7a00, R10, 0xf8, !PT ;  /* 0x00007a0003097812 */ /* 0x004fc400078ef80a */
[----:B------:R-:W-:Y:S02]  /*4000*/  CS2R R92, SRZ ;  /* 0x00000000005c7805 */ /* 0x000fe4000001ff00 */
[----:B------:R-:W-:Y:S01]  /*4010*/  LOP3.LUT R3, R4, 0x20, R11, 0x78, !PT ;  /* 0x0000002004037812 */ /* 0x000fe200078e780b */
[C---:B------:R-:W-:Y:S01]  /*4020*/  VIADD R4, R2.reuse, 0x8 ;  /* 0x0000000802047836 */ /* 0x040fe20000000000 */
[----:B------:R-:W-:Y:S01]  /*4030*/  CS2R R98, SRZ ;  /* 0x0000000000627805 */ /* 0x000fe2000001ff00 */
[----:B------:R2:W-:Y:S01]  /*4040*/  STL [R1+0x14], R9 ;  /* 0x0000140901007387 */ /* 0x0005e20000100800 */
[----:B------:R-:W-:Y:S01]  /*4050*/  LOP3.LUT R3, R5, R3, RZ, 0xfc, !PT ;  /* 0x0000000305037212 */ /* 0x000fe200078efcff */
[C---:B------:R-:W-:Y:S01]  /*4060*/  VIADD R5, R2.reuse, 0x1 ;  /* 0x0000000102057836 */ /* 0x040fe20000000000 */
[----:B------:R-:W-:Y:S01]  /*4070*/  CS2R R96, SRZ ;  /* 0x0000000000607805 */ /* 0x000fe2000001ff00 */
[----:B------:R-:W-:Y:S01]  /*4080*/  VIADD R11, R2, 0x18 ;  /* 0x00000018020b7836 */ /* 0x000fe20000000000 */
[----:B------:R-:W-:Y:S01]  /*4090*/  CS2R R90, SRZ ;  /* 0x00000000005a7805 */ /* 0x000fe2000001ff00 */
[----:B------:R3:W-:Y:S01]  /*40a0*/  STL [R1+0x10], R3 ;  /* 0x0000100301007387 */ /* 0x0007e20000100800 */
[----:B------:R-:W-:-:S02]  /*40b0*/  I2FP.F32.S32 R10, R5 ;  /* 0x00000005000a7245 */ /* 0x000fc40000201400 */
[----:B------:R-:W-:Y:S02]  /*40c0*/  CS2R R88, SRZ ;  /* 0x0000000000587805 */ /* 0x000fe4000001ff00 */
[----:B------:R-:W-:Y:S02]  /*40d0*/  I2FP.F32.S32 R5, R7 ;  /* 0x0000000700057245 */ /* 0x000fe40000201400 */
        /* <DEDUP_REMOVED lines=15> */
[----:B--2---:R-:W-:Y:S01]  /*41d0*/  VIADD R9, R2, 0x11 ;  /* 0x0000001102097836 */ /* 0x004fe20000000000 */
[----:B------:R-:W-:-:S02]  /*41e0*/  CS2R R56, SRZ ;  /* 0x0000000000387805 */ /* 0x000fc4000001ff00 */
[----:B------:R-:W-:Y:S02]  /*41f0*/  CS2R R54, SRZ ;  /* 0x0000000000367805 */ /* 0x000fe4000001ff00 */
[----:B------:R-:W-:Y:S02]  /*4200*/  CS2R R52, SRZ ;  /* 0x0000000000347805 */ /* 0x000fe4000001ff00 */
[----:B------:R-:W-:Y:S02]  /*4210*/  CS2R R46, SRZ ;  /* 0x00000000002e7805 */ /* 0x000fe4000001ff00 */
[----:B------:R-:W-:Y:S01]  /*4220*/  CS2R R44, SRZ ;  /* 0x00000000002c7805 */ /* 0x000fe2000001ff00 */
[C---:B---3--:R-:W-:Y:S01]  /*4230*/  VIADD R3, R2.reuse, 0x9 ;  /* 0x0000000902037836 */ /* 0x048fe20000000000 */
[----:B------:R-:W-:Y:S01]  /*4240*/  CS2R R50, SRZ ;  /* 0x0000000000327805 */ /* 0x000fe2000001ff00 */
[----:B------:R-:W-:Y:S01]  /*4250*/  VIADD R2, R2, 0x19 ;  /* 0x0000001902027836 */ /* 0x000fe20000000000 */
[----:B------:R-:W-:-:S02]  /*4260*/  CS2R R48, SRZ ;  /* 0x0000000000307805 */ /* 0x000fc4000001ff00 */
[----:B------:R-:W-:Y:S02]  /*4270*/  CS2R R42, SRZ ;  /* 0x00000000002a7805 */ /* 0x000fe4000001ff00 */
[----:B------:R-:W-:Y:S02]  /*4280*/  CS2R R40, SRZ ;  /* 0x0000000000287805 */ /* 0x000fe4000001ff00 */
[----:B------:R-:W-:Y:S02]  /*4290*/  CS2R R38, SRZ ;  /* 0x0000000000267805 */ /* 0x000fe4000001ff00 */
[----:B------:R-:W-:Y:S02]  /*42a0*/  I2FP.F32.S32 R2, R2 ;  /* 0x0000000200027245 */ /* 0x000fe40000201400 */
[----:B------:R-:W-:Y:S02]  /*42b0*/  CS2R R36, SRZ ;  /* 0x0000000000247805 */ /* 0x000fe4000001ff00 */
[----:B------:R-:W-:Y:S01]  /*42c0*/  LOP3.LUT P3, RZ, R215, 0x2, RZ, 0xc0, !PT ;  /* 0x00000002d7ff7812 */ /* 0x000fe2000786c0ff */
[----:B------:R-:W-:Y:S01]  /*42d0*/  VIADD R213, R213, UR10 ;  /* 0x0000000ad5d57c36 */ /* 0x000fe20008000000 */
[----:B------:R-:W-:Y:S01]  /*42e0*/  LOP3.LUT P4, RZ, R215, 0x8, RZ, 0xc0, !PT ;  /* 0x00000008d7ff7812 */ /* 0x000fe2000788c0ff */
[----:B------:R-:W-:Y:S01]  /*42f0*/  VIADD R208, R208, UR10 ;  /* 0x0000000ad0d07c36 */ /* 0x000fe20008000000 */
[----:B------:R-:W-:Y:S01]  /*4300*/  SHF.R.U32.HI R217, RZ, 0x3, R215 ;  /* 0x00000003ffd97819 */ /* 0x000fe200000116d7 */
[C---:B------:R-:W-:Y:S01]  /*4310*/  IMAD.IADD R211, R199.reuse, 0x1, R209 ;  /* 0x00000001c7d37824 */ /* 0x040fe200078e02d1 */
[----:B------:R-:W2:Y:S01]  /*4320*/  LDCU UR8, c[0x0][0x440] ;  /* 0x00008800ff0877ac */ /* 0x000ea20008000800 */
[----:B------:R-:W-:Y:S01]  /*4330*/  IMAD.IADD R212, R199, 0x1, R210 ;  /* 0x00000001c7d47824 */ /* 0x000fe200078e02d2 */
[----:B------:R-:W3:Y:S01]  /*4340*/  LDCU UR9, c[0x0][0x3e0] ;  /* 0x00007c00ff0977ac */ /* 0x000ee20008000800 */
[----:B------:R-:W2:Y:S01]  /*4350*/  LDCU UR5, c[0x0][0x45c] ;  /* 0x00008b80ff0577ac */ /* 0x000ea20008000800 */
[----:B-1----:R-:W-:-:S02]  /*4360*/  USHF.L.U32 UR12, UR12, 0x6, URZ ;  /* 0x000000060c0c7899 */ /* 0x002fc400080006ff */
[----:B------:R-:W-:Y:S02]  /*4370*/  UIADD3 UR47, UPT, UPT, UR47, 0x80, -UR39 ;  /* 0x000000802f2f7890 */ /* 0x000fe4000fffe827 */
[----:B------:R-:W-:Y:S01]  /*4380*/  USHF.L.U32 UR48, UR48, 0x3, URZ ;  /* 0x0000000330307899 */ /* 0x000fe200080006ff */
[----:B----4-:R-:W-:Y:S01]  /*4390*/  @P0 FMUL.FTZ R0, R8, R6 ;  /* 0x0000000608000220 */ /* 0x010fe20000410000 */
[----:B------:R-:W-:Y:S02]  /*43a0*/  I2FP.F32.S32 R8, R4 ;  /* 0x0000000400087245 */ /* 0x000fe40000201400 */
[----:B------:R-:W-:Y:S01]  /*43b0*/  I2FP.F32.S32 R6, R3 ;  /* 0x0000000300067245 */ /* 0x000fe20000201400 */
[-C--:B------:R-:W-:Y:S01]  /*43c0*/  FMUL.FTZ R250, R10, R0.reuse ;  /* 0x000000000afa7220 */ /* 0x080fe20000410000 */
[----:B------:R-:W-:Y:S01]  /*43d0*/  I2FP.F32.S32 R4, R9 ;  /* 0x0000000900047245 */ /* 0x000fe20000201400 */
[-C--:B------:R-:W-:Y:S01]  /*43e0*/  FMUL.FTZ R249, R8, R0.reuse ;  /* 0x0000000008f97220 */ /* 0x080fe20000410000 */
[----:B------:R-:W-:Y:S01]  /*43f0*/  I2FP.F32.S32 R3, R11 ;  /* 0x0000000b00037245 */ /* 0x000fe20000201400 */
[-C--:B------:R-:W-:Y:S01]  /*4400*/  FMUL.FTZ R248, R6, R0.reuse ;  /* 0x0000000006f87220 */ /* 0x080fe20000410000 */
[-C--:B------:R-:W-:Y:S01]  /*4410*/  FMUL.FTZ R247, R5, R0.reuse ;  /* 0x0000000005f77220 */ /* 0x080fe20000410000 */
[-C--:B------:R-:W-:Y:S01]  /*4420*/  FMUL.FTZ R246, R4, R0.reuse ;  /* 0x0000000004f67220 */ /* 0x080fe20000410000 */
[-C--:B------:R-:W-:Y:S01]  /*4430*/  FMUL.FTZ R244, R12, R0.reuse ;  /* 0x000000000cf47220 */ /* 0x080fe20000410000 */
[-C--:B------:R-:W-:Y:S01]  /*4440*/  FMUL.FTZ R245, R3, R0.reuse ;  /* 0x0000000003f57220 */ /* 0x080fe20000410000 */
[----:B------:R-:W-:Y:S01]  /*4450*/  FMUL.FTZ R243, R2, R0 ;  /* 0x0000000002f37220 */ /* 0x000fe20000410000 */
[----:B------:R-:W-:Y:S01]  /*4460*/  IMAD.MOV.U32 R0, RZ, RZ, 0x10 ;  /* 0x00000010ff007424 */ /* 0x000fe200078e00ff */
[----:B------:R-:W-:-:S02]  /*4470*/  LOP3.LUT P0, RZ, R215, 0x4, RZ, 0xc0, !PT ;  /* 0x00000004d7ff7812 */ /* 0x000fc4000780c0ff */
[----:B------:R-:W-:Y:S02]  /*4480*/  LOP3.LUT R2, R216, 0x38, RZ, 0xc0, !PT ;  /* 0x00000038d8027812 */ /* 0x000fe400078ec0ff */
[----:B------:R-:W-:Y:S02]  /*4490*/  SEL R3, R0, 0xfffffff0, !P0 ;  /* 0xfffffff000037807 */ /* 0x000fe40004000000 */
[----:B--23--:R-:W-:-:S07]  /*44a0*/  LOP3.LUT R0, R2, 0x40, RZ, 0xfc, !PT ;  /* 0x0000004002007812 */ /* 0x00cfce00078efcff */
.L_x_373:
[----:B------:R-:W0:Y:S01]  /*44b0*/  LDGDEPBAR ;  /* 0x00000000000079af */ /* 0x000e220000000000 */
[C---:B------:R-:W-:Y:S01]  /*44c0*/  IMAD.IADD R0, R213.reuse, 0x1, R199 ;  /* 0x00000001d5007824 */ /* 0x040fe200078e02c7 */
[----:B------:R-:W-:Y:S01]  /*44d0*/  UIADD3 UR37, UPT, UPT, UR37, -0x40, URZ ;  /* 0xffffffc025257890 */ /* 0x000fe2000fffe0ff */
[----:B------:R-:W-:Y:S05]  /*44e0*/  IMAD.IADD R3, R213, 0x1, R200 ;  /* 0x00000001d5037824 */ /* 0x000fea00078e02c8 */
[----:B------:R-:W2:Y:S01]  /*44f0*/  LDL R220, [R1+0x8] ;  /* 0x0000080001dc7983 */ /* 0x000ea20000100800 */
[----:B------:R-:W-:Y:S01]  /*4500*/  USHF.L.U32 UR10, UR43, 0x7, URZ ;  /* 0x000000072b0a7899 */ /* 0x000fe200080006ff */
[----:B------:R-:W-:Y:S01]  /*4510*/  IMAD.SHL.U32 R222, R215, 0x2, RZ ;  /* 0x00000002d7de7824 */ /* 0x000fe200078e00ff */
[----:B------:R-:W-:Y:S01]  /*4520*/  UISETP.GE.AND UP0, UPT, UR37, UR47, UPT ;  /* 0x0000002f2500728c */ /* 0x000fe2000bf06270 */
[----:B------:R-:W-:Y:S01]  /*4530*/  IMAD.IADD R2, R199, 0x1, R3 ;  /* 0x00000001c7027824 */ /* 0x000fe200078e0203 */
[----:B------:R-:W3:Y:S01]  /*4540*/  LDL R219, [R1+0x4] ;  /* 0x0000040001db7983 */ /* 0x000ee20000100800 */
[----:B------:R-:W-:Y:S02]  /*4550*/  UIADD3 UR10, UPT, UPT, UR10, 0x80, URZ ;  /* 0x000000800a0a7890 */ /* 0x000fe4000fffe0ff */
[----:B------:R-:W-:Y:S01]  /*4560*/  UIADD3 UR38, UPT, UPT, UR38, -0x1, URZ ;  /* 0xffffffff26267890 */ /* 0x000fe2000fffe0ff */
[----:B------:R-:W4:Y:S01]  /*4570*/  LDL R223, [R1+0x10] ;  /* 0x0000100001df7983 */ /* 0x000f220000100800 */
[----:B------:R-:W-:Y:S03]  /*4580*/  UISETP.LT.AND UP0, UPT, UR10, UR39, UP0 ;  /* 0x000000270a00728c */ /* 0x000fe60008701270 */
[----:B------:R-:W4:Y:S03]  /*4590*/  LDL R221, [R1+0xc] ;  /* 0x00000c0001dd7983 */ /* 0x000f260000100800 */
[----:B------:R-:W-:Y:S01]  /*45a0*/  PLOP3.LUT P1, PT, PT, PT, UP0, 0x80, 0x8 ;  /* 0x000000000008781c */ /* 0x000fe20003f2f008 */
[----:B------:R-:W4:Y:S01]  /*45b0*/  LDL R218, [R1] ;  /* 0x0000000001da7983 */ /* 0x000f220000100800 */
[----:B------:R-:W-:Y:S01]  /*45c0*/  UISETP.GT.AND UP0, UPT, UR38, UR46, UPT ;  /* 0x0000002e2600728c */ /* 0x000fe2000bf04270 */
[----:B------:R-:W-:Y:S04]  /*45d0*/  DEPBAR.LE SB0, 0x0 ;  /* 0x000080000000791a */ /* 0x000fe80000000000 */
[----:B------:R-:W-:Y:S06]  /*45e0*/  BAR.SYNC.DEFER_BLOCKING 0x0 ;  /* 0x0000000000007b1d */ /* 0x000fec0000010000 */
[----:B------:R-:W-:Y:S08]  /*45f0*/  LDSM.16.M88.4 R32, [R213] ;  /* 0x00000000d520783b */ /* 0x000ff00000000200 */
[----:B------:R-:W1:Y:S08]  /*4600*/  LDSM.16.M88.4 R16, [R209+0xc000] ;  /* 0x00c00000d110783b */ /* 0x000e700000000200 */
[----:B------:R-:W1:Y:S08]  /*4610*/  LDSM.16.M88.4 R28, [R213+0x1000] ;  /* 0x00100000d51c783b */ /* 0x000e700000000200 */
[----:B------:R-:W1:Y:S08]  /*4620*/  LDSM.16.M88.4 R164, [R209+0xc800] ;  /* 0x00c80000d1a4783b */ /* 0x000e700000000200 */
[----:B------:R-:W-:Y:S08]  /*4630*/  LDSM.16.M88.4 R168, [R0] ;  /* 0x0000000000a8783b */ /* 0x000ff00000000200 */
[----:B------:R-:W1:Y:S02]  /*4640*/  LDSM.16.M88.4 R172, [R211+0xc000] ;  /* 0x00c00000d3ac783b */ /* 0x000e640000000200 */
[-C--:B-1----:R-:W-:Y:S06]  /*4650*/  HMMA.16816.F32 R4, R32, R16.reuse, RZ ;  /* 0x000000102004723c */ /* 0x082fec00000018ff */
[----:B------:R-:W1:Y:S02]  /*4660*/  LDSM.16.M88.4 R176, [R0+0x1000] ;  /* 0x0010000000b0783b */ /* 0x000e640000000200 */
[C---:B------:R-:W-:Y:S06]  /*4670*/  HMMA.16816.F32 R8, R28.reuse, R16, RZ ;  /* 0x000000101c08723c */ /* 0x040fec00000018ff */
[----:B------:R-:W1:Y:S02]  /*4680*/  LDSM.16.M88.4 R180, [R211+0xc800] ;  /* 0x00c80000d3b4783b */ /* 0x000e640000000200 */
[-C--:B------:R-:W-:Y:S06]  /*4690*/  HMMA.16816.F32 R12, R28, R18.reuse, RZ ;  /* 0x000000121c0c723c */ /* 0x080fec00000018ff */
[----:B------:R-:W-:Y:S02]  /*46a0*/  LDSM.16.M88.4 R184, [R3] ;  /* 0x0000000003b8783b */ /* 0x000fe40000000200 */
[C---:B------:R-:W-:Y:S06]  /*46b0*/  HMMA.16816.F32 R16, R32.reuse, R18, RZ ;  /* 0x000000122010723c */ /* 0x040fec00000018ff */
[----:B------:R-:W1:Y:S02]  /*46c0*/  LDSM.16.M88.4 R188, [R210+0xc000] ;  /* 0x00c00000d2bc783b */ /* 0x000e640000000200 */
[-C--:B------:R-:W-:Y:S06]  /*46d0*/  HMMA.16816.F32 R20, R32, R164.reuse, RZ ;  /* 0x000000a42014723c */ /* 0x080fec00000018ff */
[----:B------:R-:W1:Y:S02]  /*46e0*/  LDSM.16.M88.4 R192, [R3+0x1000] ;  /* 0x0010000003c0783b */ /* 0x000e640000000200 */
[C---:B------:R-:W-:Y:S06]  /*46f0*/  HMMA.16816.F32 R24, R28.reuse, R164, RZ ;  /* 0x000000a41c18723c */ /* 0x040fec00000018ff */
[----:B------:R-:W-:Y:S02]  /*4700*/  LDSM.16.M88.4 R196, [R2] ;  /* 0x0000000002c4783b */ /* 0x000fe40000000200 */
[-C--:B------:R-:W-:Y:S06]  /*4710*/  HMMA.16816.F32 R28, R28, R166.reuse, RZ ;  /* 0x000000a61c1c723c */ /* 0x080fec00000018ff */
[----:B------:R-:W-:Y:S02]  /*4720*/  LDSM.16.M88.4 R200, [R212+0xc000] ;  /* 0x00c00000d4c8783b */ /* 0x000fe40000000200 */
[----:B------:R-:W-:Y:S06]  /*4730*/  HMMA.16816.F32 R32, R32, R166, RZ ;  /* 0x000000a62020723c */ /* 0x000fec00000018ff */
[----:B------:R-:W1:Y:S02]  /*4740*/  LDSM.16.M88.4 R164, [R210+0xc800] ;  /* 0x00c80000d2a4783b */ /* 0x000e640000000200 */
[-C--:B------:R-:W-:Y:S06]  /*4750*/  HMMA.16816.F32 R4, R168, R172.reuse, R4 ;  /* 0x000000aca804723c */ /* 0x080fec0000001804 */
[----:B------:R-:W2:Y:S02]  /*4760*/  LDSM.16.M88.4 R204, [R2+0x1000] ;  /* 0x0010000002cc783b */ /* 0x000ea40000000200 */
[C---:B-1----:R-:W-:Y:S08]  /*4770*/  HMMA.16816.F32 R8, R176.reuse, R172, R8 ;  /* 0x000000acb008723c */ /* 0x042ff00000001808 */
        /* <DEDUP_REMOVED lines=8> */
[----:B------:R-:W1:Y:S07]  /*4800*/  LDSM.16.M88.4 R168, [R212+0xc800] ;  /* 0x00c80000d4a8783b */ /* 0x000e6e0000000200 */
[-C--:B------:R-:W-:Y:S01]  /*4810*/  HMMA.16816.F32 R4, R184, R188.reuse, R4 ;  /* 0x000000bcb804723c */ /* 0x080fe20000001804 */
[----:B------:R-:W1:Y:S07]  /*4820*/  LDSM.16.M88.4 R180, [R213+0x3000] ;  /* 0x00300000d5b4783b */ /* 0x000e6e0000000200 */
[C---:B------:R-:W-:Y:S08]  /*4830*/  HMMA.16816.F32 R8, R192.reuse, R188, R8 ;  /* 0x000000bcc008723c */ /* 0x040ff00000001808 */
        /* <DEDUP_REMOVED lines=10> */
[----:B------:R1:W4:Y:S07]  /*48e0*/  LDSM.16.M88.4 R184, [R0+0x2000] ;  /* 0x0020000000b8783b */ /* 0x00032e0000000200 */
[C---:B--2---:R-:W-:Y:S04]  /*48f0*/  HMMA.16816.F32 R8, R204.reuse, R200, R8 ;  /* 0x000000c8cc08723c */ /* 0x044fe80000001808 */
[----:B------:R-:W-:Y:S04]  /*4900*/  FSETP.NEU.FTZ.AND P6, PT, R220, -INF , PT ;  /* 0xff800000dc00780b */ /* 0x000fe80003fdd000 */
[-C--:B------:R-:W-:Y:S03]  /*4910*/  HMMA.16816.F32 R12, R204, R202.reuse, R12 ;  /* 0x000000cacc0c723c */ /* 0x080fe6000000180c */
[----:B---3--:R-:W-:Y:S05]  /*4920*/  FSETP.NEU.FTZ.AND P5, PT, R219, -INF , PT ;  /* 0xff800000db00780b */ /* 0x008fea0003fbd000 */
[C---:B------:R-:W-:Y:S01]  /*4930*/  HMMA.16816.F32 R16, R196.reuse, R202, R16 ;  /* 0x000000cac410723c */ /* 0x040fe20000001810 */
[----:B------:R-:W-:Y:S03]  /*4940*/  LDSM.16.M88.4 R200, [R210+0x10000] ;  /* 0x01000000d2c8783b */ /* 0x000fe60000000200 */
[----:B-1----:R-:W-:Y:S02]  /*4950*/  @!P1 LOP3.LUT R0, R222, 0x6, RZ, 0xc0, !PT ;  /* 0x00000006de009812 */ /* 0x002fe400078ec0ff */
[----:B----4-:R-:W-:Y:S02]  /*4960*/  FSETP.NEU.FTZ.AND P2, PT, R221, -INF , PT ;  /* 0xff800000dd00780b */ /* 0x010fe40003f5d000 */
[-C--:B------:R-:W-:Y:S03]  /*4970*/  HMMA.16816.F32 R20, R196, R168.reuse, R20 ;  /* 0x000000a8c414723c */ /* 0x080fe60000001814 */
[----:B------:R-:W-:Y:S04]  /*4980*/  SHF.R.U32.HI R222, RZ, 0x1, R215 ;  /* 0x00000001ffde7819 */ /* 0x000fe800000116d7 */
[----:B------:R-:W-:Y:S01]  /*4990*/  @!P1 LOP3.LUT R0, R0, 0x1e0, R222, 0xf8, !PT ;  /* 0x000001e000009812 */ /* 0x000fe200078ef8de */
[C---:B------:R-:W-:Y:S08]  /*49a0*/  HMMA.16816.F32 R24, R204.reuse, R168, R24 ;  /* 0x000000a8cc18723c */ /* 0x040ff00000001818 */
[-C--:B------:R-:W-:Y:S01]  /*49b0*/  HMMA.16816.F32 R28, R204, R170.reuse, R28 ;  /* 0x000000aacc1c723c */ /* 0x080fe2000000181c */
[----:B------:R-:W-:Y:S07]  /*49c0*/  LDSM.16.M88.4 R204, [R3+0x3000] ;  /* 0x0030000003cc783b */ /* 0x000fee0000000200 */
[----:B------:R-:W-:Y:S01]  /*49d0*/  HMMA.16816.F32 R32, R196, R170, R32 ;  /* 0x000000aac420723c */ /* 0x000fe20000001820 */
[----:B------:R-:W1:Y:S07]  /*49e0*/  LDSM.16.M88.4 R168, [R211+0x10800] ;  /* 0x01080000d3a8783b */ /* 0x000e6e0000000200 */
[-C--:B------:R-:W-:Y:S01]  /*49f0*/  HMMA.16816.F32 R4, R172, R176.reuse, R4 ;  /* 0x000000b0ac04723c */ /* 0x080fe20000001804 */
[----:B------:R-:W2:Y:S07]  /*4a00*/  LDSM.16.M88.4 R196, [R3+0x2000] ;  /* 0x0020000003c4783b */ /* 0x000eae0000000200 */
[C---:B------:R-:W-:Y:S08]  /*4a10*/  HMMA.16816.F32 R8, R180.reuse, R176, R8 ;  /* 0x000000b0b408723c */ /* 0x040ff00000001808 */
[-C--:B------:R-:W-:Y:S08]  /*4a20*/  HMMA.16816.F32 R12, R180, R178.reuse, R12 ;  /* 0x000000b2b40c723c */ /* 0x080ff0000000180c */
[C---:B------:R-:W-:Y:S01]  /*4a30*/  HMMA.16816.F32 R16, R172.reuse, R178, R16 ;  /* 0x000000b2ac10723c */ /* 0x040fe20000001810 */
[----:B------:R-:W-:Y:S07]  /*4a40*/  LDSM.16.M88.4 R176, [R2+0x3000] ;  /* 0x0030000002b0783b */ /* 0x000fee0000000200 */
[-C--:B------:R-:W-:Y:S08]  /*4a50*/  HMMA.16816.F32 R20, R172, R164.reuse, R20 ;  /* 0x000000a4ac14723c */ /* 0x080ff00000001814 */
[C---:B------:R-:W-:Y:S08]  /*4a60*/  HMMA.16816.F32 R24, R180.reuse, R164, R24 ;  /* 0x000000a4b418723c */ /* 0x040ff00000001818 */
[-C--:B------:R-:W-:Y:S03]  /*4a70*/  HMMA.16816.F32 R28, R180, R166.reuse, R28 ;  /* 0x000000a6b41c723c */ /* 0x080fe6000000181c */
[----:B------:R-:W-:Y:S01]  /*4a80*/  FMUL.FTZ R182, R220, 1.4426950216293334961 ;  /* 0x3fb8aa3bdcb67820 */ /* 0x000fe20000410000 */
[----:B------:R-:W-:Y:S02]  /*4a90*/  IMAD.MOV.U32 R220, RZ, RZ, 0x20 ;  /* 0x00000020ffdc7424 */ /* 0x000fe400078e00ff */
[----:B------:R-:W-:Y:S01]  /*4aa0*/  FMUL.FTZ R181, R219, 1.4426950216293334961 ;  /* 0x3fb8aa3bdbb57820 */ /* 0x000fe20000410000 */
[----:B------:R-:W-:Y:S02]  /*4ab0*/  IMAD.MOV.U32 R219, RZ, RZ, 0x18 ;  /* 0x00000018ffdb7424 */ /* 0x000fe400078e00ff */
[----:B------:R-:W-:Y:S01]  /*4ac0*/  FMUL.FTZ R183, R221, 1.4426950216293334961 ;  /* 0x3fb8aa3bddb77820 */ /* 0x000fe20000410000 */
[----:B------:R-:W-:Y:S01]  /*4ad0*/  HMMA.16816.F32 R32, R172, R166, R32 ;  /* 0x000000a6ac20723c */ /* 0x000fe20000001820 */
[----:B------:R-:W3:Y:S03]  /*4ae0*/  LDSM.16.M88.4 R164, [R210+0x10800] ;  /* 0x01080000d2a4783b */ /* 0x000ee60000000200 */
[----:B------:R-:W-:Y:S01]  /*4af0*/  FSEL R181, R181, RZ, P5 ;  /* 0x000000ffb5b57208 */ /* 0x000fe20002800000 */
[C---:B------:R-:W-:Y:S01]  /*4b00*/  FMUL.FTZ R180, R218.reuse, 1.4426950216293334961 ;  /* 0x3fb8aa3bdab47820 */ /* 0x040fe20000410000 */
[----:B------:R-:W-:Y:S02]  /*4b10*/  FSEL R183, R183, RZ, P2 ;  /* 0x000000ffb7b77208 */ /* 0x000fe40001000000 */
[-C--:B------:R-:W-:Y:S01]  /*4b20*/  HMMA.16816.F32 R4, R184, R188.reuse, R4 ;  /* 0x000000bcb804723c */ /* 0x080fe20000001804 */
[----:B------:R-:W-:Y:S04]  /*4b30*/  LDSM.16.M88.4 R172, [R212+0x10000] ;  /* 0x01000000d4ac783b */ /* 0x000fe80000000200 */
[----:B------:R-:W-:Y:S01]  /*4b40*/  FSETP.NEU.FTZ.AND P2, PT, R218, -INF , PT ;  /* 0xff800000da00780b */ /* 0x000fe20003f5d000 */
[----:B------:R-:W-:Y:S01]  /*4b50*/  IMAD.MOV.U32 R218, RZ, RZ, 0x8 ;  /* 0x00000008ffda7424 */ /* 0x000fe200078e00ff */
        /* <DEDUP_REMOVED lines=9> */
[----:B------:R1:W4:Y:S03]  /*4bf0*/  LDSM.16.M88.4 R168, [R2+0x2000] ;  /* 0x0020000002a8783b */ /* 0x0003260000000200 */
[----:B------:R-:W-:Y:S04]  /*4c00*/  LEA R184, R223, UR4, 0x1 ;  /* 0x00000004dfb87c11 */ /* 0x000fe8000f8e08ff */
[-C--:B--2---:R-:W-:Y:S05]  /*4c10*/  HMMA.16816.F32 R4, R196, R200.reuse, R4 ;  /* 0x000000c8c404723c */ /* 0x084fea0000001804 */
[C---:B------:R-:W-:Y:S02]  /*4c20*/  VIADD R185, R184.reuse, 0x20020 ;  /* 0x00020020b8b97836 */ /* 0x040fe40000000000 */
[----:B------:R-:W-:Y:S01]  /*4c30*/  VIADD R3, R184, 0x20000 ;  /* 0x00020000b8037836 */ /* 0x000fe20000000000 */
[C---:B------:R-:W-:Y:S04]  /*4c40*/  HMMA.16816.F32 R8, R204.reuse, R200, R8 ;  /* 0x000000c8cc08723c */ /* 0x040fe80000001808 */
[----:B------:R-:W-:Y:S01]  /*4c50*/  @P4 VIADD R185, R3, 0xffffffe0 ;  /* 0xffffffe003b94836 */ /* 0x000fe20000000000 */
[C---:B------:R-:W-:Y:S03]  /*4c60*/  @!P1 VIMNMX R3, PT, PT, R231.reuse, UR39, PT ;  /* 0x00000027e7039c48 */ /* 0x040fe6000bfe0100 */
[-C--:B------:R-:W-:Y:S01]  /*4c70*/  HMMA.16816.F32 R12, R204, R202.reuse, R12 ;  /* 0x000000cacc0c723c */ /* 0x080fe2000000180c */
[----:B-1----:R-:W-:Y:S04]  /*4c80*/  IMAD.U32 R2, RZ, RZ, UR43 ;  /* 0x0000002bff027e24 */ /* 0x002fe8000f8e00ff */
[----:B------:R-:W-:Y:S01]  /*4c90*/  @!P1 IMAD R0, R2, 0x80, R0 ;  /* 0x0000008002009824 */ /* 0x000fe200078e0200 */
[----:B------:R-:W-:Y:S02]  /*4ca0*/  @!P1 VIADDMNMX R2, R231, R218, UR39, PT ;  /* 0x00000027e7029e46 */ /* 0x000fe4000b8001da */
[C---:B------:R-:W-:Y:S04]  /*4cb0*/  HMMA.16816.F32 R16, R196.reuse, R202, R16 ;  /* 0x000000cac410723c */ /* 0x040fe80000001810 */
[----:B------:R-:W-:Y:S02]  /*4cc0*/  @!P1 VIADD R186, R0, 0x1 ;  /* 0x0000000100ba9836 */ /* 0x000fe40000000000 */
[----:B------:R-:W-:Y:S02]  /*4cd0*/  IMAD.SHL.U32 R203, R215, 0x20, RZ ;  /* 0x00000020d7cb7824 */ /* 0x000fe400078e00ff */
[-C--:B---3--:R-:W-:Y:S08]  /*4ce0*/  HMMA.16816.F32 R20, R196, R164.reuse, R20 ;  /* 0x000000a4c414723c */ /* 0x088ff00000001814 */
[C---:B------:R-:W-:Y:S08]  /*4cf0*/  HMMA.16816.F32 R24, R204.reuse, R164, R24 ;  /* 0x000000a4cc18723c */ /* 0x040ff00000001818 */
[-C--:B------:R-:W-:Y:S08]  /*4d00*/  HMMA.16816.F32 R28, R204, R166.reuse, R28 ;  /* 0x000000a6cc1c723c */ /* 0x080ff0000000181c */
[----:B------:R-:W-:Y:S01]  /*4d10*/  HMMA.16816.F32 R32, R196, R166, R32 ;  /* 0x000000a6c420723c */ /* 0x000fe20000001820 */
[----:B------:R-:W2:Y:S01]  /*4d20*/  LDL R198, [R1+0x14] ;  /* 0x0000140001c67983 */ /* 0x000ea20000100800 */
[----:B------:R-:W-:Y:S03]  /*4d30*/  IMAD.MOV.U32 R196, RZ, RZ, 0x10 ;  /* 0x00000010ffc47424 */ /* 0x000fe600078e00ff */
[----:B------:R-:W1:Y:S02]  /*4d40*/  LDSM.16.M88.4 R164, [R212+0x10800] ;  /* 0x01080000d4a4783b */ /* 0x000e640000000200 */
[----:B------:R-:W-:Y:S01]  /*4d50*/  SEL R196, R196, 0xfffffff0, !P0 ;  /* 0xfffffff0c4c47807 */ /* 0x000fe20004000000 */
[-C--:B----4-:R-:W-:Y:S08]  /*4d60*/  HMMA.16816.F32 R4, R168, R172.reuse, R4 ;  /* 0x000000aca804723c */ /* 0x090ff00000001804 */
[C---:B------:R-:W-:Y:S04]  /*4d70*/  HMMA.16816.F32 R8, R176.reuse, R172, R8 ;  /* 0x000000acb008723c */ /* 0x040fe80000001808 */
[C---:B------:R-:W-:Y:S02]  /*4d80*/  @!P1 VIADDMNMX R173, R231.reuse, -R220, UR39, PT ;  /* 0x00000027e7ad9e46 */ /* 0x040fe4000b8009dc */
[----:B------:R-:W-:Y:S02]  /*4d90*/  @!P1 VIADDMNMX R172, R231, -R219, UR39, PT ;  /* 0x00000027e7ac9e46 */ /* 0x000fe4000b8009db */
[-C--:B------:R-:W-:Y:S03]  /*4da0*/  HMMA.16816.F32 R12, R176, R174.reuse, R12 ;  /* 0x000000aeb00c723c */ /* 0x080fe6000000180c */
[----:B------:R-:W-:Y:S01]  /*4db0*/  FADD.FTZ R188, R244, R4 ;  /* 0x00000004f4bc7221 */ /* 0x000fe20000010000 */
[-C--:B------:R-:W-:Y:S01]  /*4dc0*/  @!P1 ISETP.GE.AND P5, PT, R0, R173.reuse, PT ;  /* 0x000000ad0000920c */ /* 0x080fe20003fa6270 */
[----:B------:R-:W-:Y:S01]  /*4dd0*/  FADD.FTZ R7, R250, R7 ;  /* 0x00000007fa077221 */ /* 0x000fe20000010000 */
[----:B------:R-:W-:Y:S01]  /*4de0*/  @!P1 ISETP.GE.AND P6, PT, R186, R173, PT ;  /* 0x000000adba00920c */ /* 0x000fe20003fc6270 */
[----:B------:R-:W-:Y:S01]  /*4df0*/  @!P1 VIADD R4, R0, 0x8 ;  /* 0x0000000800049836 */ /* 0x000fe20000000000 */
[C---:B------:R-:W-:Y:S04]  /*4e00*/  HMMA.16816.F32 R16, R168.reuse, R174, R16 ;  /* 0x000000aea810723c */ /* 0x040fe80000001810 */
[----:B------:R-:W-:Y:S01]  /*4e10*/  @!P1 FSEL R188, R188, -INF , !P5 ;  /* 0xff800000bcbc9808 */ /* 0x000fe20006800000 */
[----:B------:R-:W-:Y:S01]  /*4e20*/  FADD.FTZ R187, R250, R5 ;  /* 0x00000005fabb7221 */ /* 0x000fe20000010000 */
[-C--:B------:R-:W-:Y:S01]  /*4e30*/  @!P1 ISETP.GE.AND P5, PT, R186, R172.reuse, PT ;  /* 0x000000acba00920c */ /* 0x080fe20003fa6270 */
[----:B------:R-:W-:Y:S01]  /*4e40*/  FADD.FTZ R8, R244, R8 ;  /* 0x00000008f4087221 */ /* 0x000fe20000010000 */
[----:B------:R-:W-:Y:S01]  /*4e50*/  @!P1 ISETP.GE.AND P2, PT, R0, R172, PT ;  /* 0x000000ac0000920c */ /* 0x000fe20003f46270 */
[----:B------:R-:W-:Y:S01]  /*4e60*/  FFMA.FTZ R188, R188, UR5, -R183 ;  /* 0x00000005bcbc7c23 */ /* 0x000fe200080108b7 */
[----:B------:R-:W-:Y:S01]  /*4e70*/  @!P1 FSEL R7, R7, -INF , !P5 ;  /* 0xff80000007079808 */ /* 0x000fe20006800000 */
[C---:B------:R-:W-:Y:S01]  /*4e80*/  @!P1 VIADD R5, R0.reuse, 0x9 ;  /* 0x0000000900059836 */ /* 0x040fe20000000000 */
[-C--:B------:R-:W-:Y:S01]  /*4e90*/  @!P1 ISETP.GE.AND P5, PT, R0, R3.reuse, PT ;  /* 0x000000030000920c */ /* 0x080fe20003fa6270 */
[-C--:B-1----:R-:W-:Y:S01]  /*4ea0*/  HMMA.16816.F32 R20, R168, R164.reuse, R20 ;  /* 0x000000a4a814723c */ /* 0x082fe20000001814 */
[----:B------:R-:W-:Y:S02]  /*4eb0*/  MUFU.EX2 R201, R188 ;  /* 0x000000bc00c97308 */ /* 0x000fe40000000800 */
[----:B------:R-:W-:Y:S01]  /*4ec0*/  @!P1 FSEL R187, R187, -INF , !P6 ;  /* 0xff800000bbbb9808 */ /* 0x000fe20007000000 */
[----:B------:R-:W-:Y:S01]  /*4ed0*/  FADD.FTZ R9, R250, R9 ;  /* 0x00000009fa097221 */ /* 0x000fe20000010000 */
[----:B------:R-:W-:Y:S01]  /*4ee0*/  @!P1 FSEL R8, R8, -INF , !P5 ;  /* 0xff80000008089808 */ /* 0x000fe20006800000 */
[----:B------:R-:W-:Y:S01]  /*4ef0*/  FADD.FTZ R10, R244, R10 ;  /* 0x0000000af40a7221 */ /* 0x000fe20000010000 */
[-C--:B------:R-:W-:Y:S01]  /*4f00*/  @!P1 ISETP.GE.AND P6, PT, R186, R3.reuse, PT ;  /* 0x00000003ba00920c */ /* 0x080fe20003fc6270 */
[C---:B------:R-:W-:Y:S04]  /*4f10*/  HMMA.16816.F32 R24, R176.reuse, R164, R24 ;  /* 0x000000a4b018723c */ /* 0x040fe80000001818 */
[-C--:B------:R-:W-:Y:S01]  /*4f20*/  @!P1 ISETP.GE.AND P5, PT, R0, R2.reuse, PT ;  /* 0x000000020000920c */ /* 0x080fe20003fa6270 */
[----:B------:R-:W-:Y:S01]  /*4f30*/  FADD.FTZ R6, R244, R6 ;  /* 0x00000006f4067221 */ /* 0x000fe20000010000 */
[----:B------:R-:W-:Y:S01]  /*4f40*/  @!P1 FSEL R9, R9, -INF , !P6 ;  /* 0xff80000009099808 */ /* 0x000fe20007000000 */
[----:B------:R-:W-:Y:S01]  /*4f50*/  FADD.FTZ R12, R249, R12 ;  /* 0x0000000cf90c7221 */ /* 0x000fe20000010000 */
[-C--:B------:R-:W-:Y:S03]  /*4f60*/  HMMA.16816.F32 R28, R176, R166.reuse, R28 ;  /* 0x000000a6b01c723c */ /* 0x080fe6000000181c */
[----:B------:R-:W-:Y:S01]  /*4f70*/  @!P1 FSEL R10, R10, -INF , !P5 ;  /* 0xff8000000a0a9808 */ /* 0x000fe20006800000 */
[----:B------:R-:W-:Y:S01]  /*4f80*/  FADD.FTZ R13, R248, R13 ;  /* 0x0000000df80d7221 */ /* 0x000fe20000010000 */
[-C--:B------:R-:W-:Y:S01]  /*4f90*/  @!P1 ISETP.GE.AND P6, PT, R4, R3.reuse, PT ;  /* 0x000000030400920c */ /* 0x080fe20003fc6270 */
[----:B------:R-:W-:Y:S01]  /*4fa0*/  FADD.FTZ R11, R250, R11 ;  /* 0x0000000bfa0b7221 */ /* 0x000fe20000010000 */
[----:B------:R-:W-:Y:S01]  /*4fb0*/  @!P1 ISETP.GE.AND P5, PT, R5, R3, PT ;  /* 0x000000030500920c */ /* 0x000fe20003fa6270 */
[----:B------:R-:W-:Y:S04]  /*4fc0*/  HMMA.16816.F32 R32, R168, R166, R32 ;  /* 0x000000a6a820723c */ /* 0x000fe80000001820 */
[----:B------:R-:W-:Y:S01]  /*4fd0*/  @!P1 FSEL R6, R6, -INF , !P2 ;  /* 0xff80000006069808 */ /* 0x000fe20005000000 */
[----:B------:R-:W-:Y:S01]  /*4fe0*/  FADD.FTZ R15, R248, R15 ;  /* 0x0000000ff80f7221 */ /* 0x000fe20000010000 */
[----:B------:R-:W-:Y:S01]  /*4ff0*/  @!P1 FSEL R12, R12, -INF , !P6 ;  /* 0xff8000000c0c9808 */ /* 0x000fe20007000000 */
[----:B------:R-:W-:Y:S01]  /*5000*/  FADD.FTZ R16, R249, R16 ;  /* 0x00000010f9107221 */ /* 0x000fe20000010000 */
[----:B------:R-:W-:Y:S01]  /*5010*/  @!P1 FSEL R13, R13, -INF , !P5 ;  /* 0xff8000000d0d9808 */ /* 0x000fe20006800000 */
[----:B------:R-:W-:Y:S01]  /*5020*/  FADD.FTZ R14, R249, R14 ;  /* 0x0000000ef90e7221 */ /* 0x000fe20000010000 */
[-C--:B------:R-:W-:Y:S01]  /*5030*/  @!P1 ISETP.GE.AND P5, PT, R4, R173.reuse, PT ;  /* 0x000000ad0400920c */ /* 0x080fe20003fa6270 */
[----:B------:R-:W-:Y:S01]  /*5040*/  FADD.FTZ R17, R248, R17 ;  /* 0x00000011f8117221 */ /* 0x000fe20000010000 */
[-C--:B------:R-:W-:Y:S01]  /*5050*/  @!P1 ISETP.GE.AND P2, PT, R186, R2.reuse, PT ;  /* 0x00000002ba00920c */ /* 0x080fe20003f46270 */
[----:B------:R-:W-:Y:S01]  /*5060*/  FADD.FTZ R19, R248, R19 ;  /* 0x00000013f8137221 */ /* 0x000fe20000010000 */
[----:B------:R-:W-:Y:S01]  /*5070*/  @!P1 ISETP.GE.AND P6, PT, R5, R2, PT ;  /* 0x000000020500920c */ /* 0x000fe20003fc6270 */
[--C-:B------:R-:W-:Y:S01]  /*5080*/  FFMA.FTZ R6, R6, UR5, -R182.reuse ;  /* 0x0000000506067c23 */ /* 0x100fe200080108b6 */
[----:B------:R-:W-:Y:S01]  /*5090*/  @!P1 FSEL R11, R11, -INF , !P2 ;  /* 0xff8000000b0b9808 */ /* 0x000fe20005000000 */
[----:B------:R-:W-:Y:S01]  /*50a0*/  FFMA.FTZ R7, R7, UR5, -R182 ;  /* 0x0000000507077c23 */ /* 0x000fe200080108b6 */
[----:B------:R-:W-:Y:S01]  /*50b0*/  @!P1 FSEL R15, R15, -INF , !P6 ;  /* 0xff8000000f0f9808 */ /* 0x000fe20007000000 */
[C---:B------:R-:W-:Y:S01]  /*50c0*/  FADD.FTZ R20, R247.reuse, R20 ;  /* 0x00000014f7147221 */ /* 0x040fe20000010000 */
[----:B------:R-:W-:Y:S01]  /*50d0*/  @!P1 FSEL R16, R16, -INF , !P5 ;  /* 0xff80000010109808 */ /* 0x000fe20006800000 */
[----:B------:R-:W-:Y:S01]  /*50e0*/  FADD.FTZ R22, R247, R22 ;  /* 0x00000016f7167221 */ /* 0x000fe20000010000 */
[-C--:B------:R-:W-:Y:S01]  /*50f0*/  @!P1 ISETP.GE.AND P6, PT, R5, R173.reuse, PT ;  /* 0x000000ad0500920c */ /* 0x080fe20003fc6270 */
[----:B------:R-:W-:Y:S01]  /*5100*/  FADD.FTZ R18, R249, R18 ;  /* 0x00000012f9127221 */ /* 0x000fe20000010000 */
[----:B------:R-:W-:Y:S01]  /*5110*/  @!P1 ISETP.GE.AND P5, PT, R5, R172, PT ;  /* 0x000000ac0500920c */ /* 0x000fe20003fa6270 */
[----:B------:R-:W-:Y:S01]  /*5120*/  @!P1 VIADD R5, R0, 0x10 ;  /* 0x0000001000059836 */ /* 0x000fe20000000000 */
[----:B------:R-:W-:Y:S01]  /*5130*/  @!P1 ISETP.GE.AND P2, PT, R4, R2, PT ;  /* 0x000000020400920c */ /* 0x000fe20003f46270 */
[----:B------:R-:W-:Y:S01]  /*5140*/  MUFU.EX2 R202, R6 ;  /* 0x0000000600ca7308 */ /* 0x000fe20000000800 */
[----:B------:R-:W-:Y:S01]  /*5150*/  @!P1 FSEL R17, R17, -INF , !P6 ;  /* 0xff80000011119808 */ /* 0x000fe20007000000 */
[----:B------:R-:W-:Y:S01]  /*5160*/  FADD.FTZ R23, R246, R23 ;  /* 0x00000017f6177221 */ /* 0x000fe20000010000 */
[----:B------:R-:W-:Y:S07]  /*5170*/  @!P1 FSEL R14, R14, -INF , !P2 ;  /* 0xff8000000e0e9808 */ /* 0x000fee0005000000 */
[----:B------:R-:W1:Y:S01]  /*5180*/  MUFU.EX2 R252, R7 ;  /* 0x0000000700fc7308 */ /* 0x000e620000000800 */
[-C--:B------:R-:W-:Y:S01]  /*5190*/  @!P1 ISETP.GE.AND P2, PT, R4, R172.reuse, PT ;  /* 0x000000ac0400920c */ /* 0x080fe20003f46270 */
[----:B------:R-:W-:Y:S01]  /*51a0*/  @!P1 VIADD R4, R0, 0x11 ;  /* 0x0000001100049836 */ /* 0x000fe20000000000 */
[----:B------:R-:W-:Y:S01]  /*51b0*/  @!P1 FSEL R19, R19, -INF , !P5 ;  /* 0xff80000013139808 */ /* 0x000fe20006800000 */
[----:B------:R-:W-:Y:S01]  /*51c0*/  FADD.FTZ R24, R247, R24 ;  /* 0x00000018f7187221 */ /* 0x000fe20000010000 */
[C---:B------:R-:W-:Y:S01]  /*51d0*/  @!P1 ISETP.GE.AND P6, PT, R5.reuse, R173, PT ;  /* 0x000000ad0500920c */ /* 0x040fe20003fc6270 */
[C---:B------:R-:W-:Y:S01]  /*51e0*/  FADD.FTZ R21, R246.reuse, R21 ;  /* 0x00000015f6157221 */ /* 0x040fe20000010000 */
[-C--:B------:R-:W-:Y:S01]  /*51f0*/  @!P1 ISETP.GE.AND P5, PT, R5, R172.reuse, PT ;  /* 0x000000ac0500920c */ /* 0x080fe20003fa6270 */
[----:B------:R-:W-:Y:S01]  /*5200*/  FADD.FTZ R25, R246, R25 ;  /* 0x00000019f6197221 */ /* 0x000fe20000010000 */
[----:B------:R-:W-:Y:S01]  /*5210*/  @!P1 FSEL R20, R20, -INF , !P6 ;  /* 0xff80000014149808 */ /* 0x000fe20007000000 */
[----:B------:R-:W-:Y:S01]  /*5220*/  FADD.FTZ R26, R247, R26 ;  /* 0x0000001af71a7221 */ /* 0x000fe20000010000 */
[----:B------:R-:W-:Y:S01]  /*5230*/  @!P1 FSEL R22, R22, -INF , !P5 ;  /* 0xff80000016169808 */ /* 0x000fe20006800000 */
[--C-:B------:R-:W-:Y:S01]  /*5240*/  FFMA.FTZ R187, R187, UR5, -R183.reuse ;  /* 0x00000005bbbb7c23 */ /* 0x100fe200080108b7 */
[----:B------:R-:W-:Y:S01]  /*5250*/  @!P1 ISETP.GE.AND P5, PT, R4, R172, PT ;  /* 0x000000ac0400920c */ /* 0x000fe20003fa6270 */
[--C-:B------:R-:W-:Y:S01]  /*5260*/  FFMA.FTZ R16, R16, UR5, -R183.reuse ;  /* 0x0000000510107c23 */ /* 0x100fe200080108b7 */
[----:B------:R-:W-:Y:S01]  /*5270*/  @!P1 FSEL R18, R18, -INF , !P2 ;  /* 0xff80000012129808 */ /* 0x000fe20005000000 */
[----:B------:R-:W-:Y:S01]  /*5280*/  FFMA.FTZ R17, R17, UR5, -R183 ;  /* 0x0000000511117c23 */ /* 0x000fe200080108b7 */
[----:B------:R-:W-:Y:S01]  /*5290*/  @!P1 ISETP.GE.AND P6, PT, R5, R3, PT ;  /* 0x000000030500920c */ /* 0x000fe20003fc6270 */
[--C-:B------:R-:W-:Y:S01]  /*52a0*/  FFMA.FTZ R19, R19, UR5, -R182.reuse ;  /* 0x0000000513137c23 */ /* 0x100fe200080108b6 */
[----:B------:R-:W-:Y:S01]  /*52b0*/  @!P1 ISETP.GE.AND P2, PT, R4, R173, PT ;  /* 0x000000ad0400920c */ /* 0x000fe20003f46270 */
[----:B------:R-:W-:Y:S01]  /*52c0*/  FFMA.FTZ R18, R18, UR5, -R182 ;  /* 0x0000000512127c23 */ /* 0x000fe200080108b6 */
[----:B------:R-:W-:Y:S01]  /*52d0*/  @!P1 FSEL R23, R23, -INF , !P5 ;  /* 0xff80000017179808 */ /* 0x000fe20006800000 */
[----:B------:R-:W3:Y:S01]  /*52e0*/  MUFU.EX2 R251, R187 ;  /* 0x000000bb00fb7308 */ /* 0x000ee20000000800 */
[----:B------:R-:W-:Y:S01]  /*52f0*/  @!P1 FSEL R24, R24, -INF , !P6 ;  /* 0xff80000018189808 */ /* 0x000fe20007000000 */
[----:B------:R-:W-:Y:S01]  /*5300*/  FADD.FTZ R28, R245, R28 ;  /* 0x0000001cf51c7221 */ /* 0x000fe20000010000 */
[----:B------:R-:W-:Y:S07]  /*5310*/  @!P1 FSEL R21, R21, -INF , !P2 ;  /* 0xff80000015159808 */ /* 0x000fee0005000000 */
[----:B------:R-:W-:Y:S01]  /*5320*/  MUFU.EX2 R241, R16 ;  /* 0x0000001000f17308 */ /* 0x000fe20000000800 */
[CC--:B------:R-:W-:Y:S01]  /*5330*/  @!P1 ISETP.GE.AND P5, PT, R4.reuse, R3.reuse, PT ;  /* 0x000000030400920c */ /* 0x0c0fe20003fa6270 */
[----:B------:R-:W-:Y:S01]  /*5340*/  FADD.FTZ R29, R243, R29 ;  /* 0x0000001df31d7221 */ /* 0x000fe20000010000 */
[-C--:B------:R-:W-:Y:S01]  /*5350*/  @!P1 ISETP.GE.AND P6, PT, R4, R2.reuse, PT ;  /* 0x000000020400920c */ /* 0x080fe20003fc6270 */
[C---:B------:R-:W-:Y:S01]  /*5360*/  @!P1 VIADD R4, R0.reuse, 0x18 ;  /* 0x0000001800049836 */ /* 0x040fe20000000000 */
[----:B------:R-:W-:Y:S05]  /*5370*/  @!P1 ISETP.GE.AND P2, PT, R5, R2, PT ;  /* 0x000000020500920c */ /* 0x000fea0003f46270 */
[----:B------:R-:W-:Y:S01]  /*5380*/  MUFU.EX2 R240, R17 ;  /* 0x0000001100f07308 */ /* 0x000fe20000000800 */
[----:B------:R-:W-:Y:S01]  /*5390*/  @!P1 IADD3 R0, PT, PT, R0, 0x19, RZ ;  /* 0x0000001900009810 */ /* 0x000fe20007ffe0ff */
[----:B------:R-:W-:Y:S01]  /*53a0*/  FADD.FTZ R27, R246, R27 ;  /* 0x0000001bf61b7221 */ /* 0x000fe20000010000 */
[----:B------:R-:W-:Y:S07]  /*53b0*/  @!P1 FSEL R25, R25, -INF , !P5 ;  /* 0xff80000019199808 */ /* 0x000fee0006800000 */
[----:B------:R-:W-:Y:S01]  /*53c0*/  MUFU.EX2 R195, R18 ;  /* 0x0000001200c37308 */ /* 0x000fe20000000800 */
[----:B------:R-:W-:Y:S01]  /*53d0*/  @!P1 FSEL R26, R26, -INF , !P2 ;  /* 0xff8000001a1a9808 */ /* 0x000fe20005000000 */
[----:B------:R-:W-:Y:S01]  /*53e0*/  FADD.FTZ R33, R243, R33 ;  /* 0x00000021f3217221 */ /* 0x000fe20000010000 */
[-C--:B------:R-:W-:Y:S07]  /*53f0*/  @!P1 ISETP.GE.AND P5, PT, R4, R3.reuse, PT ;  /* 0x000000030400920c */ /* 0x080fee0003fa6270 */
[----:B------:R-:W4:Y:S01]  /*5400*/  MUFU.EX2 R194, R19 ;  /* 0x0000001300c27308 */ /* 0x000f220000000800 */
[----:B------:R-:W-:Y:S01]  /*5410*/  @!P1 ISETP.GE.AND P2, PT, R0, R3, PT ;  /* 0x000000030000920c */ /* 0x000fe20003f46270 */
[C---:B------:R-:W-:Y:S01]  /*5420*/  FADD.FTZ R32, R245.reuse, R32 ;  /* 0x00000020f5207221 */ /* 0x040fe20000010000 */
[----:B-1----:R-:W-:Y:S01]  /*5430*/  F2FP.F16.F32.PACK_AB R3, R252, R202 ;  /* 0x000000cafc03723e */ /* 0x002fe200000000ff */
[----:B------:R-:W-:Y:S01]  /*5440*/  FADD.FTZ R34, R245, R34 ;  /* 0x00000022f5227221 */ /* 0x000fe20000010000 */
[----:B------:R-:W-:Y:S01]  /*5450*/  @!P1 FSEL R28, R28, -INF , !P5 ;  /* 0xff8000001c1c9808 */ /* 0x000fe20006800000 */
[--C-:B------:R-:W-:Y:S01]  /*5460*/  FFMA.FTZ R8, R8, UR5, -R181.reuse ;  /* 0x0000000508087c23 */ /* 0x100fe200080108b5 */
[-C--:B------:R-:W-:Y:S01]  /*5470*/  @!P1 ISETP.GE.AND P5, PT, R0, R173.reuse, PT ;  /* 0x000000ad0000920c */ /* 0x080fe20003fa6270 */
[----:B------:R1:W-:Y:S01]  /*5480*/  STS [R184+0x20400], R3 ;  /* 0x02040003b8007388 */ /* 0x0003e20000000800 */
[----:B------:R-:W-:Y:S01]  /*5490*/  @!P1 FSEL R29, R29, -INF , !P2 ;  /* 0xff8000001d1d9808 */ /* 0x000fe20005000000 */
[--C-:B------:R-:W-:Y:S01]  /*54a0*/  FFMA.FTZ R9, R9, UR5, -R181.reuse ;  /* 0x0000000509097c23 */ /* 0x100fe200080108b5 */
[----:B------:R-:W-:Y:S01]  /*54b0*/  @!P1 FSEL R27, R27, -INF , !P6 ;  /* 0xff8000001b1b9808 */ /* 0x000fe20007000000 */
[--C-:B------:R-:W-:Y:S01]  /*54c0*/  FFMA.FTZ R10, R10, UR5, -R180.reuse ;  /* 0x000000050a0a7c23 */ /* 0x100fe200080108b4 */
[C---:B------:R-:W-:Y:S01]  /*54d0*/  @!P1 ISETP.GE.AND P6, PT, R4.reuse, R173, PT ;  /* 0x000000ad0400920c */ /* 0x040fe20003fc6270 */
[----:B------:R-:W-:Y:S01]  /*54e0*/  FFMA.FTZ R11, R11, UR5, -R180 ;  /* 0x000000050b0b7c23 */ /* 0x000fe200080108b4 */
[----:B------:R-:W-:Y:S01]  /*54f0*/  @!P1 ISETP.GE.AND P2, PT, R4, R172, PT ;  /* 0x000000ac0400920c */ /* 0x000fe20003f46270 */
[----:B------:R-:W-:Y:S01]  /*5500*/  MUFU.EX2 R223, R8 ;  /* 0x0000000800df7308 */ /* 0x000fe20000000800 */
[----:B------:R-:W-:Y:S01]  /*5510*/  @!P1 FSEL R33, R33, -INF , !P5 ;  /* 0xff80000021219808 */ /* 0x000fe20006800000 */
[--C-:B------:R-:W-:Y:S01]  /*5520*/  FFMA.FTZ R12, R12, UR5, -R181.reuse ;  /* 0x000000050c0c7c23 */ /* 0x100fe200080108b5 */
[----:B------:R-:W-:Y:S07]  /*5530*/  @!P1 ISETP.GE.AND P5, PT, R4, R2, PT ;  /* 0x000000020400920c */ /* 0x000fee0003fa6270 */
[----:B------:R-:W1:Y:S01]  /*5540*/  MUFU.EX2 R222, R9 ;  /* 0x0000000900de7308 */ /* 0x000e620000000800 */
[----:B---3--:R-:W-:Y:S01]  /*5550*/  F2FP.F16.F32.PACK_AB R4, R251, R201 ;  /* 0x000000c9fb04723e */ /* 0x008fe200000000ff */
[----:B------:R-:W-:Y:S01]  /*5560*/  FFMA.FTZ R13, R13, UR5, -R181 ;  /* 0x000000050d0d7c23 */ /* 0x000fe200080108b5 */
[----:B------:R-:W-:Y:S07]  /*5570*/  @!P1 FSEL R32, R32, -INF , !P6 ;  /* 0xff80000020209808 */ /* 0x000fee0007000000 */
[----:B------:R-:W-:Y:S01]  /*5580*/  MUFU.EX2 R225, R10 ;  /* 0x0000000a00e17308 */ /* 0x000fe20000000800 */
[----:B------:R-:W-:Y:S01]  /*5590*/  @!P1 FSEL R34, R34, -INF , !P2 ;  /* 0xff80000022229808 */ /* 0x000fe20005000000 */
[----:B------:R3:W-:Y:S01]  /*55a0*/  STS [R184+0x20000], R4 ;  /* 0x02000004b8007388 */ /* 0x0007e20000000800 */
[C---:B------:R-:W-:Y:S07]  /*55b0*/  @!P1 ISETP.GE.AND P6, PT, R0.reuse, R172, PT ;  /* 0x000000ac0000920c */ /* 0x040fee0003fc6270 */
[----:B------:R-:W3:Y:S01]  /*55c0*/  MUFU.EX2 R224, R11 ;  /* 0x0000000b00e07308 */ /* 0x000ee20000000800 */
[----:B------:R-:W-:Y:S01]  /*55d0*/  @!P1 ISETP.GE.AND P2, PT, R0, R2, PT ;  /* 0x000000020000920c */ /* 0x000fe20003f46270 */
[----:B------:R-:W-:Y:S01]  /*55e0*/  IMAD.IADD R0, R184, 0x1, R196 ;  /* 0x00000001b8007824 */ /* 0x000fe200078e02c4 */
[----:B----4-:R-:W-:Y:S01]  /*55f0*/  F2FP.F16.F32.PACK_AB R2, R194, R195 ;  /* 0x000000c3c202723e */ /* 0x010fe200000000ff */
[--C-:B------:R-:W-:Y:S01]  /*5600*/  FFMA.FTZ R14, R14, UR5, -R180.reuse ;  /* 0x000000050e0e7c23 */ /* 0x100fe200080108b4 */
[----:B-1----:R-:W-:Y:S01]  /*5610*/  F2FP.F16.F32.PACK_AB R3, R240, R241 ;  /* 0x000000f1f003723e */ /* 0x002fe200000000ff */
[----:B------:R-:W-:Y:S04]  /*5620*/  FFMA.FTZ R15, R15, UR5, -R180 ;  /* 0x000000050f0f7c23 */ /* 0x000fe800080108b4 */
[----:B------:R-:W-:Y:S01]  /*5630*/  MUFU.EX2 R219, R12 ;  /* 0x0000000c00db7308 */ /* 0x000fe20000000800 */
[----:B------:R1:W-:Y:S01]  /*5640*/  STS [R0+0x20400], R2 ;  /* 0x0204000200007388 */ /* 0x0003e20000000800 */
[----:B------:R-:W-:Y:S01]  /*5650*/  F2FP.F16.F32.PACK_AB R5, R222, R223 ;  /* 0x000000dfde05723e */ /* 0x000fe200000000ff */
[----:B------:R-:W-:Y:S07]  /*5660*/  FADD.FTZ R35, R243, R35 ;  /* 0x00000023f3237221 */ /* 0x000fee0000010000 */
[----:B------:R-:W-:Y:S01]  /*5670*/  MUFU.EX2 R218, R13 ;  /* 0x0000000d00da7308 */ /* 0x000fe20000000800 */
[----:B------:R4:W-:Y:S01]  /*5680*/  STS [R0+0x20000], R3 ;  /* 0x0200000300007388 */ /* 0x0009e20000000800 */
[--C-:B------:R-:W-:Y:S01]  /*5690*/  FFMA.FTZ R20, R20, UR5, -R183.reuse ;  /* 0x0000000514147c23 */ /* 0x100fe200080108b7 */
[--C-:B------:R-:W-:Y:S07]  /*56a0*/  FFMA.FTZ R21, R21, UR5, -R183.reuse ;  /* 0x0000000515157c23 */ /* 0x100fee00080108b7 */
[----:B------:R-:W-:Y:S01]  /*56b0*/  MUFU.EX2 R221, R14 ;  /* 0x0000000e00dd7308 */ /* 0x000fe20000000800 */
[----:B------:R-:W-:Y:S01]  /*56c0*/  STS [R184+0x21000], R5 ;  /* 0x02100005b8007388 */ /* 0x000fe20000000800 */
[----:B------:R-:W-:Y:S01]  /*56d0*/  @!P1 FSEL R35, R35, -INF , !P6 ;  /* 0xff80000023239808 */ /* 0x000fe20007000000 */
[--C-:B------:R-:W-:Y:S07]  /*56e0*/  FFMA.FTZ R22, R22, UR5, -R182.reuse ;  /* 0x0000000516167c23 */ /* 0x100fee00080108b6 */
[----:B------:R-:W1:Y:S01]  /*56f0*/  MUFU.EX2 R220, R15 ;  /* 0x0000000f00dc7308 */ /* 0x000e620000000800 */
[--C-:B------:R-:W-:Y:S01]  /*5700*/  FFMA.FTZ R23, R23, UR5, -R182.reuse ;  /* 0x0000000517177c23 */ /* 0x100fe200080108b6 */
[--C-:B------:R-:W-:Y:S01]  /*5710*/  FFMA.FTZ R32, R32, UR5, -R183.reuse ;  /* 0x0000000520207c23 */ /* 0x100fe200080108b7 */
[--C-:B------:R-:W-:Y:S01]  /*5720*/  FFMA.FTZ R34, R34, UR5, -R182.reuse ;  /* 0x0000000522227c23 */ /* 0x100fe200080108b6 */
[----:B---3--:R-:W-:Y:S01]  /*5730*/  F2FP.F16.F32.PACK_AB R4, R224, R225 ;  /* 0x000000e1e004723e */ /* 0x008fe200000000ff */
[----:B------:R-:W-:Y:S01]  /*5740*/  FFMA.FTZ R183, R33, UR5, -R183 ;  /* 0x0000000521b77c23 */ /* 0x000fe200080108b7 */
[----:B------:R-:W-:Y:S04]  /*5750*/  FFMA.FTZ R182, R35, UR5, -R182 ;  /* 0x0000000523b67c23 */ /* 0x000fe800080108b6 */
[----:B------:R-:W-:Y:S01]  /*5760*/  MUFU.EX2 R229, R20 ;  /* 0x0000001400e57308 */ /* 0x000fe20000000800 */
[--C-:B------:R-:W-:Y:S01]  /*5770*/  FFMA.FTZ R24, R24, UR5, -R181.reuse ;  /* 0x0000000518187c23 */ /* 0x100fe200080108b5 */
[----:B------:R3:W-:Y:S01]  /*5780*/  STS [R184+0x21400], R4 ;  /* 0x02140004b8007388 */ /* 0x0007e20000000800 */
[----:B------:R-:W-:Y:S07]  /*5790*/  FFMA.FTZ R25, R25, UR5, -R181 ;  /* 0x0000000519197c23 */ /* 0x000fee00080108b5 */
[----:B------:R-:W3:Y:S01]  /*57a0*/  MUFU.EX2 R228, R21 ;  /* 0x0000001500e47308 */ /* 0x000ee20000000800 */
[----:B------:R-:W-:Y:S01]  /*57b0*/  FADD.FTZ R30, R245, R30 ;  /* 0x0000001ef51e7221 */ /* 0x000fe20000010000 */
[----:B------:R-:W-:Y:S01]  /*57c0*/  FADD.FTZ R31, R243, R31 ;  /* 0x0000001ff31f7221 */ /* 0x000fe20000010000 */
[----:B-1----:R-:W-:Y:S07]  /*57d0*/  F2FP.F16.F32.PACK_AB R2, R220, R221 ;  /* 0x000000dddc02723e */ /* 0x002fee00000000ff */
[----:B------:R-:W-:Y:S01]  /*57e0*/  MUFU.EX2 R190, R22 ;  /* 0x0000001600be7308 */ /* 0x000fe20000000800 */
[--C-:B------:R-:W-:Y:S01]  /*57f0*/  FFMA.FTZ R26, R26, UR5, -R180.reuse ;  /* 0x000000051a1a7c23 */ /* 0x100fe200080108b4 */
[----:B------:R-:W-:Y:S01]  /*5800*/  @!P1 FSEL R30, R30, -INF , !P5 ;  /* 0xff8000001e1e9808 */ /* 0x000fe20006800000 */
[--C-:B------:R-:W-:Y:S01]  /*5810*/  FFMA.FTZ R27, R27, UR5, -R180.reuse ;  /* 0x000000051b1b7c23 */ /* 0x100fe200080108b4 */
[----:B----4-:R-:W-:Y:S01]  /*5820*/  F2FP.F16.F32.PACK_AB R3, R218, R219 ;  /* 0x000000dbda03723e */ /* 0x010fe200000000ff */
[----:B------:R-:W-:Y:S05]  /*5830*/  STS [R0+0x21400], R2 ;  /* 0x0214000200007388 */ /* 0x000fea0000000800 */
[----:B------:R-:W1:Y:S01]  /*5840*/  MUFU.EX2 R189, R23 ;  /* 0x0000001700bd7308 */ /* 0x000e620000000800 */
[----:B------:R-:W-:Y:S01]  /*5850*/  @!P1 FSEL R31, R31, -INF , !P2 ;  /* 0xff8000001f1f9808 */ /* 0x000fe20005000000 */
[--C-:B------:R-:W-:Y:S01]  /*5860*/  FFMA.FTZ R28, R28, UR5, -R181.reuse ;  /* 0x000000051c1c7c23 */ /* 0x100fe200080108b5 */
[----:B------:R4:W-:Y:S07]  /*5870*/  STS [R0+0x21000], R3 ;  /* 0x0210000300007388 */ /* 0x0009ee0000000800 */
[----:B------:R-:W-:Y:S01]  /*5880*/  MUFU.EX2 R227, R32 ;  /* 0x0000002000e37308 */ /* 0x000fe20000000800 */
[----:B---3--:R-:W-:Y:S01]  /*5890*/  F2FP.F16.F32.PACK_AB R6, R228, R229 ;  /* 0x000000e5e406723e */ /* 0x008fe200000000ff */
[--C-:B------:R-:W-:Y:S01]  /*58a0*/  FFMA.FTZ R30, R30, UR5, -R180.reuse ;  /* 0x000000051e1e7c23 */ /* 0x100fe200080108b4 */
[----:B------:R-:W-:Y:S07]  /*58b0*/  FFMA.FTZ R181, R29, UR5, -R181 ;  /* 0x000000051db57c23 */ /* 0x000fee00080108b5 */
[----:B------:R-:W3:Y:S01]  /*58c0*/  MUFU.EX2 R226, R183 ;  /* 0x000000b700e27308 */ /* 0x000ee20000000800 */
[----:B------:R-:W-:Y:S01]  /*58d0*/  FFMA.FTZ R180, R31, UR5, -R180 ;  /* 0x000000051fb47c23 */ /* 0x000fe200080108b4 */
[----:B------:R-:W-:Y:S08]  /*58e0*/  STS [R185], R6 ;  /* 0x00000006b9007388 */ /* 0x000ff00000000800 */
[----:B------:R-:W-:Y:S01]  /*58f0*/  MUFU.EX2 R187, R34 ;  /* 0x0000002200bb7308 */ /* 0x000fe20000000800 */
[----:B------:R-:W-:Y:S01]  /*5900*/  IMAD.MOV.U32 R184, RZ, RZ, 0x40 ;  /* 0x00000040ffb87424 */ /* 0x000fe200078e00ff */
[----:B-1----:R-:W-:Y:S08]  /*5910*/  F2FP.F16.F32.PACK_AB R5, R189, R190 ;  /* 0x000000bebd05723e */ /* 0x002ff000000000ff */
[----:B------:R-:W1:Y:S01]  /*5920*/  MUFU.EX2 R186, R182 ;  /* 0x000000b600ba7308 */ /* 0x000e620000000800 */
[----:B------:R-:W-:Y:S01]  /*5930*/  SEL R200, R184, 0xffffffc0, !P0 ;  /* 0xffffffc0b8c87807 */ /* 0x000fe20004000000 */
[----:B------:R-:W-:Y:S08]  /*5940*/  STS [R185+0x400], R5 ;  /* 0x00040005b9007388 */ /* 0x000ff00000000800 */
[----:B------:R-:W-:Y:S01]  /*5950*/  MUFU.EX2 R205, R24 ;  /* 0x0000001800cd7308 */ /* 0x000fe20000000800 */
[----:B------:R-:W-:Y:S09]  /*5960*/  IMAD.SHL.U32 R184, R215, 0x40, RZ ;  /* 0x00000040d7b87824 */ /* 0x000ff200078e00ff */
[----:B------:R-:W2:Y:S01]  /*5970*/  MUFU.EX2 R197, R25 ;  /* 0x0000001900c57308 */ /* 0x000ea20000000800 */
[----:B----4-:R-:W-:Y:S01]  /*5980*/  IMAD.IADD R0, R196, 0x1, R185 ;  /* 0x00000001c4007824 */ /* 0x010fe200078e02b9 */
[----:B---3--:R-:W-:Y:S08]  /*5990*/  F2FP.F16.F32.PACK_AB R3, R226, R227 ;  /* 0x000000e3e203723e */ /* 0x008ff000000000ff */
[----:B------:R-:W-:Y:S01]  /*59a0*/  MUFU.EX2 R207, R26 ;  /* 0x0000001a00cf7308 */ /* 0x000fe20000000800 */
[----:B-1----:R-:W-:Y:S02]  /*59b0*/  F2FP.F16.F32.PACK_AB R2, R186, R187 ;  /* 0x000000bbba02723e */ /* 0x002fe400000000ff */
[----:B------:R-:W-:Y:S01]  /*59c0*/  LEA R196, R214, UR4, 0x1 ;  /* 0x00000004d6c47c11 */ /* 0x000fe2000f8e08ff */
[----:B------:R1:W-:Y:S06]  /*59d0*/  STS [R0], R3 ;  /* 0x0000000300007388 */ /* 0x0003ec0000000800 */
[----:B------:R-:W-:Y:S01]  /*59e0*/  MUFU.EX2 R206, R27 ;  /* 0x0000001b00ce7308 */ /* 0x000fe20000000800 */
[----:B--2---:R-:W-:Y:S01]  /*59f0*/  F2FP.F16.F32.PACK_AB R4, R197, R205 ;  /* 0x000000cdc504723e */ /* 0x004fe200000000ff */
[----:B------:R2:W-:Y:S08]  /*5a00*/  STS [R0+0x400], R2 ;  /* 0x0004000200007388 */ /* 0x0005f00000000800 */
[----:B------:R-:W-:Y:S01]  /*5a10*/  MUFU.EX2 R192, R28 ;  /* 0x0000001c00c07308 */ /* 0x000fe20000000800 */
[----:B------:R3:W-:Y:S09]  /*5a20*/  STS [R185+0x1000], R4 ;  /* 0x00100004b9007388 */ /* 0x0007f20000000800 */
[----:B------:R-:W1:Y:S10]  /*5a30*/  MUFU.EX2 R188, R181 ;  /* 0x000000b500bc7308 */ /* 0x000e740000000800 */
[----:B------:R-:W-:Y:S10]  /*5a40*/  MUFU.EX2 R193, R30 ;  /* 0x0000001e00c17308 */ /* 0x000ff40000000800 */
[----:B------:R-:W2:Y:S01]  /*5a50*/  MUFU.EX2 R191, R180 ;  /* 0x000000b400bf7308 */ /* 0x000ea20000000800 */
[----:B-1----:R-:W-:Y:S02]  /*5a60*/  F2FP.F16.F32.PACK_AB R3, R188, R192 ;  /* 0x000000c0bc03723e */ /* 0x002fe400000000ff */
[----:B--2---:R-:W-:Y:S02]  /*5a70*/  F2FP.F16.F32.PACK_AB R2, R191, R193 ;  /* 0x000000c1bf02723e */ /* 0x004fe400000000ff */
[----:B---3--:R-:W-:Y:S05]  /*5a80*/  F2FP.F16.F32.PACK_AB R4, R206, R207 ;  /* 0x000000cfce04723e */ /* 0x008fea00000000ff */
[----:B------:R1:W-:Y:S04]  /*5a90*/  STS [R185+0x1400], R4 ;  /* 0x00140004b9007388 */ /* 0x0003e80000000800 */
[----:B------:R-:W-:Y:S04]  /*5aa0*/  STS [R0+0x1000], R3 ;  /* 0x0010000300007388 */ /* 0x000fe80000000800 */
[----:B------:R2:W-:Y:S04]  /*5ab0*/  STS [R0+0x1400], R2 ;  /* 0x0014000200007388 */ /* 0x0005e80000000800 */
[----:B------:R-:W-:Y:S01]  /*5ac0*/  LDSM.16.M88.4 R32, [R196+0x8000] ;  /* 0x00800000c420783b */ /* 0x000fe20000000200 */
[----:B------:R-:W-:Y:S07]  /*5ad0*/  LEA R209, R198, UR4, 0x1 ;  /* 0x00000004c6d17c11 */ /* 0x000fee000f8e08ff */
[----:B------:R-:W-:Y:S01]  /*5ae0*/  LDSM.16.M88.4 R28, [R196+0x9000] ;  /* 0x00900000c41c783b */ /* 0x000fe20000000200 */
[----:B------:R-:W-:Y:S01]  /*5af0*/  IMAD.MOV.U32 R198, RZ, RZ, 0x20 ;  /* 0x00000020ffc67424 */ /* 0x000fe200078e00ff */
[----:B------:R-:W-:Y:S01]  /*5b00*/  IADD3 R210, PT, PT, R200, R209, RZ ;  /* 0x000000d1c8d27210 */ /* 0x000fe20007ffe0ff */
[----:B-1----:R-:W-:Y:S03]  /*5b10*/  IMAD.MOV.U32 R185, RZ, RZ, R202 ;  /* 0x000000ffffb97224 */ /* 0x002fe600078e00ca */
[----:B------:R-:W-:Y:S01]  /*5b20*/  SEL R199, R198, 0xffffffe0, !P3 ;  /* 0xffffffe0c6c77807 */ /* 0x000fe20005800000 */
[----:B------:R-:W-:Y:S01]  /*5b30*/  IMAD.SHL.U32 R202, R215, 0x2, RZ ;  /* 0x00000002d7ca7824 */ /* 0x000fe200078e00ff */
[----:B------:R-:W1:Y:S03]  /*5b40*/  LDSM.16.M88.4 R16, [R209+0x14000] ;  /* 0x01400000d110783b */ /* 0x000e660000000200 */
[C---:B------:R-:W-:Y:S02]  /*5b50*/  IMAD.IADD R198, R196.reuse, 0x1, R199 ;  /* 0x00000001c4c67824 */ /* 0x040fe400078e02c7 */
[C---:B------:R-:W-:Y:S02]  /*5b60*/  IMAD.IADD R211, R199.reuse, 0x1, R209 ;  /* 0x00000001c7d37824 */ /* 0x040fe400078e02d1 */
[----:B--2---:R-:W-:Y:S01]  /*5b70*/  IMAD.IADD R0, R196, 0x1, R200 ;  /* 0x00000001c4007824 */ /* 0x004fe200078e02c8 */
[----:B------:R-:W2:Y:S01]  /*5b80*/  LDSM.16.M88.4 R164, [R209+0x14800] ;  /* 0x01480000d1a4783b */ /* 0x000ea20000000200 */
[C---:B------:R-:W-:Y:S02]  /*5b90*/  IMAD.IADD R212, R199.reuse, 0x1, R210 ;  /* 0x00000001c7d47824 */ /* 0x040fe400078e02d2 */
[----:B------:R-:W-:Y:S05]  /*5ba0*/  IMAD.IADD R2, R199, 0x1, R0 ;  /* 0x00000001c7027824 */ /* 0x000fea00078e0200 */
[----:B------:R-:W-:Y:S08]  /*5bb0*/  LDSM.16.M88.4 R168, [R198+0x8000] ;  /* 0x00800000c6a8783b */ /* 0x000ff00000000200 */
[----:B------:R-:W3:Y:S08]  /*5bc0*/  LDSM.16.M88.4 R172, [R211+0x14000] ;  /* 0x01400000d3ac783b */ /* 0x000ef00000000200 */
[----:B------:R-:W4:Y:S01]  /*5bd0*/  LDSM.16.M88.4 R176, [R198+0x9000] ;  /* 0x00900000c6b0783b */ /* 0x000f220000000200 */
[-C--:B-1----:R-:W-:Y:S07]  /*5be0*/  HMMA.16816.F32 R4, R32, R16.reuse, RZ ;  /* 0x000000102004723c */ /* 0x082fee00000018ff */
[----:B------:R-:W1:Y:S01]  /*5bf0*/  LDSM.16.M88.4 R180, [R211+0x14800] ;  /* 0x01480000d3b4783b */ /* 0x000e620000000200 */
[C---:B------:R-:W-:Y:S08]  /*5c00*/  HMMA.16816.F32 R8, R28.reuse, R16, RZ ;  /* 0x000000101c08723c */ /* 0x040ff000000018ff */
[-C--:B------:R-:W-:Y:S08]  /*5c10*/  HMMA.16816.F32 R12, R28, R18.reuse, RZ ;  /* 0x000000121c0c723c */ /* 0x080ff000000018ff */
[C---:B------:R-:W-:Y:S08]  /*5c20*/  HMMA.16816.F32 R16, R32.reuse, R18, RZ ;  /* 0x000000122010723c */ /* 0x040ff000000018ff */
[-C--:B--2---:R-:W-:Y:S08]  /*5c30*/  HMMA.16816.F32 R20, R32, R164.reuse, RZ ;  /* 0x000000a42014723c */ /* 0x084ff000000018ff */
        /* <DEDUP_REMOVED lines=8> */
[----:B------:R-:W2:Y:S07]  /*5cc0*/  LDSM.16.M88.4 R172, [R210+0x14000] ;  /* 0x01400000d2ac783b */ /* 0x000eae0000000200 */
[-C--:B-1----:R-:W-:Y:S08]  /*5cd0*/  HMMA.16816.F32 R20, R168, R180.reuse, R20 ;  /* 0x000000b4a814723c */ /* 0x082ff00000001814 */
[C---:B------:R-:W-:Y:S08]  /*5ce0*/  HMMA.16816.F32 R24, R176.reuse, R180, R24 ;  /* 0x000000b4b018723c */ /* 0x040ff00000001818 */
[-C--:B------:R-:W-:Y:S01]  /*5cf0*/  HMMA.16816.F32 R28, R176, R182.reuse, R28 ;  /* 0x000000b6b01c723c */ /* 0x080fe2000000181c */
[----:B------:R-:W-:Y:S07]  /*5d00*/  LDSM.16.M88.4 R176, [R210+0x14800] ;  /* 0x01480000d2b0783b */ /* 0x000fee0000000200 */
[----:B------:R-:W-:Y:S01]  /*5d10*/  HMMA.16816.F32 R32, R168, R182, R32 ;  /* 0x000000b6a820723c */ /* 0x000fe20000001820 */
[----:B------:R-:W1:Y:S07]  /*5d20*/  LDSM.16.M88.4 R168, [R0+0x9000] ;  /* 0x0090000000a8783b */ /* 0x000e6e0000000200 */
[-C--:B--2---:R-:W-:Y:S08]  /*5d30*/  HMMA.16816.F32 R4, R164, R172.reuse, R4 ;  /* 0x000000aca404723c */ /* 0x084ff00000001804 */
        /* <DEDUP_REMOVED lines=46> */
[----:B------:R2:W3:Y:S02]  /*6020*/  LDSM.16.M88.4 R168, [R0+0xb000] ;  /* 0x00b0000000a8783b */ /* 0x0004e40000000200 */
[----:B--2---:R-:W-:Y:S04]  /*6030*/  LOP3.LUT R0, R184, 0x1c0, RZ, 0xc0, !PT ;  /* 0x000001c0b8007812 */ /* 0x004fe800078ec0ff */
[----:B------:R-:W-:Y:S01]  /*6040*/  LOP3.LUT R0, R0, 0x38, R216, 0xf8, !PT ;  /* 0x0000003800007812 */ /* 0x000fe200078ef8d8 */
[-C--:B-1----:R-:W-:Y:S08]  /*6050*/  HMMA.16816.F32 R4, R172, R164.reuse, R4 ;  /* 0x000000a4ac04723c */ /* 0x082ff00000001804 */
[C---:B---3--:R-:W-:Y:S01]  /*6060*/  HMMA.16816.F32 R8, R168.reuse, R164, R8 ;  /* 0x000000a4a808723c */ /* 0x048fe20000001808 */
        /* <DEDUP_REMOVED lines=19> */
[----:B------:R-:W-:Y:S04]  /*61a0*/  LOP3.LUT R2, R204, 0x10, R215, 0xf8, !PT ;  /* 0x00000010cc027812 */ /* 0x000fe800078ef8d7 */
[----:B------:R-:W-:Y:S01]  /*61b0*/  LOP3.LUT R0, R2, R0, RZ, 0x3c, !PT ;  /* 0x0000000002007212 */ /* 0x000fe200078e3cff */
        /* <DEDUP_REMOVED lines=9> */
[----:B------:R-:W-:Y:S01]  /*6250*/  LOP3.LUT R164, R203, 0x7400, RZ, 0xc0, !PT ;  /* 0x00007400cba47812 */ /* 0x000fe200078ec0ff */
[C---:B--2---:R-:W-:Y:S01]  /*6260*/  FADD.FTZ R4, -R180.reuse, R4 ;  /* 0x00000004b4047221 */ /* 0x044fe20000010100 */
[C---:B------:R-:W-:Y:S01]  /*6270*/  FADD.FTZ R5, -R180.reuse, R5 ;  /* 0x00000005b4057221 */ /* 0x040fe20000010100 */
[C---:B------:R-:W-:Y:S01]  /*6280*/  FADD.FTZ R2, -R180.reuse, R16 ;  /* 0x00000010b4027221 */ /* 0x040fe20000010100 */
[C---:B------:R-:W-:Y:S01]  /*6290*/  FADD.FTZ R17, -R180.reuse, R17 ;  /* 0x00000011b4117221 */ /* 0x040fe20000010100 */
[----:B------:R-:W-:Y:S01]  /*62a0*/  FMUL.FTZ R178, R201, R4 ;  /* 0x00000004c9b27220 */ /* 0x000fe20000410000 */
[----:B------:R-:W-:Y:S01]  /*62b0*/  SHF.R.U32.HI R201, RZ, 0x1, R215 ;  /* 0x00000001ffc97819 */ /* 0x000fe200000116d7 */
[----:B------:R-:W-:Y:S02]  /*62c0*/  IMAD.SHL.U32 R4, R215, 0x10, RZ ;  /* 0x00000010d7047824 */ /* 0x000fe400078e00ff */
[----:B------:R-:W-:Y:S01]  /*62d0*/  FADD.FTZ R16, -R180, R20 ;  /* 0x00000014b4107221 */ /* 0x000fe20000010100 */
[----:B------:R-:W-:Y:S01]  /*62e0*/  FMUL.FTZ R2, R241, R2 ;  /* 0x00000002f1027220 */ /* 0x000fe20000410000 */
[----:B------:R-:W-:Y:S01]  /*62f0*/  LOP3.LUT R241, R216, 0x38, RZ, 0xc0, !PT ;  /* 0x00000038d8f17812 */ /* 0x000fe200078ec0ff */
[----:B------:R-:W-:Y:S01]  /*6300*/  FMUL.FTZ R20, R240, R17 ;  /* 0x00000011f0147220 */ /* 0x000fe20000410000 */
[----:B------:R-:W-:Y:S02]  /*6310*/  LOP3.LUT R4, R4, 0x1c0, RZ, 0xc0, !PT ;  /* 0x000001c004047812 */ /* 0x000fe400078ec0ff */
[----:B------:R-:W-:Y:S01]  /*6320*/  FADD.FTZ R32, -R180, R32 ;  /* 0x00000020b4207221 */ /* 0x000fe20000010100 */
[----:B------:R-:W-:Y:S01]  /*6330*/  FMUL.FTZ R16, R229, R16 ;  /* 0x00000010e5107220 */ /* 0x000fe20000410000 */
[----:B------:R-:W-:Y:S01]  /*6340*/  LOP3.LUT R181, R4, 0x38, R202, 0xf8, !PT ;  /* 0x0000003804b57812 */ /* 0x000fe200078ef8ca */
[C---:B---3--:R-:W-:Y:S01]  /*6350*/  FADD.FTZ R6, -R177.reuse, R6 ;  /* 0x00000006b1067221 */ /* 0x048fe20000010100 */
[----:B------:R-:W-:Y:S01]  /*6360*/  LOP3.LUT R4, R164, 0x6, R202, 0xf8, !PT ;  /* 0x00000006a4047812 */ /* 0x000fe200078ef8ca */
[----:B------:R-:W-:Y:S01]  /*6370*/  FADD.FTZ R7, -R177, R7 ;  /* 0x00000007b1077221 */ /* 0x000fe20000010100 */
[----:B------:R-:W-:Y:S01]  /*6380*/  LOP3.LUT R164, R181, 0x20, R201, 0x78, !PT ;  /* 0x00000020b5a47812 */ /* 0x000fe200078e78c9 */
[----:B------:R-:W-:Y:S01]  /*6390*/  FMUL.FTZ R165, R185, R6 ;  /* 0x00000006b9a57220 */ /* 0x000fe20000410000 */
[----:B------:R-:W-:Y:S01]  /*63a0*/  F2FP.F16.F32.PACK_AB R20, R20, R2 ;  /* 0x000000021414723e */ /* 0x000fe200000000ff */
[----:B------:R-:W-:Y:S01]  /*63b0*/  FMUL.FTZ R2, R227, R32 ;  /* 0x00000020e3027220 */ /* 0x000fe20000410000 */
[----:B------:R-:W-:Y:S01]  /*63c0*/  LOP3.LUT R164, R4, R164, RZ, 0xfc, !PT ;  /* 0x000000a404a47212 */ /* 0x000fe200078efcff */
[----:B------:R-:W-:Y:S01]  /*63d0*/  FMUL.FTZ R4, R251, R5 ;  /* 0x00000005fb047220 */ /* 0x000fe20000410000 */
[----:B------:R-:W-:Y:S01]  /*63e0*/  LOP3.LUT R251, R241, 0x40, RZ, 0xfc, !PT ;  /* 0x00000040f1fb7812 */ /* 0x000fe200078efcff */
[C---:B------:R-:W-:Y:S01]  /*63f0*/  FADD.FTZ R5, -R180.reuse, R21 ;  /* 0x00000015b4057221 */ /* 0x040fe20000010100 */
[----:B------:R-:W-:Y:S01]  /*6400*/  FADD.FTZ R21, -R180, R33 ;  /* 0x00000021b4157221 */ /* 0x000fe20000010100 */
[----:B------:R-:W-:Y:S01]  /*6410*/  FMUL.FTZ R33, R252, R7 ;  /* 0x00000007fc217220 */ /* 0x000fe20000410000 */
[----:B------:R-:W-:Y:S01]  /*6420*/  F2FP.F16.F32.PACK_AB R4, R4, R178 ;  /* 0x000000b20404723e */ /* 0x000fe200000000ff */
[----:B------:R-:W-:Y:S01]  /*6430*/  FMUL.FTZ R5, R228, R5 ;  /* 0x00000005e4057220 */ /* 0x000fe20000410000 */
[----:B------:R-:W-:Y:S04]  /*6440*/  FMUL.FTZ R21, R226, R21 ;  /* 0x00000015e2157220 */ /* 0x000fe80000410000 */
[----:B------:R-:W-:Y:S02]  /*6450*/  F2FP.F16.F32.PACK_AB R32, R5, R16 ;  /* 0x000000100520723e */ /* 0x000fe400000000ff */
[----:B------:R-:W-:Y:S02]  /*6460*/  F2FP.F16.F32.PACK_AB R21, R21, R2 ;  /* 0x000000021515723e */ /* 0x000fe400000000ff */
[----:B------:R-:W-:Y:S01]  /*6470*/  LEA R5, R164, UR4, 0x1 ;  /* 0x00000004a4057c11 */ /* 0x000fe2000f8e08ff */
        /* <DEDUP_REMOVED lines=21> */
[C---:B------:R-:W-:Y:S02]  /*65d0*/  @!P1 LEA R6, P5, R166.reuse, R236, 0x6 ;  /* 0x000000eca6069211 */ /* 0x040fe400078a30ff */
        /* <DEDUP_REMOVED lines=31> */
.L_x_371:
[----:B------:R1:W-:Y:S01]  /*67d0*/  STS [R5+0x1c000], R4 ;  /* 0x01c0000405007388 */ /* 0x0003e20000000800 */
[----:B--2---:R-:W-:Y:S01]  /*67e0*/  F2FP.F16.F32.PACK_AB R6, R33, R165 ;  /* 0x000000a52106723e */ /* 0x004fe200000000ff */
[C---:B------:R-:W-:Y:S01]  /*67f0*/  FADD.FTZ R18, -R177.reuse, R18 ;  /* 0x00000012b1127221 */ /* 0x040fe20000010100 */
[C---:B------:R-:W-:Y:S01]  /*6800*/  FADD.FTZ R23, -R177.reuse, R23 ;  /* 0x00000017b1177221 */ /* 0x040fe20000010100 */
[----:B------:R-:W-:Y:S01]  /*6810*/  FADD.FTZ R19, -R177, R19 ;  /* 0x00000013b1137221 */ /* 0x000fe20000010100 */
[C---:B-----5:R-:W-:Y:S01]  /*6820*/  FADD.FTZ R8, -R176.reuse, R8 ;  /* 0x00000008b0087221 */ /* 0x060fe20000010100 */
[----:B------:R2:W-:Y:S01]  /*6830*/  STS [R5+0x1c400], R6 ;  /* 0x01c4000605007388 */ /* 0x0005e20000000800 */
[----:B------:R-:W-:Y:S01]  /*6840*/  FMUL.FTZ R16, R195, R18 ;  /* 0x00000012c3107220 */ /* 0x000fe20000410000 */
[----:B------:R-:W-:Y:S01]  /*6850*/  FMUL.FTZ R18, R189, R23 ;  /* 0x00000017bd127220 */ /* 0x000fe20000410000 */
[----:B------:R-:W-:Y:S01]  /*6860*/  MOV R23, 0x10 ;  /* 0x0000001000177802 */ /* 0x000fe20000000f00 */
[----:B------:R-:W-:Y:S01]  /*6870*/  FADD.FTZ R9, -R176, R9 ;  /* 0x00000009b0097221 */ /* 0x000fe20000010100 */
[----:B------:R-:W-:Y:S01]  /*6880*/  FMUL.FTZ R7, R194, R19 ;  /* 0x00000013c2077220 */ /* 0x000fe20000410000 */
[----:B------:R-:W-:Y:S01]  /*6890*/  FMUL.FTZ R19, R223, R8 ;  /* 0x00000008df137220 */ /* 0x000fe20000410000 */
[----:B------:R-:W-:Y:S01]  /*68a0*/  SEL R23, R23, 0xfffffff0, !P0 ;  /* 0xfffffff017177807 */ /* 0x000fe20004000000 */
[C---:B------:R-:W-:Y:S01]  /*68b0*/  FADD.FTZ R11, -R3.reuse, R11 ;  /* 0x0000000b030b7221 */ /* 0x040fe20000010100 */
[----:B------:R-:W-:Y:S01]  /*68c0*/  FADD.FTZ R10, -R3, R10 ;  /* 0x0000000a030a7221 */ /* 0x000fe20000010100 */
[----:B------:R-:W-:Y:S01]  /*68d0*/  F2FP.F16.F32.PACK_AB R7, R7, R16 ;  /* 0x000000100707723e */ /* 0x000fe200000000ff */
[C---:B------:R-:W-:Y:S01]  /*68e0*/  FADD.FTZ R12, -R176.reuse, R12 ;  /* 0x0000000cb00c7221 */ /* 0x040fe20000010100 */
[----:B------:R-:W-:Y:S01]  /*68f0*/  FADD.FTZ R13, -R176, R13 ;  /* 0x0000000db00d7221 */ /* 0x000fe20000010100 */
[----:B------:R-:W-:Y:S01]  /*6900*/  FMUL.FTZ R10, R225, R10 ;  /* 0x0000000ae10a7220 */ /* 0x000fe20000410000 */
[C---:B------:R-:W-:Y:S01]  /*6910*/  FADD.FTZ R15, -R3.reuse, R15 ;  /* 0x0000000f030f7221 */ /* 0x040fe20000010100 */
[----:B------:R-:W-:Y:S01]  /*6920*/  FADD.FTZ R14, -R3, R14 ;  /* 0x0000000e030e7221 */ /* 0x000fe20000010100 */
[----:B------:R-:W-:Y:S01]  /*6930*/  FMUL.FTZ R8, R219, R12 ;  /* 0x0000000cdb087220 */ /* 0x000fe20000410000 */
[----:B------:R-:W-:Y:S01]  /*6940*/  FADD.FTZ R22, -R177, R22 ;  /* 0x00000016b1167221 */ /* 0x000fe20000010100 */
[----:B------:R-:W-:Y:S01]  /*6950*/  FMUL.FTZ R12, R218, R13 ;  /* 0x0000000dda0c7220 */ /* 0x000fe20000410000 */
[----:B-1----:R-:W-:Y:S01]  /*6960*/  LEA R4, R164, UR33, 0x1 ;  /* 0x00000021a4047c11 */ /* 0x002fe2000f8e08ff */
[----:B------:R-:W-:Y:S01]  /*6970*/  FMUL.FTZ R14, R221, R14 ;  /* 0x0000000edd0e7220 */ /* 0x000fe20000410000 */
[----:B------:R-:W-:Y:S01]  /*6980*/  FMUL.FTZ R22, R190, R22 ;  /* 0x00000016be167220 */ /* 0x000fe20000410000 */
[C---:B------:R-:W-:Y:S01]  /*6990*/  FADD.FTZ R34, -R177.reuse, R34 ;  /* 0x00000022b1227221 */ /* 0x040fe20000010100 */
[C---:B------:R-:W-:Y:S01]  /*69a0*/  IADD3 R2, PT, PT, R4.reuse, 0x20, RZ ;  /* 0x0000002004027810 */ /* 0x040fe20007ffe0ff */
[----:B------:R-:W-:Y:S01]  /*69b0*/  FADD.FTZ R35, -R177, R35 ;  /* 0x00000023b1237221 */ /* 0x000fe20000010100 */
[----:B------:R-:W-:Y:S01]  /*69c0*/  @P4 IADD3 R2, PT, PT, R4, -0x20, RZ ;  /* 0xffffffe004024810 */ /* 0x000fe20007ffe0ff */
[----:B--2---:R-:W-:Y:S01]  /*69d0*/  FMUL.FTZ R6, R222, R9 ;  /* 0x00000009de067220 */ /* 0x004fe20000410000 */
[----:B------:R-:W-:Y:S01]  /*69e0*/  IADD3 R4, PT, PT, R23, R4, RZ ;  /* 0x0000000417047210 */ /* 0x000fe20007ffe0ff */
[----:B------:R-:W-:Y:S01]  /*69f0*/  FMUL.FTZ R34, R187, R34 ;  /* 0x00000022bb227220 */ /* 0x000fe20000410000 */
[----:B------:R-:W-:Y:S01]  /*6a00*/  F2FP.F16.F32.PACK_AB R12, R12, R8 ;  /* 0x000000080c0c723e */ /* 0x000fe200000000ff */
[----:B------:R-:W-:Y:S01]  /*6a10*/  FMUL.FTZ R17, R186, R35 ;  /* 0x00000023ba117220 */ /* 0x000fe20000410000 */
[----:B------:R-:W-:Y:S01]  /*6a20*/  F2FP.F16.F32.PACK_AB R6, R6, R19 ;  /* 0x000000130606723e */ /* 0x000fe200000000ff */
[----:B------:R-:W-:Y:S01]  /*6a30*/  STS [R4+-0x4000], R20 ;  /* 0xffc0001404007388 */ /* 0x000fe20000000800 */
[C---:B------:R-:W-:Y:S01]  /*6a40*/  FADD.FTZ R24, -R176.reuse, R24 ;  /* 0x00000018b0187221 */ /* 0x040fe20000010100 */
[----:B------:R-:W-:Y:S01]  /*6a50*/  FADD.FTZ R25, -R176, R25 ;  /* 0x00000019b0197221 */ /* 0x000fe20000010100 */
[C---:B------:R-:W-:Y:S02]  /*6a60*/  FADD.FTZ R27, -R3.reuse, R27 ;  /* 0x0000001b031b7221 */ /* 0x040fe40000010100 */
[----:B------:R1:W-:Y:S01]  /*6a70*/  STS [R4+-0x3c00], R7 ;  /* 0xffc4000704007388 */ /* 0x0003e20000000800 */
[----:B------:R-:W-:Y:S01]  /*6a80*/  FADD.FTZ R26, -R3, R26 ;  /* 0x0000001a031a7221 */ /* 0x000fe20000010100 */
[----:B------:R-:W-:Y:S01]  /*6a90*/  F2FP.F16.F32.PACK_AB R18, R18, R22 ;  /* 0x000000161212723e */ /* 0x000fe200000000ff */
[C---:B------:R-:W-:Y:S02]  /*6aa0*/  FADD.FTZ R28, -R176.reuse, R28 ;  /* 0x0000001cb01c7221 */ /* 0x040fe40000010100 */
[----:B------:R2:W-:Y:S01]  /*6ab0*/  STS [R5+0x1d000], R6 ;  /* 0x01d0000605007388 */ /* 0x0005e20000000800 */
[----:B------:R-:W-:Y:S01]  /*6ac0*/  FADD.FTZ R29, -R176, R29 ;  /* 0x0000001db01d7221 */ /* 0x000fe20000010100 */
[----:B------:R-:W-:Y:S01]  /*6ad0*/  FMUL.FTZ R24, R205, R24 ;  /* 0x00000018cd187220 */ /* 0x000fe20000410000 */
[----:B------:R-:W-:Y:S01]  /*6ae0*/  FMUL.FTZ R13, R197, R25 ;  /* 0x00000019c50d7220 */ /* 0x000fe20000410000 */
[----:B------:R-:W-:Y:S01]  /*6af0*/  FADD.FTZ R31, -R3, R31 ;  /* 0x0000001f031f7221 */ /* 0x000fe20000010100 */
[----:B------:R-:W-:Y:S01]  /*6b00*/  FMUL.FTZ R26, R207, R26 ;  /* 0x0000001acf1a7220 */ /* 0x000fe20000410000 */
[----:B------:R-:W-:Y:S01]  /*6b10*/  FMUL.FTZ R8, R206, R27 ;  /* 0x0000001bce087220 */ /* 0x000fe20000410000 */
[----:B------:R-:W-:Y:S01]  /*6b20*/  FADD.FTZ R30, -R3, R30 ;  /* 0x0000001e031e7221 */ /* 0x000fe20000010100 */
[----:B------:R-:W-:Y:S01]  /*6b30*/  F2FP.F16.F32.PACK_AB R17, R17, R34 ;  /* 0x000000221111723e */ /* 0x000fe200000000ff */
[----:B------:R-:W-:Y:S01]  /*6b40*/  FMUL.FTZ R28, R192, R28 ;  /* 0x0000001cc01c7220 */ /* 0x000fe20000410000 */
[----:B------:R-:W-:Y:S01]  /*6b50*/  FMUL.FTZ R16, R188, R29 ;  /* 0x0000001dbc107220 */ /* 0x000fe20000410000 */
[----:B------:R-:W-:Y:S01]  /*6b60*/  FMUL.FTZ R30, R193, R30 ;  /* 0x0000001ec11e7220 */ /* 0x000fe20000410000 */
[----:B------:R-:W-:Y:S01]  /*6b70*/  FMUL.FTZ R9, R191, R31 ;  /* 0x0000001fbf097220 */ /* 0x000fe20000410000 */
[----:B------:R-:W-:Y:S01]  /*6b80*/  F2FP.F16.F32.PACK_AB R13, R13, R24 ;  /* 0x000000180d0d723e */ /* 0x000fe200000000ff */
[----:B------:R-:W-:Y:S01]  /*6b90*/  IMAD R205, R239, UR9, RZ ;  /* 0x00000009efcd7c24 */ /* 0x000fe2000f8e02ff */
[----:B------:R-:W-:Y:S02]  /*6ba0*/  F2FP.F16.F32.PACK_AB R8, R8, R26 ;  /* 0x0000001a0808723e */ /* 0x000fe400000000ff */
[----:B------:R-:W-:Y:S02]  /*6bb0*/  F2FP.F16.F32.PACK_AB R16, R16, R28 ;  /* 0x0000001c1010723e */ /* 0x000fe400000000ff */
[----:B------:R-:W-:Y:S01]  /*6bc0*/  F2FP.F16.F32.PACK_AB R9, R9, R30 ;  /* 0x0000001e0909723e */ /* 0x000fe200000000ff */
[----:B-1----:R-:W-:Y:S01]  /*6bd0*/  FMUL.FTZ R7, R220, R15 ;  /* 0x0000000fdc077220 */ /* 0x002fe20000410000 */
[----:B------:R-:W-:Y:S02]  /*6be0*/  LOP3.LUT R3, R201, 0x30, RZ, 0xc0, !PT ;  /* 0x00000030c9037812 */ /* 0x000fe400078ec0ff */
[--C-:B------:R-:W-:Y:S01]  /*6bf0*/  LOP3.LUT R180, R0, 0x200, R184.reuse, 0xf8, !PT ;  /* 0x0000020000b47812 */ /* 0x100fe200078ef8b8 */
[----:B--2---:R-:W-:Y:S01]  /*6c00*/  FMUL.FTZ R6, R224, R11 ;  /* 0x0000000be0067220 */ /* 0x004fe20000410000 */
[----:B------:R-:W-:Y:S02]  /*6c10*/  F2FP.F16.F32.PACK_AB R7, R7, R14 ;  /* 0x0000000e0707723e */ /* 0x000fe400000000ff */
[----:B------:R-:W-:Y:S02]  /*6c20*/  LOP3.LUT R3, R3, 0x8, R215, 0xf8, !PT ;  /* 0x0000000803037812 */ /* 0x000fe400078ef8d7 */
[----:B------:R-:W-:Y:S02]  /*6c30*/  F2FP.F16.F32.PACK_AB R6, R6, R10 ;  /* 0x0000000a0606723e */ /* 0x000fe400000000ff */
[----:B------:R-:W-:Y:S02]  /*6c40*/  LOP3.LUT R3, R3, 0x1c0, R184, 0xf8, !PT ;  /* 0x000001c003037812 */ /* 0x000fe400078ef8b8 */
[----:B------:R-:W-:Y:S01]  /*6c50*/  LEA R180, R180, UR4, 0x1 ;  /* 0x00000004b4b47c11 */ /* 0x000fe2000f8e08ff */
[----:B------:R1:W-:Y:S01]  /*6c60*/  STS [R5+0x1d400], R6 ;  /* 0x01d4000605007388 */ /* 0x0003e20000000800 */
[----:B------:R-:W-:Y:S02]  /*6c70*/  LOP3.LUT R3, R3, 0x38, R216, 0x78, !PT ;  /* 0x0000003803037812 */ /* 0x000fe400078e78d8 */
[C---:B------:R-:W-:Y:S02]  /*6c80*/  IADD3 R0, PT, PT, R180.reuse, 0x8040, RZ ;  /* 0x00008040b4007810 */ /* 0x040fe40007ffe0ff */
[----:B------:R-:W-:Y:S01]  /*6c90*/  STS [R4+-0x3000], R12 ;  /* 0xffd0000c04007388 */ /* 0x000fe20000000800 */
[----:B------:R-:W-:Y:S04]  /*6ca0*/  LOP3.LUT R3, R3, 0x200, R203, 0xf8, !PT ;  /* 0x0000020003037812 */ /* 0x000fe800078ef8cb */
[----:B------:R-:W-:Y:S01]  /*6cb0*/  STS [R4+-0x2c00], R7 ;  /* 0xffd4000704007388 */ /* 0x000fe20000000800 */
[----:B------:R-:W-:Y:S04]  /*6cc0*/  LEA R3, R3, UR4, 0x1 ;  /* 0x0000000403037c11 */ /* 0x000fe8000f8e08ff */
[----:B------:R-:W-:Y:S05]  /*6cd0*/  STS [R2+-0x4000], R32 ;  /* 0xffc0002002007388 */ /* 0x000fea0000000800 */
[----:B------:R-:W-:Y:S01]  /*6ce0*/  STS [R2+-0x3c00], R18 ;  /* 0xffc4001202007388 */ /* 0x000fe20000000800 */
[----:B-1----:R-:W-:Y:S05]  /*6cf0*/  IADD3 R5, PT, PT, R23, R2, RZ ;  /* 0x0000000217057210 */ /* 0x002fea0007ffe0ff */
[----:B------:R-:W-:Y:S05]  /*6d00*/  STS [R5+-0x4000], R21 ;  /* 0xffc0001505007388 */ /* 0x000fea0000000800 */
[----:B------:R-:W-:Y:S05]  /*6d10*/  STS [R5+-0x3c00], R17 ;  /* 0xffc4001105007388 */ /* 0x000fea0000000800 */
[----:B------:R-:W-:Y:S05]  /*6d20*/  STS [R2+-0x3000], R13 ;  /* 0xffd0000d02007388 */ /* 0x000fea0000000800 */
[----:B------:R1:W-:Y:S05]  /*6d30*/  STS [R2+-0x2c00], R8 ;  /* 0xffd4000802007388 */ /* 0x0003ea0000000800 */
[----:B------:R-:W-:Y:S05]  /*6d40*/  STS [R5+-0x3000], R16 ;  /* 0xffd0001005007388 */ /* 0x000fea0000000800 */
[----:B------:R-:W-:Y:S01]  /*6d50*/  STS [R5+-0x2c00], R9 ;  /* 0xffd4000905007388 */ /* 0x000fe20000000800 */
[----:B------:R-:W-:Y:S01]  /*6d60*/  BAR.SYNC.DEFER_BLOCKING 0x0 ;  /* 0x0000000000007b1d */ /* 0x000fe20000010000 */
[----:B-1----:R-:W-:Y:S04]  /*6d70*/  IADD3 R2, PT, PT, R180, 0x8000, RZ ;  /* 0x00008000b4027810 */ /* 0x002fe80007ffe0ff */
[----:B------:R-:W-:Y:S01]  /*6d80*/  @P0 IADD3 R0, PT, PT, R2, -0x40, RZ ;  /* 0xffffffc002000810 */ /* 0x000fe20007ffe0ff */
[----:B------:R-:W-:Y:S05]  /*6d90*/  LDSM.16.MT88.4 R4, [R3+0x20000] ;  /* 0x020000000304783b */ /* 0x000fea0000004200 */
        /* <DEDUP_REMOVED lines=103> */
[----:B------:R-:W-:Y:S01]  /*7410*/  SHF.R.S64 R2, R2, 0x1f, R0 ;  /* 0x0000001f02027819 */ /* 0x000fe20000001000 */
[----:B------:R-:W-:Y:S03]  /*7420*/  IMAD.U32 R5, RZ, RZ, UR50 ;  /* 0x00000032ff057e24 */ /* 0x000fe6000f8e00ff */
[----:B------:R-:W-:Y:S02]  /*7430*/  IADD3 R238, P1, PT, R2, R238, RZ ;  /* 0x000000ee02ee7210 */ /* 0x000fe40007f3e0ff */
[----:B------:R-:W-:Y:S02]  /*7440*/  LOP3.LUT R2, R216, 0x1f8, RZ, 0xc0, !PT ;  /* 0x000001f8d8027812 */ /* 0x000fe400078ec0ff */
[----:B------:R-:W-:Y:S02]  /*7450*/  LEA.HI.X.SX32 R237, R0, R237, 0x1, P1 ;  /* 0x000000ed00ed7211 */ /* 0x000fe400008f0eff */
[----:B------:R-:W-:Y:S01]  /*7460*/  LOP3.LUT R0, R2, 0x38, R215, 0x78, !PT ;  /* 0x0000003802007812 */ /* 0x000fe200078e78d7 */
[----:B------:R-:W-:Y:S01]  /*7470*/  IMAD.U32 R2, RZ, RZ, UR49 ;  /* 0x00000031ff027e24 */ /* 0x000fe2000f8e00ff */
[-C--:B------:R-:W-:Y:S01]  /*7480*/  @!P6 LEA R6, P2, R6, R238.reuse, 0x1 ;  /* 0x000000ee0606e211 */ /* 0x080fe200078408ff */
[----:B------:R-:W-:Y:S01]  /*7490*/  @!P6 IMAD.MOV.U32 R9, RZ, RZ, R237 ;  /* 0x000000ffff09e224 */ /* 0x000fe200078e00ed */
[----:B------:R-:W-:Y:S02]  /*74a0*/  LOP3.LUT R0, R0, 0x1e00, R216, 0xf8, !PT ;  /* 0x00001e0000007812 */ /* 0x000fe400078ef8d8 */
[-C--:B------:R-:W-:Y:S01]  /*74b0*/  @!P6 LEA.HI.X R7, R8, R237.reuse, R7, 0x1, P2 ;  /* 0x000000ed0807e211 */ /* 0x080fe200010f0c07 */
[----:B------:R-:W-:Y:S01]  /*74c0*/  @!P6 IMAD.MOV.U32 R8, RZ, RZ, R238 ;  /* 0x000000ffff08e224 */ /* 0x000fe200078e00ee */
[----:B------:R-:W-:Y:S02]  /*74d0*/  LEA R0, R0, UR4, 0x1 ;  /* 0x0000000400007c11 */ /* 0x000fe4000f8e08ff */
[----:B------:R-:W-:Y:S03]  /*74e0*/  @!P5 LEA R4, P1, R4, R238, 0x1 ;  /* 0x000000ee0404d211 */ /* 0x000fe600078208ff */
[----:B------:R-:W-:Y:S01]  /*74f0*/  @!PT LDS RZ, [RZ] ;  /* 0x00000000fffff984 */ /* 0x000fe20000000800 */
[----:B------:R-:W-:Y:S01]  /*7500*/  @!PT LDS RZ, [RZ] ;  /* 0x00000000fffff984 */ /* 0x000fe20000000800 */
[----:B------:R-:W-:Y:S01]  /*7510*/  @!PT LDS RZ, [RZ] ;  /* 0x00000000fffff984 */ /* 0x000fe20000000800 */
[----:B------:R1:W-:Y:S01]  /*7520*/  @!P6 LDGSTS.E.BYPASS.LTC128B.128 [R0+0x8000], desc[UR34][R8.64] ;  /* 0x080000000800efae */ /* 0x0003e2000b981a22 */
[----:B------:R-:W-:Y:S03]  /*7530*/  @!P5 LEA.HI.X R5, R5, R237, R2, 0x1, P1 ;  /* 0x000000ed0505d211 */ /* 0x000fe600008f0c02 */
[----:B------:R2:W-:Y:S01]  /*7540*/  @P6 STS.128 [R0+0x8000], RZ ;  /* 0x008000ff00006388 */ /* 0x0005e20000000c00 */
[----:B-1----:R-:W-:Y:S02]  /*7550*/  @!P5 IMAD.MOV.U32 R8, RZ, RZ, R238 ;  /* 0x000000ffff08d224 */ /* 0x002fe400078e00ee */
[----:B------:R-:W-:Y:S05]  /*7560*/  @!P5 IMAD.MOV.U32 R9, RZ, RZ, R237 ;  /* 0x000000ffff09d224 */ /* 0x000fea00078e00ed */
        /* <DEDUP_REMOVED lines=16> */
.L_x_372:
[----:B--2---:R-:W-:Y:S01]  /*7670*/  LOP3.LUT R0, R202, 0x20, RZ, 0xc0, !PT ;  /* 0x00000020ca007812 */ /* 0x004fe200078ec0ff */
        /* <DEDUP_REMOVED lines=13> */
[----:B------:R-:W-:Y:S01]  /*7750*/  LOP3.LUT R0, R0, 0x38, R216, 0x78, !PT ;  /* 0x0000003800007812 */ /* 0x000fe200078e78d8 */
[----:B------:R-:W-:Y:S01]  /*7760*/  @UP0 UIADD3 UR16, UP1, UPT, UR16, -0x100, URZ ;  /* 0xffffff0010100890 */ /* 0x000fe2000ff3e0ff */
[----:B------:R-:W-:Y:S01]  /*7770*/  LDSM.16.M88.4 R176, [R198+0x1d000] ;  /* 0x01d00000c6b0783b */ /* 0x000fe20000000200 */
[----:B------:R-:W-:Y:S02]  /*7780*/  @P5 LOP3.LUT R201, R201, 0x10, RZ, 0xc0, !PT ;  /* 0x00000010c9c95812 */ /* 0x000fe400078ec0ff */
[----:B------:R-:W-:Y:S01]  /*7790*/  LOP3.LUT R0, R0, 0x200, R184, 0xf8, !PT ;  /* 0x0000020000007812 */ /* 0x000fe200078ef8b8 */
[----:B------:R-:W-:Y:S01]  /*77a0*/  @UP0 UIADD3.X UR11, UPT, UPT, UR11, -0x1, URZ, UP1, !UPT ;  /* 0xffffffff0b0b0890 */ /* 0x000fe20008ffe4ff */
[----:B------:R-:W2:Y:S01]  /*77b0*/  LDL R252, [R1+0x4] ;  /* 0x0000040001fc7983 */ /* 0x000ea20000100800 */
[----:B------:R-:W-:Y:S01]  /*77c0*/  UISETP.NE.U32.AND UP1, UPT, UR10, 0x1, UPT ;  /* 0x000000010a00788c */ /* 0x000fe2000bf25070 */
[----:B------:R-:W-:Y:S03]  /*77d0*/  LEA R0, R0, UR4, 0x1 ;  /* 0x0000000400007c11 */ /* 0x000fe6000f8e08ff */
[----:B------:R-:W3:Y:S02]  /*77e0*/  LDL R240, [R1] ;  /* 0x0000000001f07983 */ /* 0x000ee40000100800 */
[----:B------:R-:W-:Y:S03]  /*77f0*/  PLOP3.LUT P2, PT, PT, PT, UP1, 0x80, 0x8 ;  /* 0x000000000008781c */ /* 0x000fe60003f4f018 */
[----:B------:R-:W1:Y:S05]  /*7800*/  LDSM.16.MT88.4 R16, [R0+0xc000] ;  /* 0x00c000000010783b */ /* 0x000e6a0000004200 */
[----:B------:R-:W4:Y:S05]  /*7810*/  LDSM.16.MT88.4 R164, [R0+0x10000] ;  /* 0x0100000000a4783b */ /* 0x000f2a0000004200 */
[----:B------:R-:W5:Y:S05]  /*7820*/  LDSM.16.MT88.4 R172, [R0+0xc800] ;  /* 0x00c8000000ac783b */ /* 0x000f6a0000004200 */
[----:B------:R-:W5:Y:S05]  /*7830*/  LDSM.16.MT88.4 R180, [R0+0x10800] ;  /* 0x0108000000b4783b */ /* 0x000f6a0000004200 */
[----:B------:R-:W-:Y:S05]  /*7840*/  LDSM.16.MT88.4 R184, [R0+0xd000] ;  /* 0x00d0000000b8783b */ /* 0x000fea0000004200 */
[----:B------:R-:W-:Y:S01]  /*7850*/  LDSM.16.MT88.4 R192, [R0+0x11000] ;  /* 0x0110000000c0783b */ /* 0x000fe20000004200 */
[-C--:B-1----:R-:W-:Y:S08]  /*7860*/  HMMA.16816.F32 R4, R32, R16.reuse, RZ ;  /* 0x000000102004723c */ /* 0x082ff000000018ff */
[C---:B------:R-:W-:Y:S08]  /*7870*/  HMMA.16816.F32 R8, R28.reuse, R16, RZ ;  /* 0x000000101c08723c */ /* 0x040ff000000018ff */
[-C--:B------:R-:W-:Y:S08]  /*7880*/  HMMA.16816.F32 R12, R28, R18.reuse, RZ ;  /* 0x000000121c0c723c */ /* 0x080ff000000018ff */
[C---:B------:R-:W-:Y:S08]  /*7890*/  HMMA.16816.F32 R16, R32.reuse, R18, RZ ;  /* 0x000000122010723c */ /* 0x040ff000000018ff */
[-C--:B----4-:R-:W-:Y:S08]  /*78a0*/  HMMA.16816.F32 R20, R32, R164.reuse, RZ ;  /* 0x000000a42014723c */ /* 0x090ff000000018ff */
[C---:B------:R-:W-:Y:S02]  /*78b0*/  HMMA.16816.F32 R24, R28.reuse, R164, RZ ;  /* 0x000000a41c18723c */ /* 0x040fe400000018ff */
[----:B------:R-:W-:Y:S04]  /*78c0*/  VIADD R164, R196, 0x8000 ;  /* 0x00008000c4a47836 */ /* 0x000fe80000000000 */
[----:B------:R-:W-:Y:S02]  /*78d0*/  @P0 VIADD R2, R164, 0xffffffc0 ;  /* 0xffffffc0a4020836 */ /* 0x000fe40000000000 */
[-C--:B------:R-:W-:Y:S02]  /*78e0*/  HMMA.16816.F32 R28, R28, R166.reuse, RZ ;  /* 0x000000a61c1c723c */ /* 0x080fe400000018ff */
[----:B------:R-:W-:Y:S01]  /*78f0*/  IMAD.IADD R197, R199, 0x1, R2 ;  /* 0x00000001c7c57824 */ /* 0x000fe200078e0202 */
[----:B------:R-:W-:Y:S05]  /*7900*/  LDSM.16.M88.4 R188, [R2+0x15000] ;  /* 0x0150000002bc783b */ /* 0x000fea0000000200 */
[----:B------:R-:W-:Y:S01]  /*7910*/  HMMA.16816.F32 R32, R32, R166, RZ ;  /* 0x000000a62020723c */ /* 0x000fe200000018ff */
[----:B------:R-:W1:Y:S07]  /*7920*/  LDSM.16.M88.4 R164, [R2+0x14000] ;  /* 0x0140000002a4783b */ /* 0x000e6e0000000200 */
[-C--:B-----5:R-:W-:Y:S08]  /*7930*/  HMMA.16816.F32 R4, R168, R172.reuse, R4 ;  /* 0x000000aca804723c */ /* 0x0a0ff00000001804 */
[C---:B------:R-:W-:Y:S08]  /*7940*/  HMMA.16816.F32 R8, R176.reuse, R172, R8 ;  /* 0x000000acb008723c */ /* 0x040ff00000001808 */
[-C--:B------:R-:W-:Y:S08]  /*7950*/  HMMA.16816.F32 R12, R176, R174.reuse, R12 ;  /* 0x000000aeb00c723c */ /* 0x080ff0000000180c */
[C---:B------:R-:W-:Y:S01]  /*7960*/  HMMA.16816.F32 R16, R168.reuse, R174, R16 ;  /* 0x000000aea810723c */ /* 0x040fe20000001810 */
[----:B------:R-:W-:Y:S07]  /*7970*/  LDSM.16.MT88.4 R172, [R0+0xd800] ;  /* 0x00d8000000ac783b */ /* 0x000fee0000004200 */
[-C--:B------:R-:W-:Y:S08]  /*7980*/  HMMA.16816.F32 R20, R168, R180.reuse, R20 ;  /* 0x000000b4a814723c */ /* 0x080ff00000001814 */
[C---:B------:R-:W-:Y:S08]  /*7990*/  HMMA.16816.F32 R24, R176.reuse, R180, R24 ;  /* 0x000000b4b018723c */ /* 0x040ff00000001818 */
[-C--:B------:R-:W-:Y:S01]  /*79a0*/  HMMA.16816.F32 R28, R176, R182.reuse, R28 ;  /* 0x000000b6b01c723c */ /* 0x080fe2000000181c */
[----:B------:R-:W-:Y:S07]  /*79b0*/  LDSM.16.M88.4 R176, [R197+0x15000] ;  /* 0x01500000c5b0783b */ /* 0x000fee0000000200 */
[----:B------:R-:W-:Y:S01]  /*79c0*/  HMMA.16816.F32 R32, R168, R182, R32 ;  /* 0x000000b6a820723c */ /* 0x000fe20000001820 */
[----:B------:R-:W4:Y:S05]  /*79d0*/  LDSM.16.M88.4 R168, [R197+0x14000] ;  /* 0x01400000c5a8783b */ /* 0x000f2a0000000200 */
[----:B------:R-:W5:Y:S02]  /*79e0*/  LDSM.16.MT88.4 R180, [R0+0x11800] ;  /* 0x0118000000b4783b */ /* 0x000f640000004200 */
[-C--:B-1----:R-:W-:Y:S08]  /*79f0*/  HMMA.16816.F32 R4, R164, R184.reuse, R4 ;  /* 0x000000b8a404723c */ /* 0x082ff00000001804 */
        /* <DEDUP_REMOVED lines=9> */
[----:B------:R1:W2:Y:S05]  /*7a90*/  LDSM.16.M88.4 R164, [R196+0x1e000] ;  /* 0x01e00000c4a4783b */ /* 0x0002aa0000000200 */
[----:B------:R-:W3:Y:S02]  /*7aa0*/  LDSM.16.MT88.4 R192, [R0+0x12000] ;  /* 0x0120000000c0783b */ /* 0x000ee40000004200 */
[-C--:B----4-:R-:W-:Y:S08]  /*7ab0*/  HMMA.16816.F32 R4, R168, R172.reuse, R4 ;  /* 0x000000aca804723c */ /* 0x090ff00000001804 */
[C---:B------:R-:W-:Y:S08]  /*7ac0*/  HMMA.16816.F32 R8, R176.reuse, R172, R8 ;  /* 0x000000acb008723c */ /* 0x040ff00000001808 */
[-C--:B------:R-:W-:Y:S01]  /*7ad0*/  HMMA.16816.F32 R12, R176, R174.reuse, R12 ;  /* 0x000000aeb00c723c */ /* 0x080fe2000000180c */
[----:B-1----:R-:W4:Y:S07]  /*7ae0*/  LDL R196, [R1+0x8] ;  /* 0x0000080001c47983 */ /* 0x002f2e0000100800 */
[C---:B------:R-:W-:Y:S01]  /*7af0*/  HMMA.16816.F32 R16, R168.reuse, R174, R16 ;  /* 0x000000aea810723c */ /* 0x040fe20000001810 */
[----:B------:R-:W-:Y:S07]  /*7b00*/  LDSM.16.MT88.4 R172, [R0+0xe800] ;  /* 0x00e8000000ac783b */ /* 0x000fee0000004200 */
[-C--:B-----5:R-:W-:Y:S08]  /*7b10*/  HMMA.16816.F32 R20, R168, R180.reuse, R20 ;  /* 0x000000b4a814723c */ /* 0x0a0ff00000001814 */
[C---:B------:R-:W-:Y:S08]  /*7b20*/  HMMA.16816.F32 R24, R176.reuse, R180, R24 ;  /* 0x000000b4b018723c */ /* 0x040ff00000001818 */
[-C--:B------:R-:W-:Y:S01]  /*7b30*/  HMMA.16816.F32 R28, R176, R182.reuse, R28 ;  /* 0x000000b6b01c723c */ /* 0x080fe2000000181c */
[----:B------:R-:W-:Y:S07]  /*7b40*/  LDSM.16.M88.4 R176, [R198+0x1f000] ;  /* 0x01f00000c6b0783b */ /* 0x000fee0000000200 */
[----:B------:R-:W-:Y:S01]  /*7b50*/  HMMA.16816.F32 R32, R168, R182, R32 ;  /* 0x000000b6a820723c */ /* 0x000fe20000001820 */
[----:B------:R1:W5:Y:S05]  /*7b60*/  LDSM.16.M88.4 R168, [R198+0x1e000] ;  /* 0x01e00000c6a8783b */ /* 0x00036a0000000200 */
[----:B------:R-:W5:Y:S02]  /*7b70*/  LDSM.16.MT88.4 R180, [R0+0x12800] ;  /* 0x0128000000b4783b */ /* 0x000f640000004200 */
[-C--:B--2---:R-:W-:Y:S08]  /*7b80*/  HMMA.16816.F32 R4, R164, R184.reuse, R4 ;  /* 0x000000b8a404723c */ /* 0x084ff00000001804 */
[C---:B------:R-:W-:Y:S08]  /*7b90*/  HMMA.16816.F32 R8, R188.reuse, R184, R8 ;  /* 0x000000b8bc08723c */ /* 0x040ff00000001808 */
[-C--:B------:R-:W-:Y:S01]  /*7ba0*/  HMMA.16816.F32 R12, R188, R186.reuse, R12 ;  /* 0x000000babc0c723c */ /* 0x080fe2000000180c */
[----:B-1----:R-:W2:Y:S07]  /*7bb0*/  LDL R198, [R1+0xc] ;  /* 0x00000c0001c67983 */ /* 0x002eae0000100800 */
[C---:B------:R-:W-:Y:S01]  /*7bc0*/  HMMA.16816.F32 R16, R164.reuse, R186, R16 ;  /* 0x000000baa410723c */ /* 0x040fe20000001810 */
[----:B------:R-:W-:Y:S07]  /*7bd0*/  LDSM.16.M88.4 R184, [R2+0x16000] ;  /* 0x0160000002b8783b */ /* 0x000fee0000000200 */
[-C--:B---3--:R-:W-:Y:S08]  /*7be0*/  HMMA.16816.F32 R20, R164, R192.reuse, R20 ;  /* 0x000000c0a414723c */ /* 0x088ff00000001814 */
[C---:B------:R-:W-:Y:S08]  /*7bf0*/  HMMA.16816.F32 R24, R188.reuse, R192, R24 ;  /* 0x000000c0bc18723c */ /* 0x040ff00000001818 */
[-C--:B------:R-:W-:Y:S01]  /*7c00*/  HMMA.16816.F32 R28, R188, R194.reuse, R28 ;  /* 0x000000c2bc1c723c */ /* 0x080fe2000000181c */
[----:B------:R-:W1:Y:S07]  /*7c10*/  LDSM.16.MT88.4 R188, [R0+0xf000] ;  /* 0x00f0000000bc783b */ /* 0x000e6e0000004200 */
[----:B------:R-:W-:Y:S01]  /*7c20*/  HMMA.16816.F32 R32, R164, R194, R32 ;  /* 0x000000c2a420723c */ /* 0x000fe20000001820 */
[----:B------:R3:W1:Y:S07]  /*7c30*/  LDSM.16.M88.4 R164, [R2+0x17000] ;  /* 0x0170000002a4783b */ /* 0x00066e0000000200 */
[-C--:B-----5:R-:W-:Y:S08]  /*7c40*/  HMMA.16816.F32 R4, R168, R172.reuse, R4 ;  /* 0x000000aca804723c */ /* 0x0a0ff00000001804 */
[C---:B------:R-:W-:Y:S08]  /*7c50*/  HMMA.16816.F32 R8, R176.reuse, R172, R8 ;  /* 0x000000acb008723c */ /* 0x040ff00000001808 */
[-C--:B------:R-:W-:Y:S01]  /*7c60*/  HMMA.16816.F32 R12, R176, R174.reuse, R12 ;  /* 0x000000aeb00c723c */ /* 0x080fe2000000180c */
[----:B---3--:R-:W-:Y:S05]  /*7c70*/  IMAD.U32 R2, RZ, RZ, UR48 ;  /* 0x00000030ff027e24 */ /* 0x008fea000f8e00ff */
[----:B------:R-:W-:Y:S01]  /*7c80*/  LEA.HI.X.SX32 R223, R2, R233, 0x2, P1 ;  /* 0x000000e902df7211 */ /* 0x000fe200008f16ff */
[----:B------:R-:W-:Y:S01]  /*7c90*/  IMAD.MOV.U32 R2, RZ, RZ, 0x4 ;  /* 0x00000004ff027424 */ /* 0x000fe200078e00ff */
[C---:B------:R-:W-:Y:S01]  /*7ca0*/  HMMA.16816.F32 R16, R168.reuse, R174, R16 ;  /* 0x000000aea810723c */ /* 0x040fe20000001810 */
[----:B------:R-:W3:Y:S03]  /*7cb0*/  LDSM.16.MT88.4 R172, [R0+0x13000] ;  /* 0x0130000000ac783b */ /* 0x000ee60000004200 */
[C---:B------:R-:W-:Y:S04]  /*7cc0*/  LEA R220, P1, R205.reuse, R222, 0x5 ;  /* 0x000000decddc7211 */ /* 0x040fe800078228ff */
[-C--:B------:R-:W-:Y:S03]  /*7cd0*/  HMMA.16816.F32 R20, R168, R180.reuse, R20 ;  /* 0x000000b4a814723c */ /* 0x080fe60000001814 */
[C---:B------:R-:W-:Y:S02]  /*7ce0*/  LEA.HI.X.SX32 R221, R205.reuse, R223, 0x5, P1 ;  /* 0x000000dfcddd7211 */ /* 0x040fe400008f2eff */
[C---:B------:R-:W-:Y:S03]  /*7cf0*/  LEA R218, P1, R205.reuse, R220, 0x5 ;  /* 0x000000dccdda7211 */ /* 0x040fe600078228ff */
[C---:B------:R-:W-:Y:S04]  /*7d00*/  HMMA.16816.F32 R24, R176.reuse, R180, R24 ;  /* 0x000000b4b018723c */ /* 0x040fe80000001818 */
[C---:B------:R-:W-:Y:S02]  /*7d10*/  LEA.HI.X.SX32 R219, R205.reuse, R221, 0x5, P1 ;  /* 0x000000ddcddb7211 */ /* 0x040fe400008f2eff */
[C---:B------:R-:W-:Y:S02]  /*7d20*/  LEA R206, P1, R205.reuse, R218, 0x5 ;  /* 0x000000dacdce7211 */ /* 0x040fe400078228ff */
[-C--:B------:R-:W-:Y:S01]  /*7d30*/  HMMA.16816.F32 R28, R176, R182.reuse, R28 ;  /* 0x000000b6b01c723c */ /* 0x080fe2000000181c */
[----:B------:R-:W-:Y:S02]  /*7d40*/  LDSM.16.MT88.4 R176, [R0+0xf800] ;  /* 0x00f8000000b0783b */ /* 0x000fe40000004200 */
[C---:B------:R-:W-:Y:S02]  /*7d50*/  LEA.HI.X.SX32 R207, R205.reuse, R219, 0x5, P1 ;  /* 0x000000dbcdcf7211 */ /* 0x040fe400008f2eff */
[C---:B------:R-:W-:Y:S03]  /*7d60*/  LEA R194, P1, R205.reuse, R206, 0x5 ;  /* 0x000000cecdc27211 */ /* 0x040fe600078228ff */
[----:B------:R-:W-:Y:S01]  /*7d70*/  HMMA.16816.F32 R32, R168, R182, R32 ;  /* 0x000000b6a820723c */ /* 0x000fe20000001820 */
[----:B------:R-:W5:Y:S03]  /*7d80*/  LDSM.16.M88.4 R168, [R197+0x16000] ;  /* 0x01600000c5a8783b */ /* 0x000f660000000200 */
[C---:B------:R-:W-:Y:S02]  /*7d90*/  LEA.HI.X.SX32 R195, R205.reuse, R207, 0x5, P1 ;  /* 0x000000cfcdc37211 */ /* 0x040fe400008f2eff */
[----:B------:R-:W5:Y:S01]  /*7da0*/  LDSM.16.M88.4 R180, [R197+0x17000] ;  /* 0x01700000c5b4783b */ /* 0x000f620000000200 */
[C---:B------:R-:W-:Y:S01]  /*7db0*/  LEA R192, P1, R205.reuse, R194, 0x5 ;  /* 0x000000c2cdc07211 */ /* 0x040fe200078228ff */
[-C--:B-1----:R-:W-:Y:S05]  /*7dc0*/  HMMA.16816.F32 R4, R184, R188.reuse, R4 ;  /* 0x000000bcb804723c */ /* 0x082fea0000001804 */
        /* <DEDUP_REMOVED lines=8> */
[-C--:B---3--:R-:W-:Y:S03]  /*7e50*/  HMMA.16816.F32 R20, R184, R172.reuse, R20 ;  /* 0x000000acb814723c */ /* 0x088fe60000001814 */
[C---:B------:R-:W-:Y:S02]  /*7e60*/  LEA.HI.X.SX32 R191, R205.reuse, R229, 0x5, P1 ;  /* 0x000000e5cdbf7211 */ /* 0x040fe400008f2eff */
[C---:B------:R-:W-:Y:S03]  /*7e70*/  LEA R188, P1, R205.reuse, R190, 0x5 ;  /* 0x000000becdbc7211 */ /* 0x040fe600078228ff */
[C---:B------:R-:W-:Y:S04]  /*7e80*/  HMMA.16816.F32 R24, R164.reuse, R172, R24 ;  /* 0x000000aca418723c */ /* 0x040fe80000001818 */
[C---:B------:R-:W-:Y:S04]  /*7e90*/  LEA.HI.X.SX32 R189, R205.reuse, R191, 0x5, P1 ;  /* 0x000000bfcdbd7211 */ /* 0x040fe800008f2eff */
[-C--:B------:R-:W-:Y:S01]  /*7ea0*/  HMMA.16816.F32 R28, R164, R174.reuse, R28 ;  /* 0x000000aea41c723c */ /* 0x080fe2000000181c */
[----:B------:R1:W3:Y:S07]  /*7eb0*/  LDSM.16.MT88.4 R164, [R0+0x13800] ;  /* 0x0138000000a4783b */ /* 0x0002ee0000004200 */
[----:B------:R-:W-:Y:S04]  /*7ec0*/  HMMA.16816.F32 R32, R184, R174, R32 ;  /* 0x000000aeb820723c */ /* 0x000fe80000001820 */
[C---:B------:R-:W-:Y:S04]  /*7ed0*/  LEA R186, P1, R205.reuse, R188, 0x5 ;  /* 0x000000bccdba7211 */ /* 0x040fe800078228ff */
[-C--:B-----5:R-:W-:Y:S05]  /*7ee0*/  HMMA.16816.F32 R4, R168, R176.reuse, R4 ;  /* 0x000000b0a804723c */ /* 0x0a0fea0000001804 */
[C---:B------:R-:W-:Y:S02]  /*7ef0*/  LEA.HI.X.SX32 R187, R205.reuse, R189, 0x5, P1 ;  /* 0x000000bdcdbb7211 */ /* 0x040fe400008f2eff */
[C---:B------:R-:W-:Y:S01]  /*7f00*/  LEA R184, P1, R205.reuse, R186, 0x5 ;  /* 0x000000bacdb87211 */ /* 0x040fe200078228ff */
[C---:B------:R-:W-:Y:S04]  /*7f10*/  HMMA.16816.F32 R8, R180.reuse, R176, R8 ;  /* 0x000000b0b408723c */ /* 0x040fe80000001808 */
[----:B------:R-:W-:Y:S02]  /*7f20*/  LEA.HI.X.SX32 R185, R205, R187, 0x5, P1 ;  /* 0x000000bbcdb97211 */ /* 0x000fe400008f2eff */
[----:B-1----:R-:W-:Y:S02]  /*7f30*/  @P5 SHF.R.U32.HI R0, RZ, 0x2, R215 ;  /* 0x00000002ff005819 */ /* 0x002fe400000116d7 */
[-C--:B------:R-:W-:Y:S03]  /*7f40*/  HMMA.16816.F32 R12, R180, R178.reuse, R12 ;  /* 0x000000b2b40c723c */ /* 0x080fe6000000180c */
[----:B------:R-:W-:Y:S01]  /*7f50*/  @P5 LOP3.LUT R242, R201, 0x7, R0, 0xf8, !PT ;  /* 0x00000007c9f25812 */ /* 0x000fe200078ef800 */
[C---:B------:R-:W-:Y:S02]  /*7f60*/  VIADD R0, R208.reuse, 0x40 ;  /* 0x00000040d0007836 */ /* 0x040fe40000000000 */
[----:B------:R-:W-:Y:S02]  /*7f70*/  @P0 VIADD R0, R208, 0xffffffc0 ;  /* 0xffffffc0d0000836 */ /* 0x000fe40000000000 */
[C---:B------:R-:W-:Y:S04]  /*7f80*/  HMMA.16816.F32 R16, R168.reuse, R178, R16 ;  /* 0x000000b2a810723c */ /* 0x040fe80000001810 */
[C---:B------:R-:W-:Y:S04]  /*7f90*/  LEA R178, P1, R205.reuse, R184, 0x5 ;  /* 0x000000b8cdb27211 */ /* 0x040fe800078228ff */
[-C--:B---3--:R-:W-:Y:S03]  /*7fa0*/  HMMA.16816.F32 R20, R168, R164.reuse, R20 ;  /* 0x000000a4a814723c */ /* 0x088fe60000001814 */
[C---:B------:R-:W-:Y:S05]  /*7fb0*/  LEA.HI.X.SX32 R179, R205.reuse, R185, 0x5, P1 ;  /* 0x000000b9cdb37211 */ /* 0x040fea00008f2eff */
[C---:B------:R-:W-:Y:S04]  /*7fc0*/  HMMA.16816.F32 R24, R180.reuse, R164, R24 ;  /* 0x000000a4b418723c */ /* 0x040fe80000001818 */
[----:B------:R-:W-:Y:S01]  /*7fd0*/  @P5 IMAD.WIDE.U32 R164, R242, R2, UR56 ;  /* 0x00000038f2a45e25 */ /* 0x000fe2000f8e0002 */
[----:B------:R-:W-:Y:S01]  /*7fe0*/  @UP0 UMOV UR56, UR14 ;  /* 0x0000000e00380c82 */ /* 0x000fe20008000000 */
[----:B------:R-:W-:Y:S01]  /*7ff0*/  @UP0 UMOV UR57, UR13 ;  /* 0x0000000d00390c82 */ /* 0x000fe20008000000 */
[----:B------:R-:W-:Y:S01]  /*8000*/  UISETP.GT.AND UP0, UPT, UR38, UR46, UPT ;  /* 0x0000002e2600728c */ /* 0x000fe2000bf04270 */
[-C--:B------:R-:W-:Y:S01]  /*8010*/  HMMA.16816.F32 R28, R180, R166.reuse, R28 ;  /* 0x000000a6b41c723c */ /* 0x080fe2000000181c */
[----:B------:R-:W3:Y:S02]  /*8020*/  @P5 LDG.E R252, desc[UR34][R164.64+-0x80] ;  /* 0xffff8022a4fc5981 */ /* 0x000ee4000c1e1900 */
[C---:B------:R-:W-:Y:S03]  /*8030*/  LEA R182, P1, R205.reuse, R178, 0x5 ;  /* 0x000000b2cdb67211 */ /* 0x040fe600078228ff */
[----:B------:R-:W5:Y:S01]  /*8040*/  @P5 LDG.E R240, desc[UR34][R164.64+-0x60] ;  /* 0xffffa022a4f05981 */ /* 0x000f62000c1e1900 */
[C---:B------:R-:W-:Y:S01]  /*8050*/  LEA.HI.X.SX32 R183, R205.reuse, R179, 0x5, P1 ;  /* 0x000000b3cdb77211 */ /* 0x040fe200008f2eff */
[----:B------:R-:W-:Y:S04]  /*8060*/  HMMA.16816.F32 R32, R168, R166, R32 ;  /* 0x000000a6a820723c */ /* 0x000fe80000001820 */
[C---:B------:R-:W-:Y:S01]  /*8070*/  IMAD.WIDE R226, R205.reuse, -0xc0, R182 ;  /* 0xffffff40cde27825 */ /* 0x040fe200078e02b6 */
[----:B----4-:R-:W4:Y:S02]  /*8080*/  @P5 LDG.E R196, desc[UR34][R164.64+-0xe0] ;  /* 0xffff2022a4c45981 */ /* 0x010f24000c1e1900 */
[C---:B------:R-:W-:Y:S04]  /*8090*/  LEA R176, P1, R205.reuse, R226, 0x5 ;  /* 0x000000e2cdb07211 */ /* 0x040fe800078228ff */
[C---:B------:R-:W-:Y:S02]  /*80a0*/  LEA.HI.X.SX32 R177, R205.reuse, R227, 0x5, P1 ;  /* 0x000000e3cdb17211 */ /* 0x040fe400008f2eff */
        /* <DEDUP_REMOVED lines=9> */
[C---:B------:R-:W-:Y:S01]  /*8140*/  LEA.HI.X.SX32 R181, R205.reuse, R169, 0x5, P1 ;  /* 0x000000a9cdb57211 */ /* 0x040fe200008f2eff */
[----:B--2---:R1:W2:Y:S05]  /*8150*/  @P5 LDG.E R198, desc[UR34][R164.64+-0x100] ;  /* 0xffff0022a4c65981 */ /* 0x0042aa000c1e1900 */
        /* <DEDUP_REMOVED lines=32> */
[----:B----4-:R4:W-:Y:S02]  /*8360*/  @P5 STL [R1+0x8], R196 ;  /* 0x000008c401005387 */ /* 0x0109e40000100800 */
[C---:B----4-:R-:W-:Y:S03]  /*8370*/  IMAD.WIDE R196, R205.reuse, -0xc0, R180 ;  /* 0xffffff40cdc47825 */ /* 0x050fe600078e02b4 */
[----:B------:R-:W-:Y:S01]  /*8380*/  LDSM.16.MT88.4 R180, [R208+0x3800] ;  /* 0x00380000d0b4783b */ /* 0x000fe20000004200 */
[C---:B------:R-:W-:Y:S04]  /*8390*/  LEA R166, P1, R205.reuse, R196, 0x5 ;  /* 0x000000c4cda67211 */ /* 0x040fe800078228ff */
[----:B------:R-:W-:Y:S01]  /*83a0*/  REDG.E.ADD.F32.FTZ.RN.STRONG.GPU desc[UR34][R196.64+0x180], R33 ;  /* 0x00018021c40079a6 */ /* 0x000fe2000c12f322 */
[C---:B------:R-:W-:Y:S02]  /*83b0*/  LEA.HI.X.SX32 R167, R205.reuse, R197, 0x5, P1 ;  /* 0x000000c5cda77211 */ /* 0x040fe400008f2eff */
[C---:B-1----:R-:W-:Y:S03]  /*83c0*/  LEA R164, P1, R205.reuse, R166, 0x5 ;  /* 0x000000a6cda47211 */ /* 0x042fe600078228ff */
[----:B------:R-:W-:Y:S01]  /*83d0*/  REDG.E.ADD.F32.FTZ.RN.STRONG.GPU desc[UR34][R166.64+0x180], R34 ;  /* 0x00018022a60079a6 */ /* 0x000fe2000c12f322 */
[C---:B------:R-:W-:Y:S02]  /*83e0*/  LEA.HI.X.SX32 R165, R205.reuse, R167, 0x5, P1 ;  /* 0x000000a7cda57211 */ /* 0x040fe400008f2eff */
[C---:B------:R-:W-:Y:S03]  /*83f0*/  LEA R8, P1, R205.reuse, R164, 0x5 ;  /* 0x000000a4cd087211 */ /* 0x040fe600078228ff */
        /* <DEDUP_REMOVED lines=11> */
[----:B------:R-:W-:Y:S04]  /*84b0*/  LEA.HI.X.SX32 R11, R205, R5, 0x5, P1 ;  /* 0x00000005cd0b7211 */ /* 0x000fe800008f2eff */
[----:B------:R-:W-:Y:S05]  /*84c0*/  LDSM.16.MT88.4 R4, [R3+0x1c000] ;  /* 0x01c000000304783b */ /* 0x000fea0000004200 */
[----:B------:R-:W-:Y:S05]  /*84d0*/  REDG.E.ADD.F32.FTZ.RN.STRONG.GPU desc[UR34][R10.64+0x180], R31 ;  /* 0x0001801f0a0079a6 */ /* 0x000fea000c12f322 */
[----:B------:R-:W1:Y:S05]  /*84e0*/  LDSM.16.MT88.4 R8, [R208] ;  /* 0x00000000d008783b */ /* 0x000e6a0000004200 */
[----:B------:R-:W4:Y:S05]  /*84f0*/  LDSM.16.MT88.4 R28, [R208+0x800] ;  /* 0x00080000d01c783b */ /* 0x000f2a0000004200 */
[----:B------:R-:W4:Y:S05]  /*8500*/  LDSM.16.MT88.4 R164, [R3+0x1e800] ;  /* 0x01e8000003a4783b */ /* 0x000f2a0000004200 */
[----:B--2---:R-:W-:Y:S05]  /*8510*/  @P5 STL [R1+0xc], R198 ;  /* 0x00000cc601005387 */ /* 0x004fea0000100800 */
[----:B---3--:R-:W-:Y:S05]  /*8520*/  @P5 STL [R1+0x4], R252 ;  /* 0x000004fc01005387 */ /* 0x008fea0000100800 */
[----:B-----5:R-:W-:Y:S01]  /*8530*/  @P5 STL [R1], R240 ;  /* 0x000000f001005387 */ /* 0x020fe20000100800 */
        /* <DEDUP_REMOVED lines=20> */
[----:B------:R-:W2:Y:S05]  /*8680*/  LDSM.16.MT88.4 R4, [R3+0x1d000] ;  /* 0x01d000000304783b */ /* 0x000eaa0000004200 */
[----:B------:R-:W3:Y:S02]  /*8690*/  LDSM.16.MT88.4 R24, [R208+0x3000] ;  /* 0x00300000d018783b */ /* 0x000ee40000004200 */
        /* <DEDUP_REMOVED lines=14> */
[----:B------:R-:W5:Y:S07]  /*8780*/  LDSM.16.MT88.4 R172, [R208+0x1800] ;  /* 0x00180000d0ac783b */ /* 0x000f6e0000004200 */
[-C--:B-1----:R-:W-:Y:S08]  /*8790*/  HMMA.16816.F32 R148, R32, R8.reuse, R148 ;  /* 0x000000082094723c */ /* 0x082ff00000001894 */
[C---:B------:R-:W-:Y:S08]  /*87a0*/  HMMA.16816.F32 R152, R164.reuse, R8, R152 ;  /* 0x00000008a498723c */ /* 0x040ff00000001898 */
[-C--:B------:R-:W-:Y:S01]  /*87b0*/  HMMA.16816.F32 R156, R164, R10.reuse, R156 ;  /* 0x0000000aa49c723c */ /* 0x080fe2000000189c */
[----:B------:R-:W1:Y:S07]  /*87c0*/  LDSM.16.MT88.4 R164, [R0+0x1800] ;  /* 0x0018000000a4783b */ /* 0x000e6e0000004200 */
[----:B------:R-:W-:Y:S01]  /*87d0*/  HMMA.16816.F32 R160, R32, R10, R160 ;  /* 0x0000000a20a0723c */ /* 0x000fe200000018a0 */
[----:B------:R3:W1:Y:S07]  /*87e0*/  LDSM.16.MT88.4 R8, [R0+0x3800] ;  /* 0x003800000008783b */ /* 0x00066e0000004200 */
[-C--:B--2---:R-:W-:Y:S08]  /*87f0*/  HMMA.16816.F32 R100, R4, R12.reuse, R100 ;  /* 0x0000000c0464723c */ /* 0x084ff00000001864 */
[C---:B------:R-:W-:Y:S08]  /*8800*/  HMMA.16816.F32 R104, R16.reuse, R12, R104 ;  /* 0x0000000c1068723c */ /* 0x040ff00000001868 */
[-C--:B------:R-:W-:Y:S03]  /*8810*/  HMMA.16816.F32 R108, R16, R14.reuse, R108 ;  /* 0x0000000e106c723c */ /* 0x080fe6000000186c */
[C---:B---3--:R-:W-:Y:S02]  /*8820*/  VIADD R0, R208.reuse, 0xffffc000 ;  /* 0xffffc000d0007836 */ /* 0x048fe40000000000 */
        /* <DEDUP_REMOVED lines=11> */
[-C--:B----4-:R-:W-:Y:S08]  /*88e0*/  HMMA.16816.F32 R148, R4, R28.reuse, R148 ;  /* 0x0000001c0494723c */ /* 0x090ff00000001894 */
[C---:B------:R-:W-:Y:S08]  /*88f0*/  HMMA.16816.F32 R152, R16.reuse, R28, R152 ;  /* 0x0000001c1098723c */ /* 0x040ff00000001898 */
[-C--:B------:R-:W-:Y:S08]  /*8900*/  HMMA.16816.F32 R156, R16, R30.reuse, R156 ;  /* 0x0000001e109c723c */ /* 0x080ff0000000189c */
[----:B------:R-:W-:Y:S08]  /*8910*/  HMMA.16816.F32 R160, R4, R30, R160 ;  /* 0x0000001e04a0723c */ /* 0x000ff000000018a0 */
[-C--:B-----5:R-:W-:Y:S08]  /*8920*/  HMMA.16816.F32 R100, R168, R172.reuse, R100 ;  /* 0x000000aca864723c */ /* 0x0a0ff00000001864 */
        /* <DEDUP_REMOVED lines=17> */
[----:B------:R-:W1:Y:S01]  /*8a40*/  LDCU UR5, c[0x0][0x500] ;  /* 0x0000a000ff0577ac */ /* 0x000e620008000800 */
[----:B------:R-:W-:Y:S01]  /*8a50*/  IMAD.SHL.U32 R240, R215, 0x10, RZ ;  /* 0x00000010d7f07824 */ /* 0x000fe200078e00ff */
[----:B------:R-:W-:Y:S01]  /*8a60*/  LOP3.LUT R0, R203, 0xc00, RZ, 0xc0, !PT ;  /* 0x00000c00cb007812 */ /* 0x000fe200078ec0ff */
[----:B------:R-:W-:Y:S01]  /*8a70*/  IMAD.SHL.U32 R252, R215, 0x2, RZ ;  /* 0x00000002d7fc7824 */ /* 0x000fe200078e00ff */
[----:B------:R-:W-:Y:S01]  /*8a80*/  F2FP.F16.F32.PACK_AB R164, R37, R36 ;  /* 0x0000002425a4723e */ /* 0x000fe200000000ff */
[----:B------:R-:W-:Y:S01]  /*8a90*/  IMAD.MOV.U32 R37, RZ, RZ, 0x20 ;  /* 0x00000020ff257424 */ /* 0x000fe200078e00ff */
[----:B------:R-:W-:Y:S01]  /*8aa0*/  LOP3.LUT R240, R240, 0x1c0, RZ, 0xc0, !PT ;  /* 0x000001c0f0f07812 */ /* 0x000fe200078ec0ff */
[----:B------:R-:W-:Y:S01]  /*8ab0*/  UISETP.NE.AND UP0, UPT, UR42, -0x1, UPT ;  /* 0xffffffff2a00788c */ /* 0x000fe2000bf05270 */
[----:B------:R-:W-:Y:S01]  /*8ac0*/  LOP3.LUT R0, R0, 0x6, R202, 0xf8, !PT ;  /* 0x0000000600007812 */ /* 0x000fe200078ef8ca */
[----:B------:R-:W-:Y:S01]  /*8ad0*/  UMOV UR25, UR18 ;  /* 0x0000001200197c82 */ /* 0x000fe20008000000 */
[----:B------:R-:W-:Y:S01]  /*8ae0*/  LOP3.LUT R240, R240, 0x38, R252, 0xf8, !PT ;  /* 0x00000038f0f07812 */ /* 0x000fe200078ef8fc */
[----:B------:R-:W-:Y:S01]  /*8af0*/  UISETP.NE.AND UP1, UPT, UR42, -0x1, UPT ;  /* 0xffffffff2a00788c */ /* 0x000fe2000bf25270 */
[----:B------:R-:W-:-:S02]  /*8b00*/  LOP3.LUT P0, RZ, R215, 0x10, RZ, 0xc0, !PT ;  /* 0x00000010d7ff7812 */ /* 0x000fc4000780c0ff */
[----:B------:R-:W-:Y:S02]  /*8b10*/  LOP3.LUT R0, R0, R240, R204, 0xf6, !PT ;  /* 0x000000f000007212 */ /* 0x000fe400078ef6cc */
[----:B------:R-:W-:Y:S02]  /*8b20*/  SEL R37, R37, 0xffffffe0, !P4 ;  /* 0xffffffe025257807 */ /* 0x000fe40006000000 */
[----:B------:R-:W-:Y:S01]  /*8b30*/  LEA R0, R0, UR4, 0x1 ;  /* 0x0000000400007c11 */ /* 0x000fe2000f8e08ff */
[----:B-1----:R-:W-:Y:S01]  /*8b40*/  FMUL.FTZ R100, R100, UR5 ;  /* 0x0000000564647c20 */ /* 0x002fe20008410000 */
        /* <DEDUP_REMOVED lines=24> */
[----:B------:R-:W-:-:S02]  /*8cd0*/  IMAD.IADD R3, R0, 0x1, R37 ;  /* 0x0000000100037824 */ /* 0x000fc400078e0225 */
[----:B------:R-:W-:Y:S01]  /*8ce0*/  FMUL.FTZ R128, R128, UR5 ;  /* 0x0000000580807c20 */ /* 0x000fe20008410000 */
[----:B------:R-:W-:Y:S01]  /*8cf0*/  FMUL.FTZ R29, R129, UR5 ;  /* 0x00000005811d7c20 */ /* 0x000fe20008410000 */
[----:B------:R-:W-:Y:S01]  /*8d00*/  FMUL.FTZ R130, R130, UR5 ;  /* 0x0000000582827c20 */ /* 0x000fe20008410000 */
[----:B------:R-:W-:Y:S01]  /*8d10*/  FMUL.FTZ R28, R131, UR5 ;  /* 0x00000005831c7c20 */ /* 0x000fe20008410000 */
[----:B------:R-:W-:Y:S02]  /*8d20*/  VIADD R2, R0, 0xc040 ;  /* 0x0000c04000027836 */ /* 0x000fe40000000000 */
        /* <DEDUP_REMOVED lines=72> */
[----:B------:R-:W1:Y:S01]  /*91b0*/  @UP0 LDCU.64 UR10, c[0x0][0x5c0] ;  /* 0x0000b800ff0a07ac */ /* 0x000e620008000a00 */
        /* <DEDUP_REMOVED lines=15> */
[----:B------:R-:W-:Y:S01]  /*92b0*/  F2FP.F16.F32.PACK_AB R10, R10, R158 ;  /* 0x0000009e0a0a723e */ /* 0x000fe200000000ff */
[----:B-1----:R-:W-:Y:S01]  /*92c0*/  @UP0 UIMAD.WIDE.U32 UR8, UR15, UR10, URZ ;  /* 0x0000000a0f0802a5 */ /* 0x002fe2000f8e00ff */
        /* <DEDUP_REMOVED lines=83> */
[----:B------:R-:W1:Y:S01]  /*9800*/  LDCU.64 UR10, c[0x0][0x5c0] ;  /* 0x0000b800ff0a77ac */ /* 0x000e620008000a00 */
[----:B------:R-:W3:Y:S01]  /*9810*/  LDCU.64 UR8, c[0x0][0x5a8] ;  /* 0x0000b500ff0877ac */ /* 0x000ee20008000a00 */
[----:B------:R-:W-:-:S04]  /*9820*/  USHF.R.S32.HI UR5, URZ, 0x1f, UR40 ;  /* 0x0000001fff057899 */ /* 0x000fc80008011428 */
[----:B-1----:R-:W-:Y:S02]  /*9830*/  UIMAD UR5, UR5, UR10, URZ ;  /* 0x0000000a050572a4 */ /* 0x002fe4000f8e02ff */
[----:B------:R-:W-:Y:S02]  /*9840*/  UIMAD.WIDE.U32 UR12, UR40, UR10, URZ ;  /* 0x0000000a280c72a5 */ /* 0x000fe4000f8e00ff */
[----:B------:R-:W-:-:S04]  /*9850*/  UIMAD UR5, UR40, UR11, UR5 ;  /* 0x0000000b280572a4 */ /* 0x000fc8000f8e0205 */
[----:B------:R-:W-:-:S04]  /*9860*/  UIADD3 UR13, UPT, UPT, UR13, UR5, URZ ;  /* 0x000000050d0d7290 */ /* 0x000fc8000fffe0ff */
[----:B---3--:R-:W-:-:S04]  /*9870*/  UIMAD.WIDE.U32 UR12, UR25, UR8, UR12 ;  /* 0x00000008190c72a5 */ /* 0x008fc8000f8e000c */
[----:B------:R-:W-:-:S03]  /*9880*/  UIMAD UR15, UR25, UR9, UR13 ;  /* 0x00000009190f72a4 */ /* 0x000fc6000f8e020d */
[----:B------:R-:W-:-:S09]  /*9890*/  UMOV UR38, UR12 ;  /* 0x0000000c00267c82 */ /* 0x000fd20008000000 */
.L_x_374:
        /* <DEDUP_REMOVED lines=9> */
[----:B------:R-:W-:-:S06]  /*9930*/  UIMAD UR13, UR25, UR13, UR17 ;  /* 0x0000000d190d72a4 */ /* 0x000fcc000f8e0211 */
[----:B--2---:R-:W-:Y:S01]  /*9940*/  MOV R30, UR13 ;  /* 0x0000000d001e7c02 */ /* 0x004fe20008000f00 */
[----:B------:R-:W-:Y:S06]  /*9950*/  BRA `(.L_x_376) ;  /* 0x0000000000187947 */ /* 0x000fec0003800000 */
.L_x_375:
[----:B------:R-:W1:Y:S01]  /*9960*/  LDCU.64 UR8, c[0x0][0x5c8] ;  /* 0x0000b900ff0877ac */ /* 0x000e620008000a00 */
[----:B------:R-:W-:-:S04]  /*9970*/  UIADD3 UR5, UPT, UPT, UR40, UR42, URZ ;  /* 0x0000002a28057290 */ /* 0x000fc8000fffe0ff */
[----:B-1----:R-:W-:Y:S02]  /*9980*/  UIMAD.WIDE.U32 UR16, UR5, UR8, URZ ;  /* 0x00000008051072a5 */ /* 0x002fe4000f8e00ff */
[----:B------:R-:W-:-:S04]  /*9990*/  UIMAD UR5, UR5, UR9, URZ ;  /* 0x00000009050572a4 */ /* 0x000fc8000f8e02ff */
[----:B------:R-:W-:-:S06]  /*99a0*/  UIADD3 UR5, UPT, UPT, UR17, UR5, URZ ;  /* 0x0000000511057290 */ /* 0x000fcc000fffe0ff */
[----:B--2---:R-:W-:-:S07]  /*99b0*/  MOV R30, UR5 ;  /* 0x00000005001e7c02 */ /* 0x004fce0008000f00 */
.L_x_376:
        /* <DEDUP_REMOVED lines=42> */
[----:B------:R-:W5:Y:S01]  /*9c60*/  LDS.128 R12, [R0+0x10000] ;  /* 0x01000000000c7984 */ /* 0x000f620000000c00 */
[----:B------:R-:W-:Y:S01]  /*9c70*/  IMAD.MOV.U32 R2, RZ, RZ, R6 ;  /* 0x000000ffff027224 */ /* 0x000fe200078e0006 */
[----:B------:R-:W2:Y:S01]  /*9c80*/  LDCU.64 UR12, c[0x0][0x560] ;  /* 0x0000ac00ff0c77ac */ /* 0x000ea20008000a00 */
[----:B------:R-:W-:Y:S02]  /*9c90*/  IMAD.MOV.U32 R3, RZ, RZ, R19 ;  /* 0x000000ffff037224 */ /* 0x000fe400078e0013 */
[----:B------:R-:W-:-:S04]  /*9ca0*/  IMAD.WIDE.U32 R4, R217, UR10, R2 ;  /* 0x0000000ad9047c25 */ /* 0x000fc8000f8e0002 */
[----:B------:R-:W-:Y:S01]  /*9cb0*/  IMAD R3, R217, UR11, R5 ;  /* 0x0000000bd9037c24 */ /* 0x000fe2000f8e0205 */
[----:B----4-:R-:W-:Y:S02]  /*9cc0*/  ISETP.GE.AND P1, PT, R241, UR15, PT ;  /* 0x0000000ff1007c0c */ /* 0x010fe4000bf26270 */
[----:B------:R-:W-:Y:S02]  /*9cd0*/  ISETP.GE.AND P0, PT, R251, UR15, PT ;  /* 0x0000000ffb007c0c */ /* 0x000fe4000bf06270 */
[----:B--2---:R-:W-:-:S04]  /*9ce0*/  LEA R2, P2, R4, UR12, 0x1 ;  /* 0x0000000c04027c11 */ /* 0x004fc8000f8408ff */
[----:B------:R-:W-:-:S05]  /*9cf0*/  LEA.HI.X R3, R4, UR13, R3, 0x1, P2 ;  /* 0x0000000d04037c11 */ /* 0x000fca00090f0c03 */
[----:B------:R-:W2:Y:S04]  /*9d00*/  @!P1 LDS.128 R8, [R0+0xc000] ;  /* 0x00c0000000089984 */ /* 0x000ea80000000c00 */
[----:B-----5:R4:W-:Y:S04]  /*9d10*/  @!P0 STG.E.128 desc[UR34][R2.64+0x80], R12 ;  /* 0x0000800c02008986 */ /* 0x0209e8000c101d22 */
[----:B--2---:R4:W-:Y:S02]  /*9d20*/  @!P1 STG.E.128 desc[UR34][R2.64], R8 ;  /* 0x0000000802009986 */ /* 0x0049e4000c101d22 */
.L_x_378:
[----:B------:R-:W-:Y:S05]  /*9d30*/  BSYNC.RECONVERGENT B0 ;  /* 0x0000000000007941 */ /* 0x000fea0003800200 */
.L_x_377:
[----:B------:R-:W-:Y:S04]  /*9d40*/  BSSY.RECONVERGENT B0, `(.L_x_379) ;  /* 0x0000010000007945 */ /* 0x000fe80003800200 */
[----:B------:R-:W-:Y:S05]  /*9d50*/  @P6 BRA `(.L_x_380) ;  /* 0x0000000000386947 */ /* 0x000fea0003800000 */
[----:B------:R-:W5:Y:S01]  /*9d60*/  LDCU UR15, c[0x0][0x440] ;  /* 0x00008800ff0f77ac */ /* 0x000f620008000800 */
[----:B----4-:R-:W-:Y:S01]  /*9d70*/  MOV R3, R19 ;  /* 0x0000001300037202 */ /* 0x010fe20000000f00 */
[----:B------:R-:W-:Y:S01]  /*9d80*/  IMAD.MOV.U32 R2, RZ, RZ, R6 ;  /* 0x000000ffff027224 */ /* 0x000fe200078e0006 */
[----:B------:R-:W4:Y:S01]  /*9d90*/  LDCU.64 UR12, c[0x0][0x560] ;  /* 0x0000ac00ff0c77ac */ /* 0x000f220008000a00 */
[----:B------:R-:W-:Y:S02]  /*9da0*/  IMAD R8, R29, UR10, RZ ;  /* 0x0000000a1d087c24 */ /* 0x000fe4000f8e02ff */
[----:B------:R-:W-:-:S04]  /*9db0*/  IMAD.WIDE.U32 R4, R28, UR10, R2 ;  /* 0x0000000a1c047c25 */ /* 0x000fc8000f8e0002 */
[----:B------:R-:W-:-:S04]  /*9dc0*/  IMAD R2, R28, UR11, R8 ;  /* 0x0000000b1c027c24 */ /* 0x000fc8000f8e0208 */
[----:B------:R-:W-:Y:S01]  /*9dd0*/  IMAD.IADD R3, R2, 0x1, R5 ;  /* 0x0000000102037824 */ /* 0x000fe200078e0205 */
[----:B-----5:R-:W-:Y:S02]  /*9de0*/  ISETP.GE.AND P1, PT, R241, UR15, PT ;  /* 0x0000000ff1007c0c */ /* 0x020fe4000bf26270 */
[----:B------:R-:W-:Y:S02]  /*9df0*/  ISETP.GE.AND P0, PT, R251, UR15, PT ;  /* 0x0000000ffb007c0c */ /* 0x000fe4000bf06270 */
[----:B----4-:R-:W-:-:S04]  /*9e00*/  LEA R2, P2, R4, UR12, 0x1 ;  /* 0x0000000c04027c11 */ /* 0x010fc8000f8408ff */
[----:B------:R-:W-:-:S05]  /*9e10*/  LEA.HI.X R3, R4, UR13, R3, 0x1, P2 ;  /* 0x0000000d04037c11 */ /* 0x000fca00090f0c03 */
[----:B------:R4:W-:Y:S04]  /*9e20*/  @!P1 STG.E.128 desc[UR34][R2.64], R24 ;  /* 0x0000001802009986 */ /* 0x0009e8000c101d22 */
[----:B--2---:R4:W-:Y:S02]  /*9e30*/  @!P0 STG.E.128 desc[UR34][R2.64+0x80], R20 ;  /* 0x0000801402008986 */ /* 0x0049e4000c101d22 */
.L_x_380:
[----:B------:R-:W-:Y:S05]  /*9e40*/  BSYNC.RECONVERGENT B0 ;  /* 0x0000000000007941 */ /* 0x000fea0003800200 */
.L_x_379:
[----:B----4-:R4:W1:Y:S01]  /*9e50*/  LDS.128 R12, [R0+0xe000] ;  /* 0x00e00000000c7984 */ /* 0x0108620000000c00 */
[----:B------:R-:W-:Y:S01]  /*9e60*/  MOV R5, RZ ;  /* 0x000000ff00057202 */ /* 0x000fe20000000f00 */
[----:B------:R-:W-:Y:S01]  /*9e70*/  IMAD.U32 R2, RZ, RZ, UR8 ;  /* 0x00000008ff027e24 */ /* 0x000fe2000f8e00ff */
[C---:B--2---:R-:W-:Y:S01]  /*9e80*/  IADD3 R20, P1, PT, R217.reuse, 0x40, RZ ;  /* 0x00000040d9147810 */ /* 0x044fe20007f3e0ff */
[----:B------:R4:W2:Y:S01]  /*9e90*/  LDS.128 R8, [R0+0x12000] ;  /* 0x0120000000087984 */ /* 0x0008a20000000c00 */
[----:B------:R-:W-:Y:S01]  /*9ea0*/  IMAD.MOV.U32 R4, RZ, RZ, R241 ;  /* 0x000000ffff047224 */ /* 0x000fe200078e00f1 */
[----:B------:R-:W-:Y:S01]  /*9eb0*/  BSSY.RECONVERGENT B0, `(.L_x_381) ;  /* 0x0000013000007945 */ /* 0x000fe20003800200 */
[----:B------:R-:W-:Y:S02]  /*9ec0*/  IADD3 R21, P0, PT, R217, 0x60, RZ ;  /* 0x00000060d9157810 */ /* 0x000fe40007f1e0ff */
[----:B------:R-:W-:Y:S01]  /*9ed0*/  IMAD.WIDE.U32 R16, R2, UR5, R4 ;  /* 0x0000000502107c25 */ /* 0x000fe2000f8e0004 */
[----:B------:R-:W-:Y:S01]  /*9ee0*/  IADD3.X R22, PT, PT, RZ, RZ, RZ, P1, !PT ;  /* 0x000000ffff167210 */ /* 0x000fe20000ffe4ff */
[----:B------:R-:W-:Y:S09]  /*9ef0*/  @P5 BRA `(.L_x_382) ;  /* 0x0000000000385947 */ /* 0x000ff20003800000 */
[----:B------:R-:W5:Y:S01]  /*9f00*/  LDCU.64 UR12, c[0x0][0x560] ;  /* 0x0000ac00ff0c77ac */ /* 0x000f620008000a00 */
[----:B------:R-:W-:Y:S01]  /*9f10*/  MOV R3, R19 ;  /* 0x0000001300037202 */ /* 0x000fe20000000f00 */
[----:B------:R-:W-:Y:S01]  /*9f20*/  IMAD.MOV.U32 R2, RZ, RZ, R6 ;  /* 0x000000ffff027224 */ /* 0x000fe200078e0006 */
[----:B------:R-:W3:Y:S01]  /*9f30*/  LDCU UR15, c[0x0][0x440] ;  /* 0x00008800ff0f77ac */ /* 0x000ee20008000800 */
[----:B------:R-:W-:Y:S02]  /*9f40*/  IMAD R18, R22, UR10, RZ ;  /* 0x0000000a16127c24 */ /* 0x000fe4000f8e02ff */
[----:B------:R-:W-:-:S04]  /*9f50*/  IMAD.WIDE.U32 R4, R20, UR10, R2 ;  /* 0x0000000a14047c25 */ /* 0x000fc8000f8e0002 */
[----:B------:R-:W-:-:S04]  /*9f60*/  IMAD R2, R20, UR11, R18 ;  /* 0x0000000b14027c24 */ /* 0x000fc8000f8e0212 */
[----:B------:R-:W-:Y:S01]  /*9f70*/  IMAD.IADD R3, R2, 0x1, R5 ;  /* 0x0000000102037824 */ /* 0x000fe200078e0205 */
[----:B-----5:R-:W-:-:S04]  /*9f80*/  LEA R2, P1, R4, UR12, 0x1 ;  /* 0x0000000c04027c11 */ /* 0x020fc8000f8208ff */
[----:B------:R-:W-:Y:S02]  /*9f90*/  LEA.HI.X R3, R4, UR13, R3, 0x1, P1 ;  /* 0x0000000d04037c11 */ /* 0x000fe400088f0c03 */
[----:B---3--:R-:W-:Y:S02]  /*9fa0*/  ISETP.GE.AND P2, PT, R241, UR15, PT ;  /* 0x0000000ff1007c0c */ /* 0x008fe4000bf46270 */
[----:B------:R-:W-:-:S11]  /*9fb0*/  ISETP.GE.AND P1, PT, R251, UR15, PT ;  /* 0x0000000ffb007c0c */ /* 0x000fd6000bf26270 */
[----:B-1----:R1:W-:Y:S04]  /*9fc0*/  @!P2 STG.E.128 desc[UR34][R2.64], R12 ;  /* 0x0000000c0200a986 */ /* 0x0023e8000c101d22 */
[----:B--2---:R1:W-:Y:S02]  /*9fd0*/  @!P1 STG.E.128 desc[UR34][R2.64+0x80], R8 ;  /* 0x0000800802009986 */ /* 0x0043e4000c101d22 */
.L_x_382:
[----:B------:R-:W-:Y:S05]  /*9fe0*/  BSYNC.RECONVERGENT B0 ;  /* 0x0000000000007941 */ /* 0x000fea0003800200 */
.L_x_381:
[----:B-1----:R1:W1:Y:S01]  /*9ff0*/  LDS.128 R12, [R0+0xf000] ;  /* 0x00f00000000c7984 */ /* 0x0022620000000c00 */
[----:B------:R-:W-:Y:S01]  /*a000*/  BSSY.RECONVERGENT B0, `(.L_x_383) ;  /* 0x0000012000007945 */ /* 0x000fe20003800200 */
[----:B------:R-:W-:Y:S02]  /*a010*/  IADD3.X R18, PT, PT, RZ, RZ, RZ, P0, !PT ;  /* 0x000000ffff127210 */ /* 0x000fe400007fe4ff */
[----:B--2---:R2:W1:Y:S01]  /*a020*/  LDS.128 R8, [R0+0x13000] ;  /* 0x0130000000087984 */ /* 0x0044620000000c00 */
[----:B------:R-:W-:Y:S05]  /*a030*/  @P4 BRA `(.L_x_384) ;  /* 0x0000000000384947 */ /* 0x000fea0003800000 */
[----:B------:R-:W5:Y:S01]  /*a040*/  LDCU UR15, c[0x0][0x440] ;  /* 0x00008800ff0f77ac */ /* 0x000f620008000800 */
[----:B------:R-:W-:Y:S01]  /*a050*/  MOV R3, R19 ;  /* 0x0000001300037202 */ /* 0x000fe20000000f00 */
[----:B------:R-:W-:Y:S01]  /*a060*/  IMAD.MOV.U32 R2, RZ, RZ, R6 ;  /* 0x000000ffff027224 */ /* 0x000fe200078e0006 */
[----:B------:R-:W3:Y:S01]  /*a070*/  LDCU.64 UR12, c[0x0][0x560] ;  /* 0x0000ac00ff0c77ac */ /* 0x000ee20008000a00 */
[----:B------:R-:W-:Y:S02]  /*a080*/  IMAD R7, R18, UR10, RZ ;  /* 0x0000000a12077c24 */ /* 0x000fe4000f8e02ff */
[----:B------:R-:W-:-:S04]  /*a090*/  IMAD.WIDE.U32 R4, R21, UR10, R2 ;  /* 0x0000000a15047c25 */ /* 0x000fc8000f8e0002 */
[----:B------:R-:W-:-:S04]  /*a0a0*/  IMAD R2, R21, UR11, R7 ;  /* 0x0000000b15027c24 */ /* 0x000fc8000f8e0207 */
[----:B------:R-:W-:Y:S01]  /*a0b0*/  IMAD.IADD R3, R2, 0x1, R5 ;  /* 0x0000000102037824 */ /* 0x000fe200078e0205 */
[----:B-----5:R-:W-:Y:S02]  /*a0c0*/  ISETP.GE.AND P1, PT, R241, UR15, PT ;  /* 0x0000000ff1007c0c */ /* 0x020fe4000bf26270 */
[----:B------:R-:W-:Y:S02]  /*a0d0*/  ISETP.GE.AND P0, PT, R251, UR15, PT ;  /* 0x0000000ffb007c0c */ /* 0x000fe4000bf06270 */
[----:B---3--:R-:W-:-:S04]  /*a0e0*/  LEA R2, P2, R4, UR12, 0x1 ;  /* 0x0000000c04027c11 */ /* 0x008fc8000f8408ff */
[----:B------:R-:W-:-:S05]  /*a0f0*/  LEA.HI.X R3, R4, UR13, R3, 0x1, P2 ;  /* 0x0000000d04037c11 */ /* 0x000fca00090f0c03 */
[----:B-1----:R1:W-:Y:S04]  /*a100*/  @!P1 STG.E.128 desc[UR34][R2.64], R12 ;  /* 0x0000000c02009986 */ /* 0x0023e8000c101d22 */
[----:B------:R1:W-:Y:S02]  /*a110*/  @!P0 STG.E.128 desc[UR34][R2.64+0x80], R8 ;  /* 0x0000800802008986 */ /* 0x0003e4000c101d22 */
.L_x_384:
[----:B------:R-:W-:Y:S05]  /*a120*/  BSYNC.RECONVERGENT B0 ;  /* 0x0000000000007941 */ /* 0x000fea0003800200 */
.L_x_383:
        /* <DEDUP_REMOVED lines=10> */
[----:B------:R-:W5:Y:S01]  /*a1d0*/  LDCU UR5, c[0x0][0x440] ;  /* 0x00008800ff0577ac */ /* 0x000f620008000800 */
[----:B------:R-:W-:Y:S02]  /*a1e0*/  IMAD.MOV.U32 R2, RZ, RZ, R6 ;  /* 0x000000ffff027224 */ /* 0x000fe400078e0006 */
[----:B------:R-:W-:Y:S01]  /*a1f0*/  IMAD.MOV.U32 R3, RZ, RZ, R16 ;  /* 0x000000ffff037224 */ /* 0x000fe200078e0010 */
[----:B------:R-:W5:Y:S01]  /*a200*/  LDCU.64 UR10, c[0x0][0x568] ;  /* 0x0000ad00ff0a77ac */ /* 0x000f620008000a00 */
[----:B------:R-:W-:-:S04]  /*a210*/  IMAD.WIDE.U32 R4, R217, UR8, R2 ;  /* 0x00000008d9047c25 */ /* 0x000fc8000f8e0002 */
[----:B-1234-:R-:W-:Y:S01]  /*a220*/  IMAD R0, R217, UR9, R5 ;  /* 0x00000009d9007c24 */ /* 0x01efe2000f8e0205 */
[----:B-----5:R-:W-:Y:S02]  /*a230*/  ISETP.GE.AND P1, PT, R241, UR5, PT ;  /* 0x00000005f1007c0c */ /* 0x020fe4000bf26270 */
[----:B------:R-:W-:Y:S02]  /*a240*/  ISETP.GE.AND P0, PT, R251, UR5, PT ;  /* 0x00000005fb007c0c */ /* 0x000fe4000bf06270 */
[----:B------:R-:W-:-:S04]  /*a250*/  LEA R2, P2, R4, UR10, 0x1 ;  /* 0x0000000a04027c11 */ /* 0x000fc8000f8408ff */
[----:B------:R-:W-:-:S05]  /*a260*/  LEA.HI.X R3, R4, UR11, R0, 0x1, P2 ;  /* 0x0000000b04037c11 */ /* 0x000fca00090f0c00 */
[----:B------:R1:W-:Y:S04]  /*a270*/  @!P1 STG.E.128 desc[UR34][R2.64], R12 ;  /* 0x0000000c02009986 */ /* 0x0003e8000c101d22 */
[----:B------:R1:W-:Y:S02]  /*a280*/  @!P0 STG.E.128 desc[UR34][R2.64+0x80], R8 ;  /* 0x0000800802008986 */ /* 0x0003e4000c101d22 */
.L_x_386:
[----:B------:R-:W-:Y:S05]  /*a290*/  BSYNC.RECONVERGENT B0 ;  /* 0x0000000000007941 */ /* 0x000fea0003800200 */
.L_x_385:
[----:B------:R-:W-:Y:S04]  /*a2a0*/  BSSY.RECONVERGENT B0, `(.L_x_387) ;  /* 0x0000010000007945 */ /* 0x000fe80003800200 */
[----:B------:R-:W-:Y:S05]  /*a2b0*/  @P6 BRA `(.L_x_388) ;  /* 0x0000000000386947 */ /* 0x000fea0003800000 */
[----:B------:R-:W5:Y:S01]  /*a2c0*/  LDCU UR5, c[0x0][0x440] ;  /* 0x00008800ff0577ac */ /* 0x000f620008000800 */
[----:B-1----:R-:W-:Y:S01]  /*a2d0*/  MOV R3, R16 ;  /* 0x0000001000037202 */ /* 0x002fe20000000f00 */
[----:B--234-:R-:W-:Y:S01]  /*a2e0*/  IMAD R0, R29, UR8, RZ ;  /* 0x000000081d007c24 */ /* 0x01cfe2000f8e02ff */
        /* <DEDUP_REMOVED lines=9> */
[----:B------:R1:W-:Y:S04]  /*a380*/  @!P1 STG.E.128 desc[UR34][R2.64], R36 ;  /* 0x0000002402009986 */ /* 0x0003e8000c101d22 */
[----:B------:R1:W-:Y:S02]  /*a390*/  @!P0 STG.E.128 desc[UR34][R2.64+0x80], R32 ;  /* 0x0000802002008986 */ /* 0x0003e4000c101d22 */
.L_x_388:
[----:B------:R-:W-:Y:S05]  /*a3a0*/  BSYNC.RECONVERGENT B0 ;  /* 0x0000000000007941 */ /* 0x000fea0003800200 */
.L_x_387:
        /* <DEDUP_REMOVED lines=16> */
.L_x_390:
[----:B------:R-:W-:Y:S05]  /*a4b0*/  BSYNC.RECONVERGENT B0 ;  /* 0x0000000000007941 */ /* 0x000fea0003800200 */
.L_x_389:
        /* <DEDUP_REMOVED lines=15> */
.L_x_342:
[----:B------:R-:W-:Y:S05]  /*a5b0*/  BSYNC.RECONVERGENT B1 ;  /* 0x0000000000017941 */ /* 0x000fea0003800200 */
.L_x_312:
[----:B------:R-:W5:Y:S01]  /*a5c0*/  LDCU UR8, c[0x0][0x438] ;  /* 0x00008700ff0877ac */ /* 0x000f620008000800 */
[----:B------:R-:W4:Y:S01]  /*a5d0*/  LDCU UR9, c[0x0][0x370] ;  /* 0x00006e00ff0977ac */ /* 0x000f220008000800 */
[----:B------:R-:W-:Y:S01]  /*a5e0*/  UMOV UR10, UR20 ;  /* 0x00000014000a7c82 */ /* 0x000fe20008000000 */
[----:B-----5:R-:W-:-:S04]  /*a5f0*/  UIADD3 UR8, UPT, UPT, UR8, 0x7f, URZ ;  /* 0x0000007f08087890 */ /* 0x020fc8000fffe0ff */
[----:B------:R-:W-:Y:S02]  /*a600*/  USHF.R.S32.HI UR5, URZ, 0x1f, UR8 ;  /* 0x0000001fff057899 */ /* 0x000fe40008011408 */
[----:B----4-:R-:W-:Y:S02]  /*a610*/  UIADD3 UR43, UPT, UPT, UR9, UR43, URZ ;  /* 0x0000002b092b7290 */ /* 0x010fe4000fffe0ff */
[----:B------:R-:W-:-:S04]  /*a620*/  ULEA.HI UR5, UR5, UR8, URZ, 0x7 ;  /* 0x0000000805057291 */ /* 0x000fc8000f8f38ff */
[----:B------:R-:W-:-:S04]  /*a630*/  USHF.R.S32.HI UR5, URZ, 0x7, UR5 ;  /* 0x00000007ff057899 */ /* 0x000fc80008011405 */
[----:B------:R-:W-:-:S09]  /*a640*/  UISETP.GE.AND UP0, UPT, UR43, UR5, UPT ;  /* 0x000000052b00728c */ /* 0x000fd2000bf06270 */
[----:B------:R-:W-:Y:S05]  /*a650*/  BRA.U !UP0, `(.L_x_391) ;  /* 0xffffff5d08347547 */ /* 0x000fea000b83ffff */
[----:B------:R-:W-:Y:S05]  /*a660*/  EXIT ;  /* 0x000000000000794d */ /* 0x000fea0003800000 */
.L_x_392:
        /* <DEDUP_REMOVED lines=9> */
.L_x_1248:


//--------------------- .text._ZN5flash27flash_bwd_convert_dq_kernelI23Flash_bwd_kernel_traitsILi128ELi64ELi64ELi8ELi4ELi2ELi2ELb1ELb0EN7cutlass6half_tE19Flash_kernel_traitsILi128ELi64ELi64ELi8ES3_EEEEvNS_16Flash_bwd_paramsEi --------------------------
	.section	.text._ZN5flash27flash_bwd_convert_dq_kernelI23Flash_bwd_kernel_traitsILi128ELi64ELi64ELi8ELi4ELi2ELi2ELb1ELb0EN7cutlass6half_tE19Flash_kernel_traitsILi128ELi64ELi64ELi8ES3_EEEEvNS_16Flash_bwd_paramsEi,"ax",@progbits
	.align	128
        .global         _ZN5flash27flash_bwd_convert_dq_kernelI23Flash_bwd_kernel_traitsILi128ELi64ELi64ELi8ELi4ELi2ELi2ELb1ELb0EN7cutlass6half_tE19Flash_kernel_traitsILi128ELi64ELi64ELi8ES3_EEEEvNS_16Flash_bwd_paramsEi
        .type           _ZN5flash27flash_bwd_convert_dq_kernelI23Flash_bwd_kernel_traitsILi128ELi64ELi64ELi8ELi4ELi2ELi2ELb1ELb0EN7cutlass6half_tE19Flash_kernel_traitsILi128ELi64ELi64ELi8ES3_EEEEvNS_16Flash_bwd_paramsEi,@function
        .size           _ZN5flash27flash_bwd_convert_dq_kernelI23Flash_bwd_kernel_traitsILi128ELi64ELi64ELi8ELi4ELi2ELi2ELb1ELb0EN7cutlass6half_tE19Flash_kernel_traitsILi128ELi64ELi64ELi8ES3_EEEEvNS_16Flash_bwd_paramsEi,(.L_x_1249 - _ZN5flash27flash_bwd_convert_dq_kernelI23Flash_bwd_kernel_traitsILi128ELi64ELi64ELi8ELi4ELi2ELi2ELb1ELb0EN7cutlass6half_tE19Flash_kernel_traitsILi128ELi64ELi64ELi8ES3_EEEEvNS_16Flash_bwd_paramsEi)
        .other          _ZN5flash27flash_bwd_convert_dq_kernelI23Flash_bwd_kernel_traitsILi128ELi64ELi64ELi8ELi4ELi2ELi2ELb1ELb0EN7cutlass6half_tE19Flash_kernel_traitsILi128ELi64ELi64ELi8ES3_EEEEvNS_16Flash_bwd_paramsEi,@"STO_CUDA_ENTRY STV_DEFAULT"
_ZN5flash27flash_bwd_convert_dq_kernelI23Flash_bwd_kernel_traitsILi128ELi64ELi64ELi8ELi4ELi2ELi2ELb1ELb0EN7cutlass6half_tE19Flash_kernel_traitsILi128ELi64ELi64ELi8ES3_EEEEvNS_16Flash_bwd_paramsEi:
.text._ZN5flash27flash_bwd_convert_dq_kernelI23Flash_bwd_kernel_traitsILi128ELi64ELi64ELi8ELi4ELi2ELi2ELb1ELb0EN7cutlass6half_tE19Flash_kernel_traitsILi128ELi64ELi64ELi8ES3_EEEEvNS_16Flash_bwd_paramsEi:
[----:B------:R-:W-:Y:S08]  /*0000*/  LDC R1, c[0x0][0x37c] ;  /* 0x0000df00ff017b82 */ /* 0x000ff00000000800 */
[----:B------:R-:W0:Y:S01]  /*0010*/  LDC.64 R4, c[0x0][0x460] ;  /* 0x00011800ff047b82 */ /* 0x000e220000000a00 */
[----:B------:R-:W1:Y:S01]  /*0020*/  S2R R7, SR_CTAID.Y ;  /* 0x0000000000077919 */ /* 0x000e620000002600 */
[----:B------:R-:W2:Y:S01]  /*0030*/  LDCU.64 UR8, c[0x0][0x358] ;  /* 0x00006b00ff0877ac */ /* 0x000ea20008000a00 */
[----:B------:R-:W-:-:S05]  /*0040*/  MOV R25, 0xffffffff ;  /* 0xffffffff00197802 */ /* 0x000fca0000000f00 */
[----:B------:R-:W1:Y:S01]  /*0050*/  LDC.64 R2, c[0x0][0x460] ;  /* 0x00011800ff027b82 */ /* 0x000e620000000a00 */
[C---:B0-----:R-:W-:Y:S02]  /*0060*/  ISETP.NE.U32.AND P0, PT, R4.reuse, RZ, PT ;  /* 0x000000ff0400720c */ /* 0x041fe40003f05070 */
[----:B------:R-:W-:Y:S02]  /*0070*/  ISETP.NE.U32.AND P1, PT, R4, RZ, PT ;  /* 0x000000ff0400720c */ /* 0x000fe40003f25070 */
[C---:B------:R-:W-:Y:S02]  /*0080*/  ISETP.NE.AND.EX P0, PT, R5.reuse, RZ, PT, P0 ;  /* 0x000000ff0500720c */ /* 0x040fe40003f05300 */
[----:B------:R-:W-:Y:S01]  /*0090*/  ISETP.NE.AND.EX P1, PT, R5, RZ, PT, P1 ;  /* 0x000000ff0500720c */ /* 0x000fe20003f25310 */
[----:B-1----:R-:W-:-:S10]  /*00a0*/  IMAD.WIDE.U32 R2, R7, 0x4, R2 ;  /* 0x0000000407027825 */ /* 0x002fd400078e0002 */
[----:B--2---:R-:W2:Y:S04]  /*00b0*/  @P0 LDG.E R25, desc[UR8][R2.64] ;  /* 0x0000000802190981 */ /* 0x004ea8000c1e1900 */
[----:B------:R-:W2:Y:S01]  /*00c0*/  @P1 LDG.E R0, desc[UR8][R2.64+0x4] ;  /* 0x0000040802001981 */ /* 0x000ea2000c1e1900 */
[----:B------:R-:W0:Y:S08]  /*00d0*/  S2UR UR4, SR_CTAID.X ;  /* 0x00000000000479c3 */ /* 0x000e300000002500 */
[----:B------:R-:W1:Y:S01]  /*00e0*/  @!P1 LDC R5, c[0x0][0x434] ;  /* 0x00010d00ff059b82 */ /* 0x000e620000000800 */
[----:B0-----:R-:W-:Y:S01]  /*00f0*/  USHF.L.U32 UR4, UR4, 0x6, URZ ;  /* 0x0000000604047899 */ /* 0x001fe200080006ff */
[----:B--2---:R-:W-:-:S05]  /*0100*/  @P1 IADD3 R5, PT, PT, R0, -R25, RZ ;  /* 0x8000001900051210 */ /* 0x004fca0007ffe0ff */
[----:B-1----:R-:W-:-:S13]  /*0110*/  ISETP.GT.AND P1, PT, R5, UR4, PT ;  /* 0x0000000405007c0c */ /* 0x002fda000bf24270 */
[----:B------:R-:W-:Y:S05]  /*0120*/  @!P1 EXIT ;  /* 0x000000000000994d */ /* 0x000fea0003800000 */
[----:B------:R-:W-:Y:S01]  /*0130*/  ISETP.NE.AND P1, PT, R25, -0x1, PT ;  /* 0xffffffff1900780c */ /* 0x000fe20003f25270 */
[----:B------:R-:W0:Y:S01]  /*0140*/  LDC R41, c[0x0][0x44c] ;  /* 0x00011300ff297b82 */ /* 0x000e220000000800 */
[----:B------:R-:W0:Y:S07]  /*0150*/  LDCU UR6, c[0x0][0x3e0] ;  /* 0x00007c00ff0677ac */ /* 0x000e2e0008000800 */
[----:B------:R-:W1:Y:S08]  /*0160*/  S2UR UR7, SR_CTAID.Z ;  /* 0x00000000000779c3 */ /* 0x000e700000002700 */
[----:B------:R-:W2:Y:S08]  /*0170*/  @!P1 LDC.64 R2, c[0x0][0x5a0] ;  /* 0x00016800ff029b82 */ /* 0x000eb00000000a00 */
[----:B------:R-:W3:Y:S01]  /*0180*/  @P1 LDC.64 R10, c[0x0][0x5b8] ;  /* 0x00016e00ff0a1b82 */ /* 0x000ee20000000a00 */
[----:B--2---:R-:W-:-:S04]  /*0190*/  @!P1 IMAD.WIDE.U32 R8, R7, R2, RZ ;  /* 0x0000000207089225 */ /* 0x004fc800078e00ff */
[----:B------:R-:W-:Y:S02]  /*01a0*/  @!P1 IMAD R6, R7, R3, R9 ;  /* 0x0000000307069224 */ /* 0x000fe400078e0209 */
[----:B---3--:R-:W-:-:S04]  /*01b0*/  @P1 IMAD.WIDE.U32 R2, R25, R10, RZ ;  /* 0x0000000a19021225 */ /* 0x008fc800078e00ff */
[----:B------:R-:W-:Y:S01]  /*01c0*/  @P1 IMAD R6, R25, R11, R3 ;  /* 0x0000000b19061224 */ /* 0x000fe200078e0203 */
[----:B------:R-:W-:Y:S01]  /*01d0*/  @P1 MOV R8, R2 ;  /* 0x0000000200081202 */ /* 0x000fe20000000f00 */
[----:B0-----:R-:W-:Y:S01]  /*01e0*/  IMAD.WIDE R2, R41, UR6, RZ ;  /* 0x0000000629027c25 */ /* 0x001fe2000f8e02ff */
[----:B-1----:R-:W-:Y:S06]  /*01f0*/  @P1 BRA `(.L_x_393) ;  /* 0x0000000000401947 */ /* 0x002fec0003800000 */
[----:B------:R-:W0:Y:S02]  /*0200*/  LDCU UR10, c[0x0][0x444] ;  /* 0x00008880ff0a77ac */ /* 0x000e240008000800 */
[----:B0-----:R-:W-:Y:S02]  /*0210*/  USHF.R.S32.HI UR5, URZ, 0x1f, UR10 ;  /* 0x0000001fff057899 */ /* 0x001fe4000801140a */
[----:B------:R-:W-:-:S04]  /*0220*/  IMAD.WIDE.U32 R10, R7, UR10, RZ ;  /* 0x0000000a070a7c25 */ /* 0x000fc8000f8e00ff */
[----:B------:R-:W-:Y:S01]  /*0230*/  IMAD R9, R7, UR5, RZ ;  /* 0x0000000507097c24 */ /* 0x000fe2000f8e02ff */
[----:B------:R-:W-:Y:S02]  /*0240*/  USHF.R.S32.HI UR5, URZ, 0x1f, UR6 ;  /* 0x0000001fff057899 */ /* 0x000fe40008011406 */
[----:B------:R-:W-:Y:S02]  /*0250*/  IMAD.WIDE.U32 R12, R10, UR6, RZ ;  /* 0x000000060a0c7c25 */ /* 0x000fe4000f8e00ff */
[----:B------:R-:W-:Y:S02]  /*0260*/  IADD3 R0, PT, PT, R11, R9, RZ ;  /* 0x000000090b007210 */ /* 0x000fe40007ffe0ff */
[----:B------:R-:W-:-:S04]  /*0270*/  IMAD.WIDE.U32 R24, R12, R41, RZ ;  /* 0x000000290c187225 */ /* 0x000fc800078e00ff */
[----:B------:R-:W-:-:S04]  /*0280*/  IMAD R9, R0, UR6, RZ ;  /* 0x0000000600097c24 */ /* 0x000fc8000f8e02ff */
[----:B------:R-:W-:-:S05]  /*0290*/  IMAD R9, R10, UR5, R9 ;  /* 0x000000050a097c24 */ /* 0x000fca000f8e0209 */
[----:B------:R-:W-:Y:S02]  /*02a0*/  IADD3 R0, PT, PT, R13, R9, RZ ;  /* 0x000000090d007210 */ /* 0x000fe40007ffe0ff */
[----:B------:R-:W-:-:S03]  /*02b0*/  SHF.R.S32.HI R9, RZ, 0x1f, R41 ;  /* 0x0000001fff097819 */ /* 0x000fc60000011429 */
[----:B------:R-:W-:-:S04]  /*02c0*/  IMAD R0, R0, R41, RZ ;  /* 0x0000002900007224 */ /* 0x000fc800078e02ff */
[----:B------:R-:W-:-:S05]  /*02d0*/  IMAD R9, R9, R12, R0 ;  /* 0x0000000c09097224 */ /* 0x000fca00078e0200 */
[----:B------:R-:W-:Y:S01]  /*02e0*/  IADD3 R22, PT, PT, R25, R9, RZ ;  /* 0x0000000919167210 */ /* 0x000fe20007ffe0ff */
[----:B------:R-:W-:Y:S06]  /*02f0*/  BRA `(.L_x_394) ;  /* 0x00000000000c7947 */ /* 0x000fec0003800000 */
.L_x_393:
[-C--:B------:R-:W-:Y:S02]  /*0300*/  IMAD R9, R3, R25.reuse, RZ ;  /* 0x0000001903097224 */ /* 0x080fe400078e02ff */
[----:B------:R-:W-:-:S04]  /*0310*/  IMAD.WIDE.U32 R24, R2, R25, RZ ;  /* 0x0000001902187225 */ /* 0x000fc800078e00ff */
[----:B------:R-:W-:-:S07]  /*0320*/  IMAD.IADD R22, R25, 0x1, R9 ;  /* 0x0000000119167824 */ /* 0x000fce00078e0209 */
.L_x_394:
[----:B------:R-:W0:Y:S01]  /*0330*/  LDCU UR5, c[0x0][0x600] ;  /* 0x0000c000ff0577ac */ /* 0x000e220008000800 */
[----:B------:R-:W-:Y:S01]  /*0340*/  SHF.L.U32 R0, R7, 0x7, RZ ;  /* 0x0000000707007819 */ /* 0x000fe200000006ff */
[----:B------:R-:W1:Y:S01]  /*0350*/  S2R R25, SR_TID.X ;  /* 0x0000000000197919 */ /* 0x000e620000002100 */
[----:B------:R-:W-:Y:S01]  /*0360*/  HFMA2 R42, -RZ, RZ, 0, 0 ;  /* 0x00000000ff2a7431 */ /* 0x000fe200000001ff */
[----:B------:R-:W-:Y:S02]  /*0370*/  CS2R R14, SRZ ;  /* 0x00000000000e7805 */ /* 0x000fe4000001ff00 */
[----:B------:R-:W-:Y:S01]  /*0380*/  SEL R0, R0, RZ, P0 ;  /* 0x000000ff00007207 */ /* 0x000fe20000000000 */
[----:B------:R-:W-:Y:S01]  /*0390*/  HFMA2 R4, -RZ, RZ, 0, 0 ;  /* 0x00000000ff047431 */ /* 0x000fe200000001ff */
[----:B------:R-:W-:Y:S02]  /*03a0*/  CS2R R16, SRZ ;  /* 0x0000000000107805 */ /* 0x000fe4000001ff00 */
[----:B------:R-:W-:-:S02]  /*03b0*/  CS2R R10, SRZ ;  /* 0x00000000000a7805 */ /* 0x000fc4000001ff00 */
[----:B------:R-:W-:Y:S01]  /*03c0*/  IADD3 R7, P0, PT, R0, UR4, RZ ;  /* 0x0000000400077c10 */ /* 0x000fe2000ff1e0ff */
[----:B------:R-:W-:Y:S01]  /*03d0*/  HFMA2 R0, -RZ, RZ, 0, 0 ;  /* 0x00000000ff007431 */ /* 0x000fe200000001ff */
[----:B------:R-:W-:Y:S02]  /*03e0*/  CS2R R12, SRZ ;  /* 0x00000000000c7805 */ /* 0x000fe4000001ff00 */
[----:B------:R-:W-:Y:S02]  /*03f0*/  CS2R R26, SRZ ;  /* 0x00000000001a7805 */ /* 0x000fe4000001ff00 */
[----:B------:R-:W-:Y:S01]  /*0400*/  IADD3.X R9, PT, PT, RZ, RZ, RZ, P0, !PT ;  /* 0x000000ffff097210 */ /* 0x000fe200007fe4ff */
[----:B------:R-:W-:Y:S01]  /*0410*/  IMAD.WIDE.U32 R20, R7, R2, RZ ;  /* 0x0000000207147225 */ /* 0x000fe200078e00ff */
[----:B------:R-:W-:Y:S02]  /*0420*/  CS2R R28, SRZ ;  /* 0x00000000001c7805 */ /* 0x000fe4000001ff00 */
[----:B------:R-:W-:-:S02]  /*0430*/  CS2R R18, SRZ ;  /* 0x0000000000127805 */ /* 0x000fc4000001ff00 */
[----:B------:R-:W-:Y:S01]  /*0440*/  CS2R R32, SRZ ;  /* 0x0000000000207805 */ /* 0x000fe2000001ff00 */
[----:B0-----:R-:W-:Y:S01]  /*0450*/  UISETP.GE.AND UP0, UPT, UR5, 0x1, UPT ;  /* 0x000000010500788c */ /* 0x001fe2000bf06270 */
[----:B------:R-:W-:Y:S01]  /*0460*/  IMAD R9, R9, R2, RZ ;  /* 0x0000000209097224 */ /* 0x000fe200078e02ff */
[----:B------:R-:W-:Y:S02]  /*0470*/  CS2R R34, SRZ ;  /* 0x0000000000227805 */ /* 0x000fe4000001ff00 */
[----:B------:R-:W-:Y:S02]  /*0480*/  CS2R R36, SRZ ;  /* 0x0000000000247805 */ /* 0x000fe4000001ff00 */
[----:B------:R-:W-:Y:S01]  /*0490*/  CS2R R30, SRZ ;  /* 0x00000000001e7805 */ /* 0x000fe2000001ff00 */
[----:B------:R-:W-:Y:S01]  /*04a0*/  IMAD R43, R3, R7, R9 ;  /* 0x00000007032b7224 */ /* 0x000fe200078e0209 */
[----:B------:R-:W-:Y:S02]  /*04b0*/  CS2R R2, SRZ ;  /* 0x0000000000027805 */ /* 0x000fe4000001ff00 */
[----:B------:R-:W-:Y:S01]  /*04c0*/  MOV R7, RZ ;  /* 0x000000ff00077202 */ /* 0x000fe20000000f00 */
[----:B------:R-:W-:Y:S01]  /*04d0*/  IMAD.MOV.U32 R40, RZ, RZ, RZ ;  /* 0x000000ffff287224 */ /* 0x000fe200078e00ff */
[----:B------:R-:W-:-:S02]  /*04e0*/  MOV R9, RZ ;  /* 0x000000ff00097202 */ /* 0x000fc40000000f00 */
[----:B------:R-:W-:Y:S01]  /*04f0*/  CS2R R38, SRZ ;  /* 0x0000000000267805 */ /* 0x000fe2000001ff00 */
[----:B-1----:R-:W-:Y:S06]  /*0500*/  BRA.U !UP0, `(.L_x_395) ;  /* 0x0000000508887547 */ /* 0x002fec000b800000 */
[----:B------:R-:W-:Y:S01]  /*0510*/  IMAD R23, R41, UR7, RZ ;  /* 0x0000000729177c24 */ /* 0x000fe2000f8e02ff */
[----:B------:R-:W0:Y:S01]  /*0520*/  LDCU.64 UR10, c[0x0][0x570] ;  /* 0x0000ae00ff0a77ac */ /* 0x000e220008000a00 */
[----:B------:R-:W-:Y:S01]  /*0530*/  IADD3 R21, PT, PT, R21, R43, RZ ;  /* 0x0000002b15157210 */ /* 0x000fe20007ffe0ff */
[----:B------:R-:W-:Y:S01]  /*0540*/  IMAD R41, R41, UR6, RZ ;  /* 0x0000000629297c24 */ /* 0x000fe2000f8e02ff */
[----:B------:R-:W-:Y:S01]  /*0550*/  MOV R42, RZ ;  /* 0x000000ff002a7202 */ /* 0x000fe20000000f00 */
[----:B------:R-:W-:Y:S01]  /*0560*/  UIADD3 UR5, UPT, UPT, -UR5, URZ, URZ ;  /* 0x000000ff05057290 */ /* 0x000fe2000fffe1ff */
[----:B------:R-:W-:Y:S02]  /*0570*/  IADD3 R43, P0, P1, R23, R24, R20 ;  /* 0x00000018172b7210 */ /* 0x000fe4000791e014 */
[----:B------:R-:W-:Y:S02]  /*0580*/  SHF.R.U32.HI R20, RZ, 0x5, R25 ;  /* 0x00000005ff147819 */ /* 0x000fe40000011619 */
[----:B------:R-:W-:-:S02]  /*0590*/  LOP3.LUT R25, R25, 0x1f, RZ, 0xc0, !PT ;  /* 0x0000001f19197812 */ /* 0x000fc400078ec0ff */
[----:B------:R-:W-:-:S03]  /*05a0*/  SHF.R.S32.HI R23, RZ, 0x1f, R23 ;  /* 0x0000001fff177819 */ /* 0x000fc60000011417 */
[----:B------:R-:W-:Y:S01]  /*05b0*/  IMAD R20, R20, R41, R25 ;  /* 0x0000002914147224 */ /* 0x000fe200078e0219 */
[----:B------:R-:W-:-:S04]  /*05c0*/  IADD3.X R21, PT, PT, R23, R22, R21, P0, P1 ;  /* 0x0000001617157210 */ /* 0x000fc800007e2415 */
[----:B------:R-:W-:-:S04]  /*05d0*/  IADD3 R24, P2, PT, R20, R43, RZ ;  /* 0x0000002b14187210 */ /* 0x000fc80007f5e0ff */
[----:B0-----:R-:W-:Y:S02]  /*05e0*/  LEA R25, P0, R24, UR10, 0x2 ;  /* 0x0000000a18197c11 */ /* 0x001fe4000f8010ff */
[----:B------:R-:W-:Y:S02]  /*05f0*/  LEA.HI.X.SX32 R21, R20, R21, 0x1, P2 ;  /* 0x0000001514157211 */ /* 0x000fe400010f0eff */
[----:B------:R-:W-:Y:S02]  /*0600*/  IADD3 R25, P1, PT, R25, 0x100, RZ ;  /* 0x0000010019197810 */ /* 0x000fe40007f3e0ff */
[----:B------:R-:W-:-:S04]  /*0610*/  LEA.HI.X R22, R24, UR11, R21, 0x2, P0 ;  /* 0x0000000b18167c11 */ /* 0x000fc800080f1415 */
[----:B------:R-:W-:-:S07]  /*0620*/  IADD3.X R22, PT, PT, RZ, R22, RZ, P1, !PT ;  /* 0x00000016ff167210 */ /* 0x000fce0000ffe4ff */
.L_x_396:
[----:B------:R-:W-:Y:S01]  /*0630*/  MOV R20, R25 ;  /* 0x0000001900147202 */ /* 0x000fe20000000f00 */
[----:B------:R-:W-:Y:S01]  /*0640*/  IMAD.SHL.U32 R45, R41, 0x8, RZ ;  /* 0x00000008292d7824 */ /* 0x000fe200078e00ff */
[----:B------:R-:W-:-:S03]  /*0650*/  MOV R21, R22 ;  /* 0x0000001600157202 */ /* 0x000fc60000000f00 */
[----:B------:R-:W-:-:S05]  /*0660*/  IMAD.WIDE R44, R45, 0x4, R20 ;  /* 0x000000042d2c7825 */ /* 0x000fca00078e0214 */
[----:B------:R-:W2:Y:S04]  /*0670*/  LDG.E R22, desc[UR8][R44.64+-0x100] ;  /* 0xffff00082c167981 */ /* 0x000ea8000c1e1900 */
[----:B------:R-:W3:Y:S04]  /*0680*/  LDG.E R25, desc[UR8][R44.64+-0x80] ;  /* 0xffff80082c197981 */ /* 0x000ee8000c1e1900 */
[----:B------:R-:W4:Y:S01]  /*0690*/  LDG.E R24, desc[UR8][R44.64] ;  /* 0x000000082c187981 */ /* 0x000f22000c1e1900 */
[----:B--2---:R-:W-:Y:S01]  /*06a0*/  FADD.FTZ R39, R22, R39 ;  /* 0x0000002716277221 */ /* 0x004fe20000010000 */
[----:B------:R-:W-:-:S02]  /*06b0*/  IMAD.WIDE R22, R41, 0x20, R44 ;  /* 0x0000002029167825 */ /* 0x000fc400078e022c */
[----:B------:R-:W2:Y:S04]  /*06c0*/  LDG.E R45, desc[UR8][R44.64+0x80] ;  /* 0x000080082c2d7981 */ /* 0x000ea8000c1e1900 */
[----:B------:R-:W5:Y:S01]  /*06d0*/  LDG.E R43, desc[UR8][R22.64+-0x100] ;  /* 0xffff0008162b7981 */ /* 0x000f62000c1e1900 */
[----:B---3--:R-:W-:Y:S01]  /*06e0*/  FADD.FTZ R31, R25, R31 ;  /* 0x0000001f191f7221 */ /* 0x008fe20000010000 */
[----:B----4-:R-:W-:Y:S01]  /*06f0*/  FADD.FTZ R19, R24, R19 ;  /* 0x0000001318137221 */ /* 0x010fe20000010000 */
[----:B------:R-:W-:-:S05]  /*0700*/  IMAD.WIDE R24, R41, 0x20, R22 ;  /* 0x0000002029187825 */ /* 0x000fca00078e0216 */
[----:B------:R-:W3:Y:S01]  /*0710*/  LDG.E R44, desc[UR8][R24.64+-0x100] ;  /* 0xffff0008182c7981 */ /* 0x000ee2000c1e1900 */
[----:B--2---:R-:W-:-:S03]  /*0720*/  FADD.FTZ R12, R45, R12 ;  /* 0x0000000c2d0c7221 */ /* 0x004fc60000010000 */
[----:B------:R-:W2:Y:S01]  /*0730*/  LDG.E R45, desc[UR8][R22.64+-0x80] ;  /* 0xffff8008162d7981 */ /* 0x000ea2000c1e1900 */
[----:B-----5:R-:W-:-:S03]  /*0740*/  FADD.FTZ R38, R43, R38 ;  /* 0x000000262b267221 */ /* 0x020fc60000010000 */
[----:B------:R-:W4:Y:S04]  /*0750*/  LDG.E R43, desc[UR8][R22.64] ;  /* 0x00000008162b7981 */ /* 0x000f28000c1e1900 */
[----:B------:R-:W5:Y:S01]  /*0760*/  LDG.E R22, desc[UR8][R22.64+0x80] ;  /* 0x0000800816167981 */ /* 0x000f62000c1e1900 */
[----:B---3--:R-:W-:-:S03]  /*0770*/  FADD.FTZ R37, R44, R37 ;  /* 0x000000252c257221 */ /* 0x008fc60000010000 */
[----:B------:R-:W3:Y:S01]  /*0780*/  LDG.E R23, desc[UR8][R24.64+-0x80] ;  /* 0xffff800818177981 */ /* 0x000ee2000c1e1900 */
[----:B--2---:R-:W-:Y:S01]  /*0790*/  FADD.FTZ R30, R45, R30 ;  /* 0x0000001e2d1e7221 */ /* 0x004fe20000010000 */
[----:B------:R-:W-:-:S04]  /*07a0*/  IMAD.WIDE R44, R41, 0x20, R24 ;  /* 0x00000020292c7825 */ /* 0x000fc800078e0218 */
[----:B----4-:R-:W-:Y:S02]  /*07b0*/  FADD.FTZ R18, R43, R18 ;  /* 0x000000122b127221 */ /* 0x010fe40000010000 */
[----:B------:R-:W2:Y:S01]  /*07c0*/  LDG.E R43, desc[UR8][R24.64] ;  /* 0x00000008182b7981 */ /* 0x000ea2000c1e1900 */
[----:B-----5:R-:W-:-:S03]  /*07d0*/  FADD.FTZ R11, R22, R11 ;  /* 0x0000000b160b7221 */ /* 0x020fc60000010000 */
[----:B------:R-:W4:Y:S04]  /*07e0*/  LDG.E R22, desc[UR8][R44.64+-0x100] ;  /* 0xffff00082c167981 */ /* 0x000f28000c1e1900 */
[----:B------:R-:W5:Y:S01]  /*07f0*/  LDG.E R25, desc[UR8][R24.64+0x80] ;  /* 0x0000800818197981 */ /* 0x000f62000c1e1900 */
[----:B---3--:R-:W-:Y:S01]  /*0800*/  FADD.FTZ R4, R23, R4 ;  /* 0x0000000417047221 */ /* 0x008fe20000010000 */
[----:B--2---:R-:W-:Y:S02]  /*0810*/  FADD.FTZ R3, R43, R3 ;  /* 0x000000032b037221 */ /* 0x004fe40000010000 */
[----:B------:R-:W2:Y:S01]  /*0820*/  LDG.E R43, desc[UR8][R44.64] ;  /* 0x000000082c2b7981 */ /* 0x000ea2000c1e1900 */
[----:B----4-:R-:W-:Y:S01]  /*0830*/  FADD.FTZ R0, R22, R0 ;  /* 0x0000000016007221 */ /* 0x010fe20000010000 */
[----:B------:R-:W-:-:S04]  /*0840*/  IMAD.WIDE R22, R41, 0x20, R44 ;  /* 0x0000002029167825 */ /* 0x000fc800078e022c */
[----:B-----5:R-:W-:Y:S02]  /*0850*/  FADD.FTZ R2, R25, R2 ;  /* 0x0000000219027221 */ /* 0x020fe40000010000 */
[----:B------:R-:W3:Y:S04]  /*0860*/  LDG.E R25, desc[UR8][R44.64+-0x80] ;  /* 0xffff80082c197981 */ /* 0x000ee8000c1e1900 */
[----:B------:R-:W4:Y:S04]  /*0870*/  LDG.E R24, desc[UR8][R22.64+-0x100] ;  /* 0xffff000816187981 */ /* 0x000f28000c1e1900 */
[----:B------:R-:W5:Y:S01]  /*0880*/  LDG.E R44, desc[UR8][R44.64+0x80] ;  /* 0x000080082c2c7981 */ /* 0x000f62000c1e1900 */
[----:B--2---:R-:W-:-:S03]  /*0890*/  FADD.FTZ R29, R43, R29 ;  /* 0x0000001d2b1d7221 */ /* 0x004fc60000010000 */
[----:B------:R-:W2:Y:S01]  /*08a0*/  LDG.E R43, desc[UR8][R22.64] ;  /* 0x00000008162b7981 */ /* 0x000ea2000c1e1900 */
[----:B---3--:R-:W-:Y:S01]  /*08b0*/  FADD.FTZ R36, R25, R36 ;  /* 0x0000002419247221 */ /* 0x008fe20000010000 */
[----:B----4-:R-:W-:Y:S01]  /*08c0*/  FADD.FTZ R10, R24, R10 ;  /* 0x0000000a180a7221 */ /* 0x010fe20000010000 */
[----:B------:R-:W-:-:S04]  /*08d0*/  IMAD.WIDE R24, R41, 0x20, R22 ;  /* 0x0000002029187825 */ /* 0x000fc800078e0216 */
[----:B-----5:R-:W-:Y:S01]  /*08e0*/  FADD.FTZ R17, R44, R17 ;  /* 0x000000112c117221 */ /* 0x020fe20000010000 */
[----:B------:R-:W3:Y:S04]  /*08f0*/  LDG.E R45, desc[UR8][R24.64+-0x100] ;  /* 0xffff0008182d7981 */ /* 0x000ee8000c1e1900 */
[----:B------:R-:W4:Y:S04]  /*0900*/  LDG.E R44, desc[UR8][R22.64+-0x80] ;  /* 0xffff8008162c7981 */ /* 0x000f28000c1e1900 */
[----:B------:R-:W5:Y:S04]  /*0910*/  LDG.E R23, desc[UR8][R22.64+0x80] ;  /* 0x0000800816177981 */ /* 0x000f68000c1e1900 */
[----:B------:R-:W3:Y:S01]  /*0920*/  LDG.E R22, desc[UR8][R24.64] ;  /* 0x0000000818167981 */ /* 0x000ee2000c1e1900 */
[----:B--2---:R-:W-:-:S03]  /*0930*/  FADD.FTZ R28, R43, R28 ;  /* 0x0000001c2b1c7221 */ /* 0x004fc60000010000 */
[----:B------:R-:W2:Y:S01]  /*0940*/  LDG.E R43, desc[UR8][R24.64+0x80] ;  /* 0x00008008182b7981 */ /* 0x000ea2000c1e1900 */
[----:B-----5:R-:W-:-:S03]  /*0950*/  FADD.FTZ R16, R23, R16 ;  /* 0x0000001017107221 */ /* 0x020fc60000010000 */
[----:B------:R-:W5:Y:S01]  /*0960*/  LDG.E R23, desc[UR8][R24.64+-0x80] ;  /* 0xffff800818177981 */ /* 0x000f62000c1e1900 */
[----:B----4-:R-:W-:Y:S01]  /*0970*/  FADD.FTZ R35, R44, R35 ;  /* 0x000000232c237221 */ /* 0x010fe20000010000 */
[----:B---3--:R-:W-:Y:S01]  /*0980*/  FADD.FTZ R9, R45, R9 ;  /* 0x000000092d097221 */ /* 0x008fe20000010000 */
[----:B------:R-:W-:-:S05]  /*0990*/  IMAD.WIDE R44, R41, 0x20, R24 ;  /* 0x00000020292c7825 */ /* 0x000fca00078e0218 */
[----:B------:R-:W3:Y:S01]  /*09a0*/  LDG.E R24, desc[UR8][R44.64+-0x100] ;  /* 0xffff00082c187981 */ /* 0x000ee2000c1e1900 */
[----:B------:R-:W-:-:S03]  /*09b0*/  FADD.FTZ R27, R22, R27 ;  /* 0x0000001b161b7221 */ /* 0x000fc60000010000 */
[----:B------:R-:W4:Y:S04]  /*09c0*/  LDG.E R22, desc[UR8][R44.64+0x80] ;  /* 0x000080082c167981 */ /* 0x000f28000c1e1900 */
[----:B------:R-:W4:Y:S01]  /*09d0*/  LDG.E R25, desc[UR8][R20.64+-0x80] ;  /* 0xffff800814197981 */ /* 0x000f22000c1e1900 */
[----:B--2---:R-:W-:-:S03]  /*09e0*/  FADD.FTZ R15, R43, R15 ;  /* 0x0000000f2b0f7221 */ /* 0x004fc60000010000 */
[----:B------:R-:W2:Y:S01]  /*09f0*/  LDG.E R43, desc[UR8][R44.64] ;  /* 0x000000082c2b7981 */ /* 0x000ea2000c1e1900 */
[----:B-----5:R-:W-:-:S03]  /*0a00*/  FADD.FTZ R7, R23, R7 ;  /* 0x0000000717077221 */ /* 0x020fc60000010000 */
[----:B------:R-:W5:Y:S01]  /*0a10*/  LDG.E R23, desc[UR8][R44.64+-0x80] ;  /* 0xffff80082c177981 */ /* 0x000f62000c1e1900 */
[----:B---3--:R-:W-:-:S03]  /*0a20*/  FADD.FTZ R33, R24, R33 ;  /* 0x0000002118217221 */ /* 0x008fc60000010000 */
[----:B------:R-:W3:Y:S01]  /*0a30*/  LDG.E R24, desc[UR8][R20.64+0x80] ;  /* 0x0000800814187981 */ /* 0x000ee2000c1e1900 */
[----:B--2---:R-:W-:-:S03]  /*0a40*/  FADD.FTZ R26, R43, R26 ;  /* 0x0000001a2b1a7221 */ /* 0x004fc60000010000 */
[----:B------:R-:W2:Y:S01]  /*0a50*/  LDG.E R43, desc[UR8][R20.64] ;  /* 0x00000008142b7981 */ /* 0x000ea2000c1e1900 */
[----:B-----5:R-:W-:-:S03]  /*0a60*/  FADD.FTZ R14, R23, R14 ;  /* 0x0000000e170e7221 */ /* 0x020fc60000010000 */
[----:B------:R-:W5:Y:S01]  /*0a70*/  LDG.E R23, desc[UR8][R20.64+-0x100] ;  /* 0xffff000814177981 */ /* 0x000f62000c1e1900 */
[----:B----4-:R-:W-:Y:S01]  /*0a80*/  FADD.FTZ R42, R22, R42 ;  /* 0x0000002a162a7221 */ /* 0x010fe20000010000 */
[----:B------:R-:W-:-:S04]  /*0a90*/  UIADD3 UR5, UPT, UPT, UR5, 0x1, URZ ;  /* 0x0000000105057890 */ /* 0x000fc8000fffe0ff */
[----:B------:R-:W-:Y:S01]  /*0aa0*/  UISETP.NE.AND UP0, UPT, UR5, URZ, UPT ;  /* 0x000000ff0500728c */ /* 0x000fe2000bf05270 */
[----:B------:R-:W-:Y:S01]  /*0ab0*/  FADD.FTZ R40, R25, R40 ;  /* 0x0000002819287221 */ /* 0x000fe20000010000 */
[----:B---3--:R-:W-:Y:S01]  /*0ac0*/  FADD.FTZ R13, R24, R13 ;  /* 0x0000000d180d7221 */ /* 0x008fe20000010000 */
[----:B--2---:R-:W-:Y:S01]  /*0ad0*/  FADD.FTZ R32, R43, R32 ;  /* 0x000000202b207221 */ /* 0x004fe20000010000 */
[----:B-----5:R-:W-:Y:S02]  /*0ae0*/  FADD.FTZ R34, R23, R34 ;  /* 0x0000002217227221 */ /* 0x020fe40000010000 */
[----:B------:R-:W0:Y:S02]  /*0af0*/  LDC.64 R22, c[0x0][0x5f8] ;  /* 0x00017e00ff167b82 */ /* 0x000e240000000a00 */
[----:B0-----:R-:W-:-:S04]  /*0b00*/  LEA R25, P0, R22, R20, 0x2 ;  /* 0x0000001416197211 */ /* 0x001fc800078010ff */
[----:B------:R-:W-:Y:S01]  /*0b10*/  LEA.HI.X R22, R22, R21, R23, 0x2, P0 ;  /* 0x0000001516167211 */ /* 0x000fe200000f1417 */
[----:B------:R-:W-:Y:S08]  /*0b20*/  BRA.U UP0, `(.L_x_396) ;  /* 0xfffffff900c07547 */ /* 0x000ff0000b83ffff */
.L_x_395:
[----:B------:R-:W0:Y:S01]  /*0b30*/  S2R R23, SR_TID.X ;  /* 0x0000000000177919 */ /* 0x000e220000002100 */
[----:B------:R-:W1:Y:S01]  /*0b40*/  LDCU UR10, c[0x0][0x500] ;  /* 0x0000a000ff0a77ac */ /* 0x000e620008000800 */
[----:B------:R-:W2:Y:S01]  /*0b50*/  S2UR UR6, SR_CgaCtaId ;  /* 0x00000000000679c3 */ /* 0x000ea20000008800 */
[----:B------:R-:W-:Y:S01]  /*0b60*/  IADD3 R5, PT, PT, R5, -UR4, RZ ;  /* 0x8000000405057c10 */ /* 0x000fe2000fffe0ff */
[----:B------:R-:W-:Y:S01]  /*0b70*/  BSSY.RECONVERGENT B0, `(.L_x_397) ;  /* 0x0000074000007945 */ /* 0x000fe20003800200 */
[----:B------:R-:W-:Y:S01]  /*0b80*/  UMOV UR5, 0x400 ;  /* 0x0000040000057882 */ /* 0x000fe20000000000 */
[----:B-1----:R-:W-:Y:S01]  /*0b90*/  FMUL.FTZ R30, R30, UR10 ;  /* 0x0000000a1e1e7c20 */ /* 0x002fe20008410000 */
[----:B------:R-:W-:Y:S01]  /*0ba0*/  FMUL.FTZ R27, R27, UR10 ;  /* 0x0000000a1b1b7c20 */ /* 0x000fe20008410000 */
[----:B------:R-:W-:Y:S01]  /*0bb0*/  FMUL.FTZ R26, R26, UR10 ;  /* 0x0000000a1a1a7c20 */ /* 0x000fe20008410000 */
[----:B------:R-:W-:Y:S01]  /*0bc0*/  FMUL.FTZ R9, R9, UR10 ;  /* 0x0000000a09097c20 */ /* 0x000fe20008410000 */
[----:B------:R-:W-:Y:S01]  /*0bd0*/  FMUL.FTZ R28, R28, UR10 ;  /* 0x0000000a1c1c7c20 */ /* 0x000fe20008410000 */
[----:B------:R-:W-:Y:S01]  /*0be0*/  FMUL.FTZ R34, R34, UR10 ;  /* 0x0000000a22227c20 */ /* 0x000fe20008410000 */
[----:B------:R-:W-:Y:S01]  /*0bf0*/  FMUL.FTZ R39, R39, UR10 ;  /* 0x0000000a27277c20 */ /* 0x000fe20008410000 */
[----:B--2---:R-:W-:Y:S01]  /*0c00*/  ULEA UR5, UR6, UR5, 0x18 ;  /* 0x0000000506057291 */ /* 0x004fe2000f8ec0ff */
[----:B------:R-:W-:Y:S01]  /*0c10*/  FMUL.FTZ R38, R38, UR10 ;  /* 0x0000000a26267c20 */ /* 0x000fe20008410000 */
[----:B------:R-:W-:Y:S01]  /*0c20*/  FMUL.FTZ R37, R37, UR10 ;  /* 0x0000000a25257c20 */ /* 0x000fe20008410000 */
[----:B------:R-:W-:Y:S01]  /*0c30*/  F2FP.F16.F32.PACK_AB R26, R26, R27 ;  /* 0x0000001b1a1a723e */ /* 0x000fe200000000ff */
[----:B------:R-:W-:Y:S01]  /*0c40*/  FMUL.FTZ R40, R40, UR10 ;  /* 0x0000000a28287c20 */ /* 0x000fe20008410000 */
[----:B------:R-:W-:Y:S01]  /*0c50*/  FMUL.FTZ R31, R31, UR10 ;  /* 0x0000000a1f1f7c20 */ /* 0x000fe20008410000 */
[----:B0-----:R-:W-:Y:S01]  /*0c60*/  SHF.L.U32 R21, R23, 0x4, RZ ;  /* 0x0000000417157819 */ /* 0x001fe200000006ff */
[----:B------:R-:W-:Y:S01]  /*0c70*/  FMUL.FTZ R35, R35, UR10 ;  /* 0x0000000a23237c20 */ /* 0x000fe20008410000 */
[----:B------:R-:W-:Y:S01]  /*0c80*/  SHF.L.U32 R22, R23, 0x5, RZ ;  /* 0x0000000517167819 */ /* 0x000fe200000006ff */
[----:B------:R-:W-:Y:S01]  /*0c90*/  FMUL.FTZ R14, R14, UR10 ;  /* 0x0000000a0e0e7c20 */ /* 0x000fe20008410000 */
[----:B------:R-:W-:Y:S01]  /*0ca0*/  SHF.R.U32.HI R20, RZ, 0x3, R23 ;  /* 0x00000003ff147819 */ /* 0x000fe20000011617 */
[----:B------:R-:W-:Y:S01]  /*0cb0*/  FMUL.FTZ R32, R32, UR10 ;  /* 0x0000000a20207c20 */ /* 0x000fe20008410000 */
[----:B------:R-:W-:Y:S01]  /*0cc0*/  LOP3.LUT R25, R21, 0x1c0, RZ, 0xc0, !PT ;  /* 0x000001c015197812 */ /* 0x000fe200078ec0ff */
[----:B------:R-:W-:Y:S01]  /*0cd0*/  FMUL.FTZ R18, R18, UR10 ;  /* 0x0000000a12127c20 */ /* 0x000fe20008410000 */
[----:B------:R-:W-:Y:S01]  /*0ce0*/  LOP3.LUT R24, R22, 0x400, RZ, 0xc0, !PT ;  /* 0x0000040016187812 */ /* 0x000fe200078ec0ff */
[----:B------:R-:W-:Y:S01]  /*0cf0*/  FMUL.FTZ R3, R3, UR10 ;  /* 0x0000000a03037c20 */ /* 0x000fe20008410000 */
[----:B------:R-:W-:Y:S01]  /*0d00*/  SHF.L.U32 R21, R23, 0x1, RZ ;  /* 0x0000000117157819 */ /* 0x000fe200000006ff */
[----:B------:R-:W-:Y:S01]  /*0d10*/  FMUL.FTZ R13, R13, UR10 ;  /* 0x0000000a0d0d7c20 */ /* 0x000fe20008410000 */
[----:B------:R-:W-:Y:S01]  /*0d20*/  LOP3.LUT R22, R25, 0x18, R20, 0xf8, !PT ;  /* 0x0000001819167812 */ /* 0x000fe200078ef814 */
[----:B------:R-:W-:Y:S01]  /*0d30*/  FMUL.FTZ R12, R12, UR10 ;  /* 0x0000000a0c0c7c20 */ /* 0x000fe20008410000 */
[--C-:B------:R-:W-:Y:S01]  /*0d40*/  LOP3.LUT R25, R24, 0x6, R21.reuse, 0xf8, !PT ;  /* 0x0000000618197812 */ /* 0x100fe200078ef815 */
[----:B------:R-:W-:Y:S01]  /*0d50*/  FMUL.FTZ R24, R0, UR10 ;  /* 0x0000000a00187c20 */ /* 0x000fe20008410000 */
[----:B------:R-:W-:Y:S01]  /*0d60*/  LOP3.LUT R22, R22, 0x38, R21, 0x78, !PT ;  /* 0x0000003816167812 */ /* 0x000fe200078e7815 */
[C---:B------:R-:W-:Y:S01]  /*0d70*/  IMAD.SHL.U32 R21, R23.reuse, 0x8, RZ ;  /* 0x0000000817157824 */ /* 0x040fe200078e00ff */
[----:B------:R-:W-:Y:S01]  /*0d80*/  LOP3.LUT P0, RZ, R23, 0x10, RZ, 0xc0, !PT ;  /* 0x0000001017ff7812 */ /* 0x000fe2000780c0ff */
[----:B------:R-:W-:Y:S01]  /*0d90*/  FMUL.FTZ R11, R11, UR10 ;  /* 0x0000000a0b0b7c20 */ /* 0x000fe20008410000 */
[----:B------:R-:W-:Y:S01]  /*0da0*/  LOP3.LUT R22, R25, R22, RZ, 0xfc, !PT ;  /* 0x0000001619167212 */ /* 0x000fe200078efcff */
[----:B------:R-:W-:Y:S01]  /*0db0*/  FMUL.FTZ R25, R10, UR10 ;  /* 0x0000000a0a197c20 */ /* 0x000fe20008410000 */
[----:B------:R-:W-:Y:S01]  /*0dc0*/  LOP3.LUT R0, R21, 0x1f8, RZ, 0xc0, !PT ;  /* 0x000001f815007812 */ /* 0x000fe200078ec0ff */
[----:B------:R-:W-:Y:S01]  /*0dd0*/  FMUL.FTZ R10, R33, UR10 ;  /* 0x0000000a210a7c20 */ /* 0x000fe20008410000 */
[----:B------:R-:W-:Y:S01]  /*0de0*/  LEA R27, R22, UR5, 0x1 ;  /* 0x00000005161b7c11 */ /* 0x000fe2000f8e08ff */
[----:B------:R-:W-:Y:S01]  /*0df0*/  FMUL.FTZ R33, R19, UR10 ;  /* 0x0000000a13217c20 */ /* 0x000fe20008410000 */
[----:B------:R-:W-:Y:S01]  /*0e00*/  LOP3.LUT R0, R0, 0x38, R23, 0x78, !PT ;  /* 0x0000003800007812 */ /* 0x000fe200078e7817 */
[----:B------:R-:W-:Y:S01]  /*0e10*/  FMUL.FTZ R23, R4, UR10 ;  /* 0x0000000a04177c20 */ /* 0x000fe20008410000 */
[----:B------:R-:W-:Y:S01]  /*0e20*/  F2FP.F16.F32.PACK_AB R24, R25, R24 ;  /* 0x000000181918723e */ /* 0x000fe200000000ff */
        /* <DEDUP_REMOVED lines=11> */
[----:B------:R-:W-:Y:S01]  /*0ee0*/  IADD3 R28, PT, PT, R27, 0x40, RZ ;  /* 0x000000401b1c7810 */ /* 0x000fe20007ffe0ff */
[----:B------:R-:W-:Y:S01]  /*0ef0*/  FMUL.FTZ R15, R15, UR10 ;  /* 0x0000000a0f0f7c20 */ /* 0x000fe20008410000 */
[----:B------:R-:W-:Y:S01]  /*0f00*/  F2FP.F16.F32.PACK_AB R4, R31, R40 ;  /* 0x000000281f04723e */ /* 0x000fe200000000ff */
[----:B------:R-:W-:Y:S01]  /*0f10*/  FMUL.FTZ R42, R42, UR10 ;  /* 0x0000000a2a2a7c20 */ /* 0x000fe20008410000 */
[----:B------:R-:W-:Y:S01]  /*0f20*/  @P0 IADD3 R28, PT, PT, R27, -0x40, RZ ;  /* 0xffffffc01b1c0810 */ /* 0x000fe20007ffe0ff */
[----:B------:R-:W-:Y:S01]  /*0f30*/  STS [R27], R34 ;  /* 0x000000221b007388 */ /* 0x000fe20000000800 */
[----:B------:R-:W-:-:S02]  /*0f40*/  F2FP.F16.F32.PACK_AB R10, R35, R10 ;  /* 0x0000000a230a723e */ /* 0x000fc400000000ff */
[----:B------:R-:W-:Y:S01]  /*0f50*/  F2FP.F16.F32.PACK_AB R19, R14, R25 ;  /* 0x000000190e13723e */ /* 0x000fe200000000ff */
[----:B------:R-:W-:Y:S01]  /*0f60*/  STS [R27+0x400], R37 ;  /* 0x000400251b007388 */ /* 0x000fe20000000800 */
[----:B------:R-:W-:Y:S02]  /*0f70*/  F2FP.F16.F32.PACK_AB R14, R33, R32 ;  /* 0x00000020210e723e */ /* 0x000fe400000000ff */
[----:B------:R-:W-:Y:S01]  /*0f80*/  F2FP.F16.F32.PACK_AB R18, R3, R18 ;  /* 0x000000120312723e */ /* 0x000fe200000000ff */
[----:B------:R0:W-:Y:S01]  /*0f90*/  STS [R28], R4 ;  /* 0x000000041c007388 */ /* 0x0001e20000000800 */
[----:B------:R-:W-:Y:S02]  /*0fa0*/  F2FP.F16.F32.PACK_AB R22, R12, R13 ;  /* 0x0000000d0c16723e */ /* 0x000fe400000000ff */
[----:B------:R-:W-:Y:S01]  /*0fb0*/  F2FP.F16.F32.PACK_AB R11, R2, R11 ;  /* 0x0000000b020b723e */ /* 0x000fe200000000ff */
[----:B------:R-:W-:Y:S01]  /*0fc0*/  STS [R28+0x400], R7 ;  /* 0x000400071c007388 */ /* 0x000fe20000000800 */
[----:B------:R-:W-:Y:S01]  /*0fd0*/  F2FP.F16.F32.PACK_AB R25, R16, R17 ;  /* 0x000000111019723e */ /* 0x000fe200000000ff */
[----:B------:R-:W1:Y:S01]  /*0fe0*/  LDC.64 R2, c[0x0][0x5b8] ;  /* 0x00016e00ff027b82 */ /* 0x000e620000000a00 */
[----:B------:R-:W-:Y:S01]  /*0ff0*/  F2FP.F16.F32.PACK_AB R42, R42, R15 ;  /* 0x0000000f2a2a723e */ /* 0x000fe200000000ff */
[----:B------:R-:W-:Y:S01]  /*1000*/  STS [R27+0x1000], R24 ;  /* 0x001000181b007388 */ /* 0x000fe20000000800 */
[----:B------:R-:W-:Y:S01]  /*1010*/  LOP3.LUT R0, R0, 0x1e00, R21, 0xf8, !PT ;  /* 0x00001e0000007812 */ /* 0x000fe200078ef815 */
[----:B0-----:R-:W-:Y:S01]  /*1020*/  VIADD R4, R20, 0x20 ;  /* 0x0000002014047836 */ /* 0x001fe20000000000 */
[----:B------:R-:W-:Y:S01]  /*1030*/  LOP3.LUT R16, R21, 0x38, RZ, 0xc0, !PT ;  /* 0x0000003815107812 */ /* 0x000fe200078ec0ff */
[----:B------:R-:W-:Y:S01]  /*1040*/  STS [R27+0x1400], R9 ;  /* 0x001400091b007388 */ /* 0x000fe20000000800 */
[----:B------:R-:W-:-:S02]  /*1050*/  LEA R0, R0, UR5, 0x1 ;  /* 0x0000000500007c11 */ /* 0x000fc4000f8e08ff */
[----:B------:R-:W-:Y:S01]  /*1060*/  MOV R17, RZ ;  /* 0x000000ff00117202 */ /* 0x000fe20000000f00 */
[----:B------:R-:W-:Y:S01]  /*1070*/  STS [R28+0x1000], R10 ;  /* 0x0010000a1c007388 */ /* 0x000fe20000000800 */
[----:B------:R-:W-:Y:S02]  /*1080*/  ISETP.GE.AND P1, PT, R20, R5, PT ;  /* 0x000000051400720c */ /* 0x000fe40003f26270 */
[----:B------:R-:W-:Y:S01]  /*1090*/  LOP3.LUT R21, R16, 0x40, RZ, 0xfc, !PT ;  /* 0x0000004010157812 */ /* 0x000fe200078efcff */
[----:B------:R-:W-:Y:S04]  /*10a0*/  STS [R28+0x1400], R19 ;  /* 0x001400131c007388 */ /* 0x000fe80000000800 */
[----:B------:R-:W-:Y:S04]  /*10b0*/  STS [R27+0x2000], R14 ;  /* 0x0020000e1b007388 */ /* 0x000fe80000000800 */
[----:B------:R0:W-:Y:S04]  /*10c0*/  STS [R27+0x2400], R18 ;  /* 0x002400121b007388 */ /* 0x0001e80000000800 */
[----:B------:R-:W-:Y:S04]  /*10d0*/  STS [R28+0x2000], R22 ;  /* 0x002000161c007388 */ /* 0x000fe80000000800 */
[----:B------:R1:W-:Y:S01]  /*10e0*/  STS [R28+0x2400], R11 ;  /* 0x0024000b1c007388 */ /* 0x0003e20000000800 */
[----:B0-----:R-:W0:Y:S03]  /*10f0*/  LDC.64 R18, c[0x0][0x5d0] ;  /* 0x00017400ff127b82 */ /* 0x001e260000000a00 */
[----:B------:R-:W-:Y:S04]  /*1100*/  STS [R27+0x3000], R23 ;  /* 0x003000171b007388 */ /* 0x000fe80000000800 */
[----:B------:R-:W-:Y:S01]  /*1110*/  STS [R27+0x3400], R26 ;  /* 0x0034001a1b007388 */ /* 0x000fe20000000800 */
[----:B-1----:R-:W-:-:S03]  /*1120*/  IMAD.WIDE.U32 R10, R2, UR4, R16 ;  /* 0x00000004020a7c25 */ /* 0x002fc6000f8e0010 */
[----:B------:R0:W-:Y:S01]  /*1130*/  STS [R28+0x3000], R25 ;  /* 0x003000191c007388 */ /* 0x0001e20000000800 */
[----:B------:R-:W-:Y:S01]  /*1140*/  IMAD R7, R3, UR4, R11 ;  /* 0x0000000403077c24 */ /* 0x000fe2000f8e020b */
[----:B------:R-:W-:Y:S02]  /*1150*/  IADD3 R8, P0, PT, R8, R10, RZ ;  /* 0x0000000a08087210 */ /* 0x000fe40007f1e0ff */
[----:B------:R1:W-:Y:S02]  /*1160*/  STS [R28+0x3400], R42 ;  /* 0x0034002a1c007388 */ /* 0x0003e40000000800 */
[----:B------:R-:W-:Y:S01]  /*1170*/  IADD3.X R9, PT, PT, R6, R7, RZ, P0, !PT ;  /* 0x0000000706097210 */ /* 0x000fe200007fe4ff */
[----:B------:R-:W-:Y:S01]  /*1180*/  BAR.SYNC.DEFER_BLOCKING 0x0 ;  /* 0x0000000000007b1d */ /* 0x000fe20000010000 */
[----:B------:R-:W-:Y:S01]  /*1190*/  ISETP.GE.AND P0, PT, R4, R5, PT ;  /* 0x000000050400720c */ /* 0x000fe20003f06270 */
[----:B0-----:R-:W-:-:S04]  /*11a0*/  IMAD.WIDE.U32 R24, R18, UR7, R8 ;  /* 0x0000000712187c25 */ /* 0x001fc8000f8e0008 */
[----:B------:R-:W-:Y:S01]  /*11b0*/  IMAD R23, R19, UR7, R25 ;  /* 0x0000000713177c24 */ /* 0x000fe2000f8e0219 */
[----:B------:R1:W0:Y:S01]  /*11c0*/  LDS.128 R12, [R0+0x1000] ;  /* 0x00100000000c7984 */ /* 0x0002220000000c00 */
[----:B------:R-:W-:Y:S06]  /*11d0*/  @P1 BRA `(.L_x_398) ;  /* 0x0000000000341947 */ /* 0x000fec0003800000 */
[----:B------:R-:W2:Y:S01]  /*11e0*/  LDCU UR4, c[0x0][0x440] ;  /* 0x00008800ff0477ac */ /* 0x000ea20008000800 */
[----:B------:R-:W3:Y:S01]  /*11f0*/  LDS.128 R4, [R0+0x2000] ;  /* 0x0020000000047984 */ /* 0x000ee20000000c00 */
[----:B------:R-:W-:Y:S01]  /*1200*/  MOV R22, R24 ;  /* 0x0000001800167202 */ /* 0x000fe20000000f00 */
[----:B------:R-:W4:Y:S04]  /*1210*/  LDCU.64 UR6, c[0x0][0x558] ;  /* 0x0000ab00ff0677ac */ /* 0x000f280008000a00 */
[----:B------:R-:W-:-:S04]  /*1220*/  IMAD.WIDE.U32 R18, R20, R2, R22 ;  /* 0x0000000214127225 */ /* 0x000fc800078e0016 */
[----:B------:R-:W-:Y:S01]  /*1230*/  IMAD R19, R20, R3, R19 ;  /* 0x0000000314137224 */ /* 0x000fe200078e0213 */
[----:B--2---:R-:W-:Y:S02]  /*1240*/  ISETP.GE.AND P1, PT, R16, UR4, PT ;  /* 0x0000000410007c0c */ /* 0x004fe4000bf26270 */
[----:B------:R-:W-:Y:S02]  /*1250*/  ISETP.GE.AND P2, PT, R21, UR4, PT ;  /* 0x0000000415007c0c */ /* 0x000fe4000bf46270 */
[----:B----4-:R-:W-:-:S04]  /*1260*/  LEA R26, P3, R18, UR6, 0x1 ;  /* 0x00000006121a7c11 */ /* 0x010fc8000f8608ff */
[----:B------:R-:W-:-:S05]  /*1270*/  LEA.HI.X R27, R18, UR7, R19, 0x1, P3 ;  /* 0x00000007121b7c11 */ /* 0x000fca00098f0c13 */
[----:B------:R-:W2:Y:S04]  /*1280*/  @!P1 LDS.128 R8, [R0] ;  /* 0x0000000000089984 */ /* 0x000ea80000000c00 */
[----:B---3--:R3:W-:Y:S04]  /*1290*/  @!P2 STG.E.128 desc[UR8][R26.64+0x80], R4 ;  /* 0x000080041a00a986 */ /* 0x0087e8000c101d08 */
[----:B--2---:R3:W-:Y:S02]  /*12a0*/  @!P1 STG.E.128 desc[UR8][R26.64], R8 ;  /* 0x000000081a009986 */ /* 0x0047e4000c101d08 */
.L_x_398:
[----:B------:R-:W-:Y:S05]  /*12b0*/  BSYNC.RECONVERGENT B0 ;  /* 0x0000000000007941 */ /* 0x000fea0003800200 */
.L_x_397:
[----:B------:R-:W-:Y:S05]  /*12c0*/  @P0 EXIT ;  /* 0x000000000000094d */ /* 0x000fea0003800000 */
[----:B---3--:R2:W3:Y:S01]  /*12d0*/  LDS.128 R4, [R0+0x3000] ;  /* 0x0030000000047984 */ /* 0x0084e20000000c00 */
[----:B------:R-:W4:Y:S01]  /*12e0*/  LDCU UR4, c[0x0][0x440] ;  /* 0x00008800ff0477ac */ /* 0x000f220008000800 */
[----:B------:R-:W-:Y:S02]  /*12f0*/  IADD3 R11, P0, PT, R20, 0x20, RZ ;  /* 0x00000020140b7810 */ /* 0x000fe40007f1e0ff */
[----:B------:R-:W-:Y:S01]  /*1300*/  MOV R8, R24 ;  /* 0x0000001800087202 */ /* 0x000fe20000000f00 */
[----:B------:R-:W5:Y:S01]  /*1310*/  LDCU.64 UR6, c[0x0][0x558] ;  /* 0x0000ab00ff0677ac */ /* 0x000f620008000a00 */
[----:B------:R-:W-:-:S05]  /*1320*/  IADD3.X R9, PT, PT, RZ, RZ, RZ, P0, !PT ;  /* 0x000000ffff097210 */ /* 0x000fca00007fe4ff */
[----:B------:R-:W-:Y:S01]  /*1330*/  IMAD R10, R9, R2, RZ ;  /* 0x00000002090a7224 */ /* 0x000fe200078e02ff */
[----:B------:R-:W-:-:S03]  /*1340*/  MOV R9, R23 ;  /* 0x0000001700097202 */ /* 0x000fc60000000f00 */
[C---:B------:R-:W-:Y:S02]  /*1350*/  IMAD R3, R11.reuse, R3, R10 ;  /* 0x000000030b037224 */ /* 0x040fe400078e020a */
[----:B------:R-:W-:Y:S01]  /*1360*/  IMAD.WIDE.U32 R8, R11, R2, R8 ;  /* 0x000000020b087225 */ /* 0x000fe200078e0008 */
[----:B----4-:R-:W-:Y:S02]  /*1370*/  ISETP.GE.AND P1, PT, R16, UR4, PT ;  /* 0x0000000410007c0c */ /* 0x010fe4000bf26270 */
[----:B------:R-:W-:Y:S02]  /*1380*/  ISETP.GE.AND P2, PT, R21, UR4, PT ;  /* 0x0000000415007c0c */ /* 0x000fe4000bf46270 */
[----:B-----5:R-:W-:Y:S02]  /*1390*/  LEA R2, P0, R8, UR6, 0x1 ;  /* 0x0000000608027c11 */ /* 0x020fe4000f8008ff */
[----:B------:R-:W-:-:S04]  /*13a0*/  IADD3 R3, PT, PT, R9, R3, RZ ;  /* 0x0000000309037210 */ /* 0x000fc80007ffe0ff */
[----:B------:R-:W-:-:S05]  /*13b0*/  LEA.HI.X R3, R8, UR7, R3, 0x1, P0 ;  /* 0x0000000708037c11 */ /* 0x000fca00080f0c03 */
[----:B0-----:R2:W-:Y:S01]  /*13c0*/  @!P1 STG.E.128 desc[UR8][R2.64], R12 ;  /* 0x0000000c02009986 */ /* 0x0015e2000c101d08 */
[----:B------:R-:W-:Y:S05]  /*13d0*/  @P2 EXIT ;  /* 0x000000000000294d */ /* 0x000fea0003800000 */
[----:B---3--:R-:W-:Y:S01]  /*13e0*/  STG.E.128 desc[UR8][R2.64+0x80], R4 ;  /* 0x0000800402007986 */ /* 0x008fe2000c101d08 */
[----:B------:R-:W-:Y:S05]  /*13f0*/  EXIT ;  /* 0x000000000000794d */ /* 0x000fea0003800000 */
.L_x_399:
        /* <DEDUP_REMOVED lines=16> */
.L_x_1249:


//--------------------- .text._ZN5flash44flash_bwd_dq_dk_dv_loop_seqk_parallel_kernelI23Flash_bwd_kernel_traitsILi128ELi64ELi64ELi8ELi4ELi2ELi2ELb1ELb0EN7cutlass6half_tE19Flash_kernel_traitsILi128ELi64ELi64ELi8ES3_EELb1ELb1ELb0ELb0ELb0ELb0ELb0EEEvNS_16Flash_bwd_paramsE --------------------------
	.section	.text._ZN5flash44flash_bwd_dq_dk_dv_loop_seqk_parallel_kernelI23Flash_bwd_kernel_traitsILi128ELi64ELi64ELi8ELi4ELi2ELi2ELb1ELb0EN7cutlass6half_tE19Flash_kernel_traitsILi128ELi64ELi64ELi8ES3_EELb1ELb1ELb0ELb0ELb0ELb0ELb0EEEvNS_16Flash_bwd_paramsE,"ax",@progbits
	.align	128
        .global         _ZN5flash44flash_bwd_dq_dk_dv_loop_seqk_parallel_kernelI23Flash_bwd_kernel_traitsILi128ELi64ELi64ELi8ELi4ELi2ELi2ELb1ELb0EN7cutlass6half_tE19Flash_kernel_traitsILi128ELi64ELi64ELi8ES3_EELb1ELb1ELb0ELb0ELb0ELb0ELb0EEEvNS_16Flash_bwd_paramsE
        .type           _ZN5flash44flash_bwd_dq_dk_dv_loop_seqk_parallel_kernelI23Flash_bwd_kernel_traitsILi128ELi64ELi64ELi8ELi4ELi2ELi2ELb1ELb0EN7cutlass6half_tE19Flash_kernel_traitsILi128ELi64ELi64ELi8ES3_EELb1ELb1ELb0ELb0ELb0ELb0ELb0EEEvNS_16Flash_bwd_paramsE,@function
        .size           _ZN5flash44flash_bwd_dq_dk_dv_loop_seqk_parallel_kernelI23Flash_bwd_kernel_traitsILi128ELi64ELi64ELi8ELi4ELi2ELi2ELb1ELb0EN7cutlass6half_tE19Flash_kernel_traitsILi128ELi64ELi64ELi8ES3_EELb1ELb1ELb0ELb0ELb0ELb0ELb0EEEvNS_16Flash_bwd_paramsE,(.L_x_1250 - _ZN5flash44flash_bwd_dq_dk_dv_loop_seqk_parallel_kernelI23Flash_bwd_kernel_traitsILi128ELi64ELi64ELi8ELi4ELi2ELi2ELb1ELb0EN7cutlass6half_tE19Flash_kernel_traitsILi128ELi64ELi64ELi8ES3_EELb1ELb1ELb0ELb0ELb0ELb0ELb0EEEvNS_16Flash_bwd_paramsE)
        .other          _ZN5flash44flash_bwd_dq_dk_dv_loop_seqk_parallel_kernelI23Flash_bwd_kernel_traitsILi128ELi64ELi64ELi8ELi4ELi2ELi2ELb1ELb0EN7cutlass6half_tE19Flash_kernel_traitsILi128ELi64ELi64ELi8ES3_EELb1ELb1ELb0ELb0ELb0ELb0ELb0EEEvNS_16Flash_bwd_paramsE,@"STO_CUDA_ENTRY STV_DEFAULT"
_ZN5flash44flash_bwd_dq_dk_dv_loop_seqk_parallel_kernelI23Flash_bwd_kernel_traitsILi128ELi64ELi64ELi8ELi4ELi2ELi2ELb1ELb0EN7cutlass6half_tE19Flash_kernel_traitsILi128ELi64ELi64ELi8ES3_EELb1ELb1ELb0ELb0ELb0ELb0ELb0EEEvNS_16Flash_bwd_paramsE:
.text._ZN5flash44flash_bwd_dq_dk_dv_loop_seqk_parallel_kernelI23Flash_bwd_kernel_traitsILi128ELi64ELi64ELi8ELi4ELi2ELi2ELb1ELb0EN7cutlass6half_tE19Flash_kernel_traitsILi128ELi64ELi64ELi8ES3_EELb1ELb1ELb0ELb0ELb0ELb0ELb0EEEvNS_16Flash_bwd_paramsE:
        /* <DEDUP_REMOVED lines=17> */
[----:B------:R-:W4:Y:S01]  /*0110*/  S2R R206, SR_CTAID.Z ;  /* 0x0000000000ce7919 */ /* 0x000f220000002700 */
[----:B------:R-:W4:Y:S01]  /*0120*/  LDC.64 R216, c[0x0][0x460] ;  /* 0x00011800ffd87b82 */ /* 0x000f220000000a00 */
[----:B------:R-:W1:Y:S01]  /*0130*/  LDCU.64 UR8, c[0x0][0x470] ;  /* 0x00008e00ff0877ac */ /* 0x000e620008000a00 */
[----:B------:R-:W-:Y:S01]  /*0140*/  UMOV UR23, URZ ;  /* 0x000000ff00177c82 */ /* 0x000fe20008000000 */
[----:B------:R-:W-:-:S05]  /*0150*/  UMOV UR24, URZ ;  /* 0x000000ff00187c82 */ /* 0x000fca0008000000 */
[----:B------:R-:W4:Y:S01]  /*0160*/  S2UR UR16, SR_CTAID.X ;  /* 0x00000000001079c3 */ /* 0x000f220000002500 */
[----:B---3--:R-:W-:Y:S01]  /*0170*/  IMAD.U32 R7, RZ, RZ, UR4 ;  /* 0x00000004ff077e24 */ /* 0x008fe2000f8e00ff */
        /* <DEDUP_REMOVED lines=10> */
[----:B------:R-:W-:-:S02]  /*0220*/  LOP3.LUT R210, R199, 0x30, RZ, 0xc0, !PT ;  /* 0x00000030c7d27812 */ /* 0x000fc400078ec0ff */
[--C-:B------:R-:W-:Y:S01]  /*0230*/  LOP3.LUT R211, R2, 0x20, R3.reuse, 0x78, !PT ;  /* 0x0000002002d37812 */ /* 0x100fe200078e7803 */
[----:B------:R-:W-:Y:S01]  /*0240*/  IMAD.SHL.U32 R2, R203, 0x20, RZ ;  /* 0x00000020cb027824 */ /* 0x000fe200078e00ff */
[----:B------:R-:W-:Y:S02]  /*0250*/  LOP3.LUT R210, R210, 0x7, R3, 0xf8, !PT ;  /* 0x00000007d2d27812 */ /* 0x000fe400078ef803 */
[--C-:B------:R-:W-:Y:S02]  /*0260*/  LOP3.LUT R211, R211, 0x1c0, R12.reuse, 0xf8, !PT ;  /* 0x000001c0d3d37812 */ /* 0x100fe400078ef80c */
[----:B------:R-:W-:Y:S02]  /*0270*/  LOP3.LUT R3, R2, 0x200, RZ, 0xc0, !PT ;  /* 0x0000020002037812 */ /* 0x000fe400078ec0ff */
[----:B------:R-:W-:Y:S02]  /*0280*/  LOP3.LUT R6, R200, 0x1c0, RZ, 0xc0, !PT ;  /* 0x000001c0c8067812 */ /* 0x000fe400078ec0ff */
[----:B------:R-:W-:-:S02]  /*0290*/  LOP3.LUT R4, R3, 0x3800, R12, 0xf8, !PT ;  /* 0x0000380003047812 */ /* 0x000fc400078ef80c */
[----:B------:R-:W-:Y:S02]  /*02a0*/  LOP3.LUT R10, R199, 0x10, RZ, 0xc0, !PT ;  /* 0x00000010c70a7812 */ /* 0x000fe400078ec0ff */
[----:B------:R-:W-:Y:S02]  /*02b0*/  SHF.R.U32.HI R215, RZ, 0x3, R203 ;  /* 0x00000003ffd77819 */ /* 0x000fe400000116cb */
[----:B------:R-:W-:Y:S02]  /*02c0*/  LOP3.LUT R12, R12, 0x1c0, RZ, 0xc0, !PT ;  /* 0x000001c00c0c7812 */ /* 0x000fe400078ec0ff */
[----:B------:R-:W-:Y:S02]  /*02d0*/  LOP3.LUT R212, R213, 0x1f8, RZ, 0xc0, !PT ;  /* 0x000001f8d5d47812 */ /* 0x000fe400078ec0ff */
[----:B------:R-:W-:Y:S02]  /*02e0*/  LOP3.LUT R6, R6, 0x38, R213, 0xf8, !PT ;  /* 0x0000003806067812 */ /* 0x000fe400078ef8d5 */
[----:B------:R-:W-:-:S02]  /*02f0*/  LOP3.LUT R201, R10, 0x8, R203, 0xf8, !PT ;  /* 0x000000080ac97812 */ /* 0x000fc400078ef8cb */
[C---:B------:R-:W-:Y:S02]  /*0300*/  LOP3.LUT R5, R2.reuse, 0xc00, RZ, 0xc0, !PT ;  /* 0x00000c0002057812 */ /* 0x040fe400078ec0ff */
[----:B------:R-:W-:Y:S02]  /*0310*/  LOP3.LUT R3, R2, 0x400, RZ, 0xc0, !PT ;  /* 0x0000040002037812 */ /* 0x000fe400078ec0ff */
[----:B------:R-:W-:Y:S02]  /*0320*/  LOP3.LUT R209, R12, 0x18, R215, 0xf8, !PT ;  /* 0x000000180cd17812 */ /* 0x000fe400078ef8d7 */
[----:B------:R-:W-:Y:S02]  /*0330*/  R2P PR, R203, 0xe ;  /* 0x0000000ecb007804 */ /* 0x000fe40000000000 */
[--C-:B------:R-:W-:Y:S02]  /*0340*/  LOP3.LUT R212, R212, 0x38, R203.reuse, 0x78, !PT ;  /* 0x00000038d4d47812 */ /* 0x100fe400078e78cb */
[----:B------:R-:W-:-:S02]  /*0350*/  LOP3.LUT R203, R6, 0x8, R203, 0x78, !PT ;  /* 0x0000000806cb7812 */ /* 0x000fc400078e78cb */
[----:B------:R-:W-:Y:S02]  /*0360*/  LOP3.LUT R199, R6, 0x8, R199, 0x78, !PT ;  /* 0x0000000806c77812 */ /* 0x000fe400078e78c7 */
[----:B------:R-:W-:Y:S02]  /*0370*/  LOP3.LUT R201, R201, R6, RZ, 0x3c, !PT ;  /* 0x00000006c9c97212 */ /* 0x000fe400078e3cff */
[--C-:B------:R-:W-:Y:S02]  /*0380*/  LOP3.LUT R8, R5, 0x6, R0.reuse, 0xf8, !PT ;  /* 0x0000000605087812 */ /* 0x100fe400078ef800 */
[--C-:B------:R-:W-:Y:S02]  /*0390*/  LOP3.LUT R6, R3, 0x6, R0.reuse, 0xf8, !PT ;  /* 0x0000000603067812 */ /* 0x100fe400078ef800 */
[----:B------:R-:W-:Y:S02]  /*03a0*/  LOP3.LUT R209, R209, 0x38, R0, 0x78, !PT ;  /* 0x00000038d1d17812 */ /* 0x000fe400078e7800 */
[----:B------:R-:W-:-:S02]  /*03b0*/  LOP3.LUT R0, R0, 0x20, RZ, 0xc0, !PT ;  /* 0x0000002000007812 */ /* 0x000fc400078ec0ff */
[----:B------:R-:W-:Y:S02]  /*03c0*/  LOP3.LUT R3, R200, 0x200, RZ, 0xc0, !PT ;  /* 0x00000200c8037812 */ /* 0x000fe400078ec0ff */
[----:B------:R-:W-:Y:S02]  /*03d0*/  LOP3.LUT R5, R0, 0x18, R215, 0xf8, !PT ;  /* 0x0000001800057812 */ /* 0x000fe400078ef8d7 */
[----:B------:R-:W-:Y:S02]  /*03e0*/  LOP3.LUT R203, R4, R203, RZ, 0xfc, !PT ;  /* 0x000000cb04cb7212 */ /* 0x000fe400078efcff */
[C-C-:B------:R-:W-:Y:S02]  /*03f0*/  LOP3.LUT R4, R3.reuse, 0xc00, R2.reuse, 0xf8, !PT ;  /* 0x00000c0003047812 */ /* 0x140fe400078ef802 */
[--C-:B------:R-:W-:Y:S02]  /*0400*/  LOP3.LUT R0, R3, 0x400, R2.reuse, 0xf8, !PT ;  /* 0x0000040003007812 */ /* 0x100fe400078ef802 */
[----:B------:R-:W-:-:S02]  /*0410*/  LOP3.LUT R201, R201, 0x200, R2, 0xf8, !PT ;  /* 0x00000200c9c97812 */ /* 0x000fc400078ef802 */
[----:B------:R-:W-:Y:S02]  /*0420*/  LOP3.LUT R2, R5, 0x1c0, R200, 0xf8, !PT ;  /* 0x000001c005027812 */ /* 0x000fe400078ef8c8 */
[----:B------:R-:W-:Y:S02]  /*0430*/  LOP3.LUT R211, R8, R211, RZ, 0xfc, !PT ;  /* 0x000000d308d37212 */ /* 0x000fe400078efcff */
[----:B------:R-:W-:Y:S02]  /*0440*/  LOP3.LUT R3, R2, 0x38, R213, 0x78, !PT ;  /* 0x0000003802037812 */ /* 0x000fe400078e78d5 */
[----:B------:R-:W-:Y:S02]  /*0450*/  LEA R211, R211, UR5, 0x1 ;  /* 0x00000005d3d37c11 */ /* 0x000fe4000f8e08ff */
[----:B------:R-:W-:Y:S02]  /*0460*/  LOP3.LUT R205, R4, R199, RZ, 0xfc, !PT ;  /* 0x000000c704cd7212 */ /* 0x000fe400078efcff */
[----:B------:R-:W-:Y:S01]  /*0470*/  LOP3.LUT R209, R6, R209, RZ, 0xfc, !PT ;  /* 0x000000d106d17212 */ /* 0x000fe200078efcff */
[C---:B------:R-:W-:Y:S01]  /*0480*/  VIADD R218, R211.reuse, 0x20 ;  /* 0x00000020d3da7836 */ /* 0x040fe20000000000 */
[----:B------:R-:W-:Y:S01]  /*0490*/  LOP3.LUT R199, R0, R199, RZ, 0xfc, !PT ;  /* 0x000000c700c77212 */ /* 0x000fe200078efcff */
[----:B------:R-:W-:Y:S01]  /*04a0*/  @P3 VIADD R218, R211, 0xffffffe0 ;  /* 0xffffffe0d3da3836 */ /* 0x000fe20000000000 */
[----:B----4-:R-:W-:-:S02]  /*04b0*/  LEA R216, P0, R207, R216, 0x2 ;  /* 0x000000d8cfd87211 */ /* 0x010fc400078010ff */
[----:B------:R-:W-:Y:S02]  /*04c0*/  LOP3.LUT R200, R3, 0x200, R200, 0xf8, !PT ;  /* 0x0000020003c87812 */ /* 0x000fe400078ef8c8 */
[----:B------:R-:W-:Y:S02]  /*04d0*/  LOP3.LUT R214, R213, 0x38, RZ, 0xc0, !PT ;  /* 0x00000038d5d67812 */ /* 0x000fe400078ec0ff */
[----:B------:R-:W-:Y:S02]  /*04e0*/  LOP3.LUT R212, R212, 0x1e00, R213, 0xf8, !PT ;  /* 0x00001e00d4d47812 */ /* 0x000fe400078ef8d5 */
[----:B------:R-:W-:Y:S02]  /*04f0*/  LEA.HI.X R217, R207, R217, RZ, 0x2, P0 ;  /* 0x000000d9cfd97211 */ /* 0x000fe400000f14ff */
[----:B------:R-:W-:Y:S02]  /*0500*/  SEL R204, R204, 0xfffffff0, !P1 ;  /* 0xfffffff0cccc7807 */ /* 0x000fe40004800000 */
[----:B------:R-:W-:-:S02]  /*0510*/  SEL R202, R202, 0xffffffe0, !P2 ;  /* 0xffffffe0caca7807 */ /* 0x000fc40005000000 */
[----:B------:R-:W-:Y:S02]  /*0520*/  LOP3.LUT R208, R214, 0x40, RZ, 0xfc, !PT ;  /* 0x00000040d6d07812 */ /* 0x000fe400078efcff */
[----:B------:R-:W-:Y:S02]  /*0530*/  LEA R212, R212, UR6, 0x1 ;  /* 0x00000006d4d47c11 */ /* 0x000fe4000f8e08ff */
[----:B------:R-:W-:Y:S02]  /*0540*/  LEA R209, R209, UR6, 0x1 ;  /* 0x00000006d1d17c11 */ /* 0x000fe4000f8e08ff */
[----:B------:R-:W-:Y:S02]  /*0550*/  LEA R201, R201, UR5, 0x1 ;  /* 0x00000005c9c97c11 */ /* 0x000fe4000f8e08ff */
[----:B------:R-:W-:Y:S02]  /*0560*/  LEA R205, R205, UR6, 0x1 ;  /* 0x00000006cdcd7c11 */ /* 0x000fe4000f8e08ff */
[----:B------:R-:W-:-:S02]  /*0570*/  LEA R203, R203, UR4, 0x1 ;  /* 0x00000004cbcb7c11 */ /* 0x000fc4000f8e08ff */
[----:B------:R-:W-:Y:S02]  /*0580*/  LEA R199, R199, UR4, 0x1 ;  /* 0x00000004c7c77c11 */ /* 0x000fe4000f8e08ff */
[----:B------:R-:W-:-:S07]  /*0590*/  LEA R200, R200, UR6, 0x1 ;  /* 0x00000006c8c87c11 */ /* 0x000fce000f8e08ff */
.L_x_457:
[----:B-1----:R-:W1:Y:S01]  /*05a0*/  LDCU.64 UR4, c[0x0][0x478] ;  /* 0x00008f00ff0477ac */ /* 0x002e620008000a00 */
[----:B---3--:R-:W2:Y:S01]  /*05b0*/  LDC.64 R2, c[0x0][0x460] ;  /* 0x00011800ff027b82 */ /* 0x008ea20000000a00 */
[----:B------:R-:W-:Y:S01]  /*05c0*/  ISETP.NE.U32.AND P4, PT, RZ, UR8, PT ;  /* 0x00000008ff007c0c */ /* 0x000fe2000bf85070 */
[----:B------:R-:W-:Y:S02]  /*05d0*/  IMAD.SHL.U32 R9, R207, 0x4, RZ ;  /* 0x00000004cf097824 */ /* 0x000fe400078e00ff */
[----:B------:R-:W-:Y:S01]  /*05e0*/  IMAD.MOV.U32 R238, RZ, RZ, RZ ;  /* 0x000000ffffee7224 */ /* 0x000fe200078e00ff */
[----:B------:R-:W-:-:S03]  /*05f0*/  ISETP.NE.AND.EX P4, PT, RZ, UR9, PT, P4 ;  /* 0x00000009ff007c0c */ /* 0x000fc6000bf85340 */
[----:B------:R-:W3:Y:S08]  /*0600*/  LDC.U8 R0, c[0x0][0x532] ;  /* 0x00014c80ff007b82 */ /* 0x000ef00000000000 */
[----:B------:R-:W4:Y:S01]  /*0610*/  LDC.64 R4, c[0x0][0x468] ;  /* 0x00011a00ff047b82 */ /* 0x000f220000000a00 */
[----:B-1----:R-:W-:Y:S02]  /*0620*/  ISETP.NE.U32.AND P3, PT, RZ, UR4, PT ;  /* 0x00000004ff007c0c */ /* 0x002fe4000bf65070 */
[----:B------:R-:W-:-:S02]  /*0630*/  @P4 IADD3 R14, P1, PT, R9, UR8, RZ ;  /* 0x00000008090e4c10 */ /* 0x000fc4000ff3e0ff */
[----:B------:R-:W-:Y:S02]  /*0640*/  ISETP.NE.AND.EX P3, PT, RZ, UR5, PT, P3 ;  /* 0x00000005ff007c0c */ /* 0x000fe4000bf65330 */
[C---:B--2---:R-:W-:Y:S02]  /*0650*/  ISETP.NE.U32.AND P5, PT, R2.reuse, RZ, PT ;  /* 0x000000ff0200720c */ /* 0x044fe40003fa5070 */
[----:B------:R-:W-:Y:S02]  /*0660*/  ISETP.NE.U32.AND P2, PT, R2, RZ, PT ;  /* 0x000000ff0200720c */ /* 0x000fe40003f45070 */
[----:B------:R-:W-:Y:S02]  /*0670*/  SHF.R.U32.HI R2, RZ, 0x1e, R207 ;  /* 0x0000001eff027819 */ /* 0x000fe400000116cf */
[C---:B------:R-:W-:Y:S02]  /*0680*/  ISETP.NE.AND.EX P5, PT, R3.reuse, RZ, PT, P5 ;  /* 0x000000ff0300720c */ /* 0x040fe40003fa5350 */
[----:B------:R-:W-:-:S03]  /*0690*/  ISETP.NE.AND.EX P2, PT, R3, RZ, PT, P2 ;  /* 0x000000ff0300720c */ /* 0x000fc60003f45320 */
[----:B------:R-:W-:Y:S01]  /*06a0*/  @P3 IADD3 R12, P0, PT, R9, UR4, RZ ;  /* 0x00000004090c3c10 */ /* 0x000fe2000ff1e0ff */
[----:B------:R-:W-:Y:S01]  /*06b0*/  IMAD.MOV.U32 R11, RZ, RZ, -0x1 ;  /* 0xffffffffff0b7424 */ /* 0x000fe200078e00ff */
[C---:B------:R-:W-:Y:S01]  /*06c0*/  @P4 IADD3.X R15, PT, PT, R2.reuse, UR9, RZ, P1, !PT ;  /* 0x00000009020f4c10 */ /* 0x040fe20008ffe4ff */
[----:B------:R-:W-:Y:S01]  /*06d0*/  IMAD.MOV.U32 R241, RZ, RZ, -0x1 ;  /* 0xfffffffffff17424 */ /* 0x000fe200078e00ff */
[----:B------:R-:W-:Y:S01]  /*06e0*/  @P3 IADD3.X R13, PT, PT, R2, UR5, RZ, P0, !PT ;  /* 0x00000005020d3c10 */ /* 0x000fe200087fe4ff */
[----:B------:R-:W1:Y:S02]  /*06f0*/  @!P3 LDC R6, c[0x0][0x43c] ;  /* 0x00010f00ff06bb82 */ /* 0x000e640000000800 */
[----:B------:R-:W2:Y:S01]  /*0700*/  @P4 LDG.E R238, desc[UR18][R14.64] ;  /* 0x000000120eee4981 */ /* 0x000ea2000c1e1900 */
[----:B---3--:R-:W-:-:S03]  /*0710*/  ISETP.NE.AND P4, PT, R0, RZ, PT ;  /* 0x000000ff0000720c */ /* 0x008fc60003f85270 */
[----:B------:R-:W2:Y:S04]  /*0720*/  @P3 LDG.E R239, desc[UR18][R12.64] ;  /* 0x000000120cef3981 */ /* 0x000ea8000c1e1900 */
[----:B-----5:R3:W5:Y:S04]  /*0730*/  @P5 LDG.E R11, desc[UR18][R216.64] ;  /* 0x00000012d80b5981 */ /* 0x020768000c1e1900 */
[----:B------:R3:W5:Y:S01]  /*0740*/  @P2 LDG.E R0, desc[UR18][R216.64+0x4] ;  /* 0x00000412d8002981 */ /* 0x000762000c1e1900 */
[----:B----4-:R-:W-:Y:S02]  /*0750*/  IADD3 R8, P0, PT, R9, R4, RZ ;  /* 0x0000000409087210 */ /* 0x010fe40007f1e0ff */
[----:B------:R-:W-:-:S03]  /*0760*/  ISETP.EQ.U32.AND P1, PT, R4, RZ, PT ;  /* 0x000000ff0400720c */ /* 0x000fc60003f22070 */
[----:B------:R-:W-:Y:S01]  /*0770*/  IMAD.X R9, R2, 0x1, R5, P0 ;  /* 0x0000000102097824 */ /* 0x000fe200000e0605 */
[----:B------:R-:W-:Y:S01]  /*0780*/  ISETP.EQ.OR.EX P1, PT, R5, RZ, !P4, P1 ;  /* 0x000000ff0500720c */ /* 0x000fe20006722710 */
[----:B------:R-:W4:Y:S08]  /*0790*/  @!P3 LDC.64 R2, c[0x0][0x488] ;  /* 0x00012200ff02bb82 */ /* 0x000f300000000a00 */
[----:B------:R-:W1:Y:S04]  /*07a0*/  @!P2 LDC R232, c[0x0][0x434] ;  /* 0x00010d00ffe8ab82 */ /* 0x000e680000000800 */
[----:B------:R3:W5:Y:S01]  /*07b0*/  @!P1 LDG.E R241, desc[UR18][R8.64] ;  /* 0x0000001208f19981 */ /* 0x000762000c1e1900 */
[----:B------:R-:W-:Y:S01]  /*07c0*/  ISETP.NE.U32.AND P1, PT, R4, RZ, PT ;  /* 0x000000ff0400720c */ /* 0x000fe20003f25070 */
[----:B------:R-:W-:-:S03]  /*07d0*/  USHF.L.U32 UR21, UR17, 0x6, URZ ;  /* 0x0000000611157899 */ /* 0x000fc600080006ff */
[----:B------:R-:W-:Y:S02]  /*07e0*/  ISETP.NE.AND.EX P1, PT, R5, RZ, PT, P1 ;  /* 0x000000ff0500720c */ /* 0x000fe40003f25310 */
[----:B----4-:R-:W-:-:S04]  /*07f0*/  @!P3 ISETP.NE.U32.AND P0, PT, R2, RZ, PT ;  /* 0x000000ff0200b20c */ /* 0x010fc80003f05070 */
[----:B------:R-:W-:-:S04]  /*0800*/  @!P3 ISETP.NE.AND.EX P0, PT, R3, RZ, PT, P0 ;  /* 0x000000ff0300b20c */ /* 0x000fc80003f05300 */
[----:B-1----:R-:W-:Y:S01]  /*0810*/  @!P3 SEL R6, R6, RZ, P0 ;  /* 0x000000ff0606b207 */ /* 0x002fe20000000000 */
[----:B--2---:R-:W-:Y:S02]  /*0820*/  @P3 IMAD.IADD R239, R239, 0x1, -R238 ;  /* 0x00000001efef3824 */ /* 0x004fe400078e0aee */
[----:B---3--:R-:W-:Y:S06]  /*0830*/  @!P1 BRA `(.L_x_400) ;  /* 0x00000000000c9947 */ /* 0x008fec0003800000 */
[----:B------:R-:W2:Y:S02]  /*0840*/  @P4 LDG.E R2, desc[UR18][R8.64+0x4] ;  /* 0x0000041208024981 */ /* 0x000ea4000c1e1900 */
[----:B--2--5:R-:W-:-:S06]  /*0850*/  @P4 IADD3 R7, PT, PT, R2, -R241, RZ ;  /* 0x800000f102074210 */ /* 0x024fcc0007ffe0ff */
[----:B------:R1:W5:Y:S02]  /*0860*/  @!P4 LDG.E R7, desc[UR18][R8.64] ;  /* 0x000000120807c981 */ /* 0x000364000c1e1900 */
.L_x_400:
        /* <DEDUP_REMOVED lines=12> */
[----:B------:R-:W3:Y:S03]  /*0930*/  @P3 LDC.64 R2, c[0x0][0x3b0] ;  /* 0x0000ec00ff023b82 */ /* 0x000ee60000000a00 */
[----:B------:R-:W-:-:S04]  /*0940*/  IADD3 R17, PT, PT, R236, -0x40, RZ ;  /* 0xffffffc0ec117810 */ /* 0x000fc80007ffe0ff */
[----:B------:R-:W-:Y:S01]  /*0950*/  SHF.R.S32.HI R19, RZ, 0x1f, R17 ;  /* 0x0000001fff137819 */ /* 0x000fe20000011411 */
[----:B--2---:R-:W-:-:S04]  /*0960*/  @!P3 IMAD.WIDE.U32 R20, R207, R4, RZ ;  /* 0x00000004cf14b225 */ /* 0x004fc800078e00ff */
[----:B-1----:R-:W-:Y:S02]  /*0970*/  @!P3 IMAD R9, R207, R5, R21 ;  /* 0x00000005cf09b224 */ /* 0x002fe400078e0215 */
[----:B---3--:R-:W-:-:S04]  /*0980*/  @P3 IMAD.WIDE.U32 R4, R11, R2, RZ ;  /* 0x000000020b043225 */ /* 0x008fc800078e00ff */
[----:B------:R-:W-:Y:S02]  /*0990*/  @P3 IMAD R9, R11, R3, R5 ;  /* 0x000000030b093224 */ /* 0x000fe400078e0205 */
[----:B------:R-:W-:Y:S01]  /*09a0*/  @P3 IMAD.MOV.U32 R20, RZ, RZ, R4 ;  /* 0x000000ffff143224 */ /* 0x000fe200078e0004 */
        /* <DEDUP_REMOVED lines=12> */
.L_x_402:
[----:B------:R-:W1:Y:S01]  /*0a70*/  LDCU.64 UR12, c[0x0][0x3b8] ;  /* 0x00007700ff0c77ac */ /* 0x000e620008000a00 */
[----:B------:R-:W-:-:S05]  /*0a80*/  IADD3 R2, PT, PT, R238, R241, RZ ;  /* 0x000000f1ee027210 */ /* 0x000fca0007ffe0ff */
[C---:B-1----:R-:W-:Y:S02]  /*0a90*/  IMAD R7, R2.reuse, UR13, RZ ;  /* 0x0000000d02077c24 */ /* 0x042fe4000f8e02ff */
[----:B------:R-:W-:-:S05]  /*0aa0*/  IMAD.WIDE.U32 R2, R2, UR12, RZ ;  /* 0x0000000c02027c25 */ /* 0x000fca000f8e00ff */
[----:B------:R-:W-:Y:S02]  /*0ab0*/  IADD3 R7, PT, PT, R3, R7, RZ ;  /* 0x0000000703077210 */ /* 0x000fe40007ffe0ff */
[----:B------:R-:W-:-:S07]  /*0ac0*/  MOV R8, R2 ;  /* 0x0000000200087202 */ /* 0x000fce0000000f00 */
.L_x_403:
[----:B------:R-:W1:Y:S01]  /*0ad0*/  LDC R3, c[0x0][0x3e8] ;  /* 0x0000fa00ff037b82 */ /* 0x000e620000000800 */
[----:B------:R-:W-:Y:S01]  /*0ae0*/  USHF.R.S32.HI UR20, URZ, 0x1f, UR21 ;  /* 0x0000001fff147899 */ /* 0x000fe20008011415 */
[----:B-1----:R-:W-:-:S04]  /*0af0*/  IABS R4, R3 ;  /* 0x0000000300047213 */ /* 0x002fc80000000000 */
        /* <DEDUP_REMOVED lines=34> */
.L_x_404:
[----:B------:R-:W1:Y:S01]  /*0d20*/  LDCU.64 UR10, c[0x0][0x3c0] ;  /* 0x00007800ff0a77ac */ /* 0x000e620008000a00 */
[----:B------:R-:W-:-:S05]  /*0d30*/  IADD3 R2, PT, PT, R238, R241, RZ ;  /* 0x000000f1ee027210 */ /* 0x000fca0007ffe0ff */
[C---:B-1----:R-:W-:Y:S02]  /*0d40*/  IMAD R10, R2.reuse, UR11, RZ ;  /* 0x0000000b020a7c24 */ /* 0x042fe4000f8e02ff */
[----:B------:R-:W-:-:S05]  /*0d50*/  IMAD.WIDE.U32 R12, R2, UR10, RZ ;  /* 0x0000000a020c7c25 */ /* 0x000fca000f8e00ff */
[----:B------:R-:W-:-:S07]  /*0d60*/  IADD3 R10, PT, PT, R13, R10, RZ ;  /* 0x0000000a0d0a7210 */ /* 0x000fce0007ffe0ff */
.L_x_405:
        /* <DEDUP_REMOVED lines=27> */
.L_x_406:
[C---:B------:R-:W-:Y:S02]  /*0f20*/  IMAD R15, R11.reuse, UR7, RZ ;  /* 0x000000070b0f7c24 */ /* 0x040fe4000f8e02ff */
[----:B------:R-:W-:-:S05]  /*0f30*/  IMAD.WIDE.U32 R24, R11, UR6, RZ ;  /* 0x000000060b187c25 */ /* 0x000fca000f8e00ff */
[----:B------:R-:W-:Y:S02]  /*0f40*/  IADD3 R15, PT, PT, R25, R15, RZ ;  /* 0x0000000f190f7210 */ /* 0x000fe40007ffe0ff */
.L_x_407:
        /* <DEDUP_REMOVED lines=20> */
.L_x_408:
[----:B------:R-:W1:Y:S01]  /*1090*/  LDC R16, c[0x0][0x434] ;  /* 0x00010d00ff107b82 */ /* 0x000e620000000800 */
[----:B------:R-:W-:-:S04]  /*10a0*/  IMAD R3, R207, UR22, R206 ;  /* 0x00000016cf037c24 */ /* 0x000fc8000f8e02ce */
[----:B-1----:R-:W-:-:S03]  /*10b0*/  IMAD R16, R3, R16, RZ ;  /* 0x0000001003107224 */ /* 0x002fc600078e02ff */
.L_x_409:
        /* <DEDUP_REMOVED lines=11> */
.L_x_410:
[----:B------:R-:W1:Y:S01]  /*1170*/  LDC R18, c[0x0][0x444] ;  /* 0x00011100ff127b82 */ /* 0x000e620000000800 */
[----:B------:R-:W-:-:S04]  /*1180*/  IMAD R3, R207, UR22, R206 ;  /* 0x00000016cf037c24 */ /* 0x000fc8000f8e02ce */
[----:B-1----:R-:W-:-:S07]  /*1190*/  IMAD R18, R3, R18, RZ ;  /* 0x0000001203127224 */ /* 0x002fce00078e02ff */
.L_x_411:
[----:B------:R-:W1:Y:S01]  /*11a0*/  LDCU.128 UR4, c[0x0][0x590] ;  /* 0x0000b200ff0477ac */ /* 0x000e620008000c00 */
[----:B------:R-:W-:Y:S01]  /*11b0*/  IADD3 R28, P0, PT, R214, R28, RZ ;  /* 0x0000001cd61c7210 */ /* 0x000fe20007f1e0ff */
[----:B------:R-:W2:Y:S01]  /*11c0*/  LDC.64 R2, c[0x0][0x3b0] ;  /* 0x0000ec00ff027b82 */ /* 0x000ea20000000a00 */
[----:B------:R-:W3:Y:S01]  /*11d0*/  S2R R246, SR_TID.X ;  /* 0x0000000000f67919 */ /* 0x000ee20000002100 */
[----:B------:R-:W-:Y:S01]  /*11e0*/  UIMAD UR26, UR22, UR26, URZ ;  /* 0x0000001a161a72a4 */ /* 0x000fe2000f8e02ff */
[----:B------:R-:W-:Y:S01]  /*11f0*/  ISETP.NE.AND P4, PT, RZ, UR27, PT ;  /* 0x0000001bff007c0c */ /* 0x000fe2000bf85270 */
[----:B------:R-:W-:Y:S01]  /*1200*/  IMAD.X R29, RZ, RZ, R21, P0 ;  /* 0x000000ffff1d7224 */ /* 0x000fe200000e0615 */
[--C-:B------:R-:W-:Y:S01]  /*1210*/  IADD3 R24, P1, P0, R4, R24, R22.reuse ;  /* 0x0000001804187210 */ /* 0x100fe2000783e016 */
[----:B------:R-:W4:Y:S01]  /*1220*/  S2R R21, SR_TID.X ;  /* 0x0000000000157919 */ /* 0x000f220000002100 */
[----:B------:R-:W-:Y:S01]  /*1230*/  SHF.R.S32.HI R22, RZ, 0x1f, R22 ;  /* 0x0000001fff167819 */ /* 0x000fe20000011416 */
[----:B------:R-:W5:Y:S01]  /*1240*/  LDC.64 R4, c[0x0][0x5f8] ;  /* 0x00017e00ff047b82 */ /* 0x000f620000000a00 */
[----:B------:R-:W5:Y:S01]  /*1250*/  LDCU.64 UR14, c[0x0][0x3c8] ;  /* 0x00007900ff0e77ac */ /* 0x000f620008000a00 */
[----:B------:R-:W-:Y:S01]  /*1260*/  BSSY.RECONVERGENT B1, `(.L_x_401) ;  /* 0x00005ed000017945 */ /* 0x000fe20003800200 */
[----:B------:R-:W-:Y:S01]  /*1270*/  USHF.L.U32 UR28, UR26, 0x6, URZ ;  /* 0x000000061a1c7899 */ /* 0x000fe200080006ff */
[----:B-1----:R-:W-:Y:S01]  /*1280*/  IMAD R26, R19, UR4, RZ ;  /* 0x00000004131a7c24 */ /* 0x002fe2000f8e02ff */
[----:B------:R-:W-:-:S03]  /*1290*/  USHF.L.U64.HI UR25, UR4, 0x5, UR5 ;  /* 0x0000000504197899 */ /* 0x000fc60008010205 */
[----:B------:R-:W1:Y:S01]  /*12a0*/  LDC.64 R248, c[0x0][0x420] ;  /* 0x00010800fff87b82 */ /* 0x000e620000000a00 */
[----:B------:R-:W-:Y:S01]  /*12b0*/  USHF.L.U32 UR27, UR4, 0x5, URZ ;  /* 0x00000005041b7899 */ /* 0x000fe200080006ff */
[C---:B------:R-:W-:Y:S02]  /*12c0*/  IMAD R11, R17.reuse, UR5, R26 ;  /* 0x00000005110b7c24 */ /* 0x040fe4000f8e021a */
[----:B------:R-:W-:-:S04]  /*12d0*/  IMAD.WIDE.U32 R26, R17, UR4, R28 ;  /* 0x00000004111a7c25 */ /* 0x000fc8000f8e001c */
[----:B------:R-:W-:Y:S01]  /*12e0*/  IMAD.IADD R27, R27, 0x1, R11 ;  /* 0x000000011b1b7824 */ /* 0x000fe200078e020b */
[----:B------:R-:W-:Y:S01]  /*12f0*/  IADD3.X R11, PT, PT, R14, R15, R22, P1, P0 ;  /* 0x0000000f0e0b7210 */ /* 0x000fe20000fe0416 */
[----:B------:R-:W-:Y:S02]  /*1300*/  IMAD.MOV.U32 R14, RZ, RZ, R214 ;  /* 0x000000ffff0e7224 */ /* 0x000fe400078e00d6 */
[----:B------:R-:W-:Y:S02]  /*1310*/  IMAD.MOV.U32 R15, RZ, RZ, RZ ;  /* 0x000000ffff0f7224 */ /* 0x000fe400078e00ff */
[----:B------:R-:W-:Y:S01]  /*1320*/  IMAD.WIDE.U32 R30, R206, UR6, R26 ;  /* 0x00000006ce1e7c25 */ /* 0x000fe2000f8e001a */
[----:B---3--:R-:W-:-:S03]  /*1330*/  SHF.R.U32.HI R246, RZ, 0x5, R246 ;  /* 0x00000005fff67819 */ /* 0x008fc600000116f6 */
[----:B--2---:R-:W-:-:S04]  /*1340*/  IMAD.WIDE.U32 R22, R17, R2, R14 ;  /* 0x0000000211167225 */ /* 0x004fc800078e000e */
[----:B------:R-:W-:Y:S01]  /*1350*/  IMAD R26, R19, R2, RZ ;  /* 0x00000002131a7224 */ /* 0x000fe200078e02ff */
[----:B------:R-:W-:Y:S01]  /*1360*/  IADD3 R28, P0, PT, R20, R22, RZ ;  /* 0x00000016141c7210 */ /* 0x000fe20007f1e0ff */
[----:B------:R-:W-:Y:S01]  /*1370*/  IMAD R31, R206, UR7, R31 ;  /* 0x00000007ce1f7c24 */ /* 0x000fe2000f8e021f */
[----:B------:R-:W2:Y:S01]  /*1380*/  LDC R22, c[0x0][0x508] ;  /* 0x00014200ff167b82 */ /* 0x000ea20000000800 */
[----:B------:R-:W-:Y:S01]  /*1390*/  IMAD R26, R17, R3, R26 ;  /* 0x00000003111a7224 */ /* 0x000fe200078e021a */
[----:B------:R-:W3:Y:S04]  /*13a0*/  LDCU.64 UR6, c[0x0][0x550] ;  /* 0x0000aa00ff0677ac */ /* 0x000ee80008000a00 */
[----:B------:R-:W-:Y:S01]  /*13b0*/  IADD3.X R29, PT, PT, R9, R23, R26, P0, !PT ;  /* 0x00000017091d7210 */ /* 0x000fe200007fe41a */
[----:B------:R-:W-:Y:S01]  /*13c0*/  IMAD.WIDE.U32 R26, R215, UR4, R30 ;  /* 0x00000004d71a7c25 */ /* 0x000fe2000f8e001e */
[----:B----4-:R-:W-:-:S03]  /*13d0*/  LOP3.LUT R9, R21, 0x1f, RZ, 0xc0, !PT ;  /* 0x0000001f15097812 */ /* 0x010fc600078ec0ff */
[----:B-----5:R-:W-:-:S04]  /*13e0*/  IMAD.WIDE.U32 R20, R4, UR16, RZ ;  /* 0x0000001004147c25 */ /* 0x020fc8000f8e00ff */
[----:B------:R-:W-:Y:S01]  /*13f0*/  IMAD R17, R246, UR26, R9 ;  /* 0x0000001af6117c24 */ /* 0x000fe2000f8e0209 */
[----:B------:R-:W-:Y:S01]  /*1400*/  SEL R4, R20, RZ, P4 ;  /* 0x000000ff14047207 */ /* 0x000fe20002000000 */
[----:B------:R-:W-:Y:S02]  /*1410*/  IMAD R20, R5, UR16, R21 ;  /* 0x0000001005147c24 */ /* 0x000fe4000f8e0215 */
[----:B------:R-:W-:Y:S01]  /*1420*/  IMAD R229, R215, UR5, R27 ;  /* 0x00000005d7e57c24 */ /* 0x000fe2000f8e021b */
[----:B------:R-:W-:Y:S01]  /*1430*/  IADD3 R5, P1, P0, R17, R24, R4 ;  /* 0x0000001811057210 */ /* 0x000fe2000783e004 */
[----:B------:R-:W-:Y:S01]  /*1440*/  VIADD R4, R232, UR21 ;  /* 0x00000015e8047c36 */ /* 0x000fe20008000000 */
[----:B------:R-:W4:Y:S01]  /*1450*/  LDCU.64 UR4, c[0x0][0x380] ;  /* 0x00007000ff0477ac */ /* 0x000f220008000a00 */
[----:B------:R-:W-:Y:S01]  /*1460*/  IMAD.WIDE.U32 R28, R206, UR14, R28 ;  /* 0x0000000ece1c7c25 */ /* 0x000fe2000f8e001c */
[----:B------:R-:W5:Y:S01]  /*1470*/  LDC.64 R24, c[0x0][0x5e8] ;  /* 0x00017a00ff187b82 */ /* 0x000f620000000a00 */
[----:B------:R-:W-:-:S02]  /*1480*/  SHF.R.S32.HI R17, RZ, 0x1f, R17 ;  /* 0x0000001fff117819 */ /* 0x000fc40000011411 */
[----:B--2---:R-:W-:Y:S01]  /*1490*/  IADD3 R22, PT, PT, R4, -R22, -R239 ;  /* 0x8000001604167210 */ /* 0x004fe20007ffe8ef */
[----:B------:R-:W-:Y:S01]  /*14a0*/  IMAD R29, R206, UR15, R29 ;  /* 0x0000000fce1d7c24 */ /* 0x000fe2000f8e021d */
[----:B------:R-:W2:Y:S01]  /*14b0*/  LDCU.64 UR14, c[0x0][0x570] ;  /* 0x0000ae00ff0e77ac */ /* 0x000ea20008000a00 */
[----:B------:R-:W-:Y:S02]  /*14c0*/  SEL R20, R20, RZ, P4 ;  /* 0x000000ff14147207 */ /* 0x000fe40002000000 */
[----:B------:R-:W-:Y:S01]  /*14d0*/  SHF.R.S32.HI R19, RZ, 0x1f, R22 ;  /* 0x0000001fff137819 */ /* 0x000fe20000011416 */
[----:B------:R-:W-:Y:S01]  /*14e0*/  IMAD.WIDE.U32 R28, R215, R2, R28 ;  /* 0x00000002d71c7225 */ /* 0x000fe200078e001c */
[----:B------:R-:W-:Y:S02]  /*14f0*/  IADD3.X R11, PT, PT, R17, R11, R20, P1, P0 ;  /* 0x0000000b110b7210 */ /* 0x000fe40000fe0414 */
[----:B------:R-:W-:Y:S01]  /*1500*/  LEA.HI R19, R19, R22, RZ, 0x6 ;  /* 0x0000001613137211 */ /* 0x000fe200078f30ff */
[----:B------:R-:W-:Y:S01]  /*1510*/  IMAD R227, R215, R3, R29 ;  /* 0x00000003d7e37224 */ /* 0x000fe200078e021d */
[----:B------:R-:W-:Y:S01]  /*1520*/  IADD3 R5, P0, PT, R5, UR28, RZ ;  /* 0x0000001c05057c10 */ /* 0x000fe2000ff1e0ff */
[----:B------:R-:W-:Y:S01]  /*1530*/  IMAD.U32 R20, RZ, RZ, UR28 ;  /* 0x0000001cff147e24 */ /* 0x000fe2000f8e00ff */
[----:B------:R-:W-:-:S02]  /*1540*/  SHF.R.S32.HI R19, RZ, 0x6, R19 ;  /* 0x00000006ff137819 */ /* 0x000fc40000011413 */
[C---:B----4-:R-:W-:Y:S02]  /*1550*/  LEA R226, P1, R28.reuse, UR4, 0x1 ;  /* 0x000000041ce27c11 */ /* 0x050fe4000f8208ff */
[----:B------:R-:W-:Y:S02]  /*1560*/  VIMNMX R222, PT, PT, RZ, R19, !PT ;  /* 0x00000013ffde7248 */ /* 0x000fe40007fe0100 */
[----:B------:R-:W-:Y:S02]  /*1570*/  LEA.HI.X R227, R28, UR5, R227, 0x1, P1 ;  /* 0x000000051ce37c11 */ /* 0x000fe400088f0ce3 */
[----:B------:R-:W-:Y:S02]  /*1580*/  ISETP.GT.AND P1, PT, R237, R222, PT ;  /* 0x000000deed00720c */ /* 0x000fe40003f24270 */
[----:B------:R-:W-:Y:S02]  /*1590*/  LEA.HI.X.SX32 R20, R20, R11, 0x1, P0 ;  /* 0x0000000b14147211 */ /* 0x000fe400000f0eff */
[----:B--2---:R-:W-:-:S02]  /*15a0*/  LEA R242, P0, R5, UR14, 0x2 ;  /* 0x0000000e05f27c11 */ /* 0x004fc4000f8010ff */
[----:B------:R-:W-:Y:S02]  /*15b0*/  LEA R17, R13, R18, 0x6 ;  /* 0x000000120d117211 */ /* 0x000fe400078e30ff */
[C---:B---3--:R-:W-:Y:S02]  /*15c0*/  LEA R228, P3, R26.reuse, UR6, 0x1 ;  /* 0x000000061ae47c11 */ /* 0x048fe4000f8608ff */
[----:B------:R-:W-:Y:S01]  /*15d0*/  LEA.HI.X R243, R5, UR15, R20, 0x2, P0 ;  /* 0x0000000f05f37c11 */ /* 0x000fe200080f1414 */
[----:B-----5:R-:W-:Y:S01]  /*15e0*/  IMAD.WIDE R224, R17, 0x4, R24 ;  /* 0x0000000411e07825 */ /* 0x020fe200078e0218 */
[----:B------:R-:W-:Y:S02]  /*15f0*/  IADD3 R11, P0, PT, R215, 0x20, RZ ;  /* 0x00000020d70b7810 */ /* 0x000fe40007f1e0ff */
[----:B------:R-:W-:Y:S01]  /*1600*/  LEA.HI.X R229, R26, UR7, R229, 0x1, P3 ;  /* 0x000000071ae57c11 */ /* 0x000fe200098f0ce5 */
[----:B------:R-:W-:Y:S01]  /*1610*/  IMAD R5, R13, 0x40, R16 ;  /* 0x000000400d057824 */ /* 0x000fe200078e0210 */
[C---:B------:R-:W-:Y:S01]  /*1620*/  SHF.L.U64.HI R16, R2.reuse, 0x5, R3 ;  /* 0x0000000502107819 */ /* 0x040fe20000010203 */
[----:B------:R-:W-:Y:S01]  /*1630*/  IMAD.SHL.U32 R3, R2, 0x20, RZ ;  /* 0x0000002002037824 */ /* 0x000fe200078e00ff */
[----:B------:R-:W-:Y:S01]  /*1640*/  IADD3 R17, PT, PT, R215, 0x20, RZ ;  /* 0x00000020d7117810 */ /* 0x000fe20007ffe0ff */
[----:B------:R-:W-:-:S02]  /*1650*/  IMAD.MOV.U32 R223, RZ, RZ, R225 ;  /* 0x000000ffffdf7224 */ /* 0x000fc400078e00e1 */
[----:B-1----:R-:W-:-:S04]  /*1660*/  IMAD.WIDE R248, R5, 0x4, R248 ;  /* 0x0000000405f87825 */ /* 0x002fc800078e02f8 */
        /* <DEDUP_REMOVED lines=13> */
.L_x_413:
[----:B------:R-:W1:Y:S01]  /*1740*/  LDCU.64 UR10, c[0x0][0x5c0] ;  /* 0x0000b800ff0a77ac */ /* 0x000e620008000a00 */
[----:B------:R-:W-:-:S05]  /*1750*/  IADD3 R0, PT, PT, R238, R241, RZ ;  /* 0x000000f1ee007210 */ /* 0x000fca0007ffe0ff */
[C---:B-1----:R-:W-:Y:S02]  /*1760*/  IMAD R3, R0.reuse, UR11, RZ ;  /* 0x0000000b00037c24 */ /* 0x042fe4000f8e02ff */
[----:B------:R-:W-:-:S05]  /*1770*/  IMAD.WIDE.U32 R4, R0, UR10, RZ ;  /* 0x0000000a00047c25 */ /* 0x000fca000f8e00ff */
[----:B------:R-:W-:Y:S02]  /*1780*/  IADD3 R0, PT, PT, R5, R3, RZ ;  /* 0x0000000305007210 */ /* 0x000fe40007ffe0ff */
.L_x_414:
        /* <DEDUP_REMOVED lines=11> */
.L_x_415:
[----:B------:R-:W1:Y:S01]  /*1840*/  LDCU.64 UR6, c[0x0][0x5c8] ;  /* 0x0000b900ff0677ac */ /* 0x000e620008000a00 */
[----:B------:R-:W-:-:S05]  /*1850*/  IADD3 R238, PT, PT, R238, R241, RZ ;  /* 0x000000f1eeee7210 */ /* 0x000fca0007ffe0ff */
[C---:B-1----:R-:W-:Y:S02]  /*1860*/  IMAD R5, R238.reuse, UR7, RZ ;  /* 0x00000007ee057c24 */ /* 0x042fe4000f8e02ff */
[----:B------:R-:W-:-:S05]  /*1870*/  IMAD.WIDE.U32 R6, R238, UR6, RZ ;  /* 0x00000006ee067c25 */ /* 0x000fca000f8e00ff */
[----:B------:R-:W-:-:S07]  /*1880*/  IADD3 R5, PT, PT, R7, R5, RZ ;  /* 0x0000000507057210 */ /* 0x000fce0007ffe0ff */
.L_x_416:
        /* <DEDUP_REMOVED lines=27> */
.L_x_418:
[----:B------:R-:W-:Y:S05]  /*1a40*/  BSYNC.RECONVERGENT B0 ;  /* 0x0000000000007941 */ /* 0x000fea0003800200 */
.L_x_417:
        /* <DEDUP_REMOVED lines=15> */
.L_x_420:
[----:B------:R-:W-:Y:S05]  /*1b40*/  BSYNC.RECONVERGENT B0 ;  /* 0x0000000000007941 */ /* 0x000fea0003800200 */
.L_x_419:
        /* <DEDUP_REMOVED lines=22> */
.L_x_422:
[----:B------:R-:W-:Y:S05]  /*1cb0*/  BSYNC.RECONVERGENT B0 ;  /* 0x0000000000007941 */ /* 0x000fea0003800200 */
.L_x_421:
[----:B------:R-:W-:Y:S05]  /*1cc0*/  @P3 BRA `(.L_x_423) ;  /* 0x0000005400183947 */ /* 0x000fea0003800000 */
[----:B------:R-:W4:Y:S01]  /*1cd0*/  LDCU UR10, c[0x0][0x440] ;  /* 0x00008800ff0a77ac */ /* 0x000f220008000800 */
[----:B---3--:R-:W-:Y:S01]  /*1ce0*/  MOV R5, R3 ;  /* 0x0000000300057202 */ /* 0x008fe20000000f00 */
[----:B------:R-:W-:Y:S01]  /*1cf0*/  IMAD R2, R2, UR6, RZ ;  /* 0x0000000602027c24 */ /* 0x000fe2000f8e02ff */
[----:B------:R-:W3:Y:S01]  /*1d00*/  LDCU.64 UR4, c[0x0][0x568] ;  /* 0x0000ad00ff0477ac */ /* 0x000ee20008000a00 */
[----:B------:R-:W-:Y:S02]  /*1d10*/  IMAD.MOV.U32 R4, RZ, RZ, R6 ;  /* 0x000000ffff047224 */ /* 0x000fe400078e0006 */
[C---:B------:R-:W-:Y:S02]  /*1d20*/  IMAD R2, R11.reuse, UR7, R2 ;  /* 0x000000070b027c24 */ /* 0x040fe4000f8e0202 */
[----:B------:R-:W-:-:S04]  /*1d30*/  IMAD.WIDE.U32 R4, R11, UR6, R4 ;  /* 0x000000060b047c25 */ /* 0x000fc8000f8e0004 */
[----:B------:R-:W-:Y:S01]  /*1d40*/  IMAD.IADD R3, R5, 0x1, R2 ;  /* 0x0000000105037824 */ /* 0x000fe200078e0202 */
[----:B----4-:R-:W-:Y:S02]  /*1d50*/  ISETP.GE.AND P0, PT, R214, UR10, PT ;  /* 0x0000000ad6007c0c */ /* 0x010fe4000bf06270 */
[----:B---3--:R-:W-:-:S04]  /*1d60*/  LEA R2, P1, R4, UR4, 0x1 ;  /* 0x0000000404027c11 */ /* 0x008fc8000f8208ff */
[----:B------:R-:W-:-:S07]  /*1d70*/  LEA.HI.X R3, R4, UR5, R3, 0x1, P1 ;  /* 0x0000000504037c11 */ /* 0x000fce00088f0c03 */
[----:B------:R3:W-:Y:S01]  /*1d80*/  @!P0 STG.E.128 desc[UR18][R2.64], RZ ;  /* 0x000000ff02008986 */ /* 0x0007e2000c101d12 */
[----:B------:R-:W-:-:S13]  /*1d90*/  ISETP.GE.AND P0, PT, R208, UR10, PT ;  /* 0x0000000ad0007c0c */ /* 0x000fda000bf06270 */
[----:B------:R-:W-:Y:S05]  /*1da0*/  @P0 BRA `(.L_x_423) ;  /* 0x0000005000e00947 */ /* 0x000fea0003800000 */
[----:B------:R4:W-:Y:S01]  /*1db0*/  STG.E.128 desc[UR18][R2.64+0x80], RZ ;  /* 0x000080ff02007986 */ /* 0x0009e2000c101d12 */
[----:B------:R-:W-:Y:S05]  /*1dc0*/  BRA `(.L_x_423) ;  /* 0x0000005000d87947 */ /* 0x000fea0003800000 */
.L_x_412:
[----:B------:R-:W-:Y:S01]  /*1dd0*/  IMAD.U32 R5, RZ, RZ, UR10 ;  /* 0x0000000aff057e24 */ /* 0x000fe2000f8e00ff */
[----:B------:R-:W-:Y:S01]  /*1de0*/  UIMAD UR6, UR20, UR10, URZ ;  /* 0x0000000a140672a4 */ /* 0x000fe2000f8e02ff */
[----:B------:R-:W-:Y:S02]  /*1df0*/  @P4 BAR.SYNC.DEFER_BLOCKING 0x0 ;  /* 0x0000000000004b1d */ /* 0x000fe40000010000 */
[----:B------:R-:W-:Y:S01]  /*1e00*/  IMAD.WIDE.U32 R18, R5, UR21, R14 ;  /* 0x0000001505127c25 */ /* 0x000fe2000f8e000e */
[----:B------:R-:W-:Y:S01]  /*1e10*/  UIMAD UR6, UR21, UR11, UR6 ;  /* 0x0000000b150672a4 */ /* 0x000fe2000f8e0206 */
[----:B------:R-:W-:Y:S02]  /*1e20*/  LOP3.LUT R5, R13, 0x80000001, RZ, 0xc0, !PT ;  /* 0x800000010d057812 */ /* 0x000fe400078ec0ff */
[----:B------:R-:W1:Y:S01]  /*1e30*/  LDCU.64 UR4, c[0x0][0x3d8] ;  /* 0x00007b00ff0477ac */ /* 0x000e620008000a00 */
[----:B------:R-:W-:Y:S01]  /*1e40*/  IADD3 R20, P0, PT, R12, R18, RZ ;  /* 0x000000120c147210 */ /* 0x000fe20007f1e0ff */
[----:B------:R-:W-:Y:S03]  /*1e50*/  BSSY.RECONVERGENT B0, `(.L_x_424) ;  /* 0x0000021000007945 */ /* 0x000fe60003800200 */
[----:B------:R-:W-:-:S02]  /*1e60*/  IADD3.X R21, PT, PT, R10, UR6, R19, P0, !PT ;  /* 0x000000060a157c10 */ /* 0x000fc400087fe413 */
[----:B------:R-:W-:Y:S02]  /*1e70*/  IADD3 R10, PT, PT, R239, -UR21, RZ ;  /* 0x80000015ef0a7c10 */ /* 0x000fe4000fffe0ff */
[----:B------:R-:W-:Y:S02]  /*1e80*/  ISETP.NE.AND P0, PT, R5, 0x1, PT ;  /* 0x000000010500780c */ /* 0x000fe40003f05270 */
[----:B------:R-:W-:Y:S02]  /*1e90*/  ISETP.GE.AND P6, PT, R215, R10, PT ;  /* 0x0000000ad700720c */ /* 0x000fe40003fc6270 */
[----:B------:R-:W-:Y:S01]  /*1ea0*/  SEL R5, RZ, 0x4000, P0 ;  /* 0x00004000ff057807 */ /* 0x000fe20000000000 */
[----:B-1----:R-:W-:Y:S02]  /*1eb0*/  IMAD R19, R0, UR4, RZ ;  /* 0x0000000400137c24 */ /* 0x002fe4000f8e02ff */
[----:B------:R-:W-:-:S04]  /*1ec0*/  IMAD.WIDE.U32 R20, R6, UR4, R20 ;  /* 0x0000000406147c25 */ /* 0x000fc8000f8e0014 */
[----:B------:R-:W-:-:S04]  /*1ed0*/  IMAD R19, R6, UR5, R19 ;  /* 0x0000000506137c24 */ /* 0x000fc8000f8e0213 */
[----:B------:R-:W-:Y:S01]  /*1ee0*/  IMAD.IADD R19, R21, 0x1, R19 ;  /* 0x0000000115137824 */ /* 0x000fe200078e0213 */
[----:B------:R-:W-:Y:S06]  /*1ef0*/  @P6 BRA `(.L_x_425) ;  /* 0x0000000000506947 */ /* 0x000fec0003800000 */
[----:B------:R-:W1:Y:S01]  /*1f00*/  LDCU UR6, c[0x0][0x440] ;  /* 0x00008800ff0677ac */ /* 0x000e620008000800 */
[----:B------:R-:W-:Y:S01]  /*1f10*/  IMAD.MOV.U32 R18, RZ, RZ, R20 ;  /* 0x000000ffff127224 */ /* 0x000fe200078e0014 */
[----:B------:R-:W2:Y:S03]  /*1f20*/  LDCU.64 UR4, c[0x0][0x390] ;  /* 0x00007200ff0477ac */ /* 0x000ea60008000a00 */
        /* <DEDUP_REMOVED lines=17> */
.L_x_425:
[----:B------:R2:W-:Y:S04]  /*2040*/  STS.128 [R212+0x10000], RZ ;  /* 0x010000ffd4007388 */ /* 0x0005e80000000c00 */
[----:B------:R2:W-:Y:S02]  /*2050*/  STS.128 [R212+0x12000], RZ ;  /* 0x012000ffd4007388 */ /* 0x0005e40000000c00 */
.L_x_426:
[----:B------:R-:W-:Y:S05]  /*2060*/  BSYNC.RECONVERGENT B0 ;  /* 0x0000000000007941 */ /* 0x000fea0003800200 */
.L_x_424:
        /* <DEDUP_REMOVED lines=26> */
.L_x_428:
[----:B------:R-:W-:Y:S05]  /*2210*/  BSYNC.RECONVERGENT B0 ;  /* 0x0000000000007941 */ /* 0x000fea0003800200 */
.L_x_427:
        /* <DEDUP_REMOVED lines=21> */
.L_x_430:
[----:B------:R1:W-:Y:S04]  /*2370*/  STS.128 [R212+0x8000], RZ ;  /* 0x008000ffd4007388 */ /* 0x0003e80000000c00 */
[----:B------:R1:W-:Y:S02]  /*2380*/  STS.128 [R212+0xa000], RZ ;  /* 0x00a000ffd4007388 */ /* 0x0003e40000000c00 */
.L_x_431:
[----:B------:R-:W-:Y:S05]  /*2390*/  BSYNC.RECONVERGENT B0 ;  /* 0x0000000000007941 */ /* 0x000fea0003800200 */
.L_x_429:
[----:B------:R-:W-:Y:S01]  /*23a0*/  ISETP.GE.AND P3, PT, R17, R10, PT ;  /* 0x0000000a1100720c */ /* 0x000fe20003f66270 */
[----:B------:R-:W-:-:S12]  /*23b0*/  BSSY.RECONVERGENT B0, `(.L_x_432) ;  /* 0x0000016000007945 */ /* 0x000fd80003800200 */
[----:B------:R1:W-:Y:S04]  /*23c0*/  @P3 STS.128 [R212+0x9000], RZ ;  /* 0x009000ffd4003388 */ /* 0x0003e80000000c00 */
[----:B------:R1:W-:Y:S01]  /*23d0*/  @P3 STS.128 [R212+0xb000], RZ ;  /* 0x00b000ffd4003388 */ /* 0x0003e20000000c00 */
[----:B------:R-:W-:Y:S05]  /*23e0*/  @P3 BRA `(.L_x_433) ;  /* 0x0000000000483947 */ /* 0x000fea0003800000 */
[----:B------:R-:W5:Y:S01]  /*23f0*/  LDCU UR4, c[0x0][0x440] ;  /* 0x00008800ff0477ac */ /* 0x000f620008000800 */
[----:B------:R-:W-:Y:S02]  /*2400*/  IMAD.U32 R17, RZ, RZ, UR27 ;  /* 0x0000001bff117e24 */ /* 0x000fe4000f8e00ff */
[----:B-1----:R-:W-:Y:S02]  /*2410*/  IMAD.U32 R13, RZ, RZ, UR27 ;  /* 0x0000001bff0d7e24 */ /* 0x002fe4000f8e00ff */
[----:B------:R-:W-:Y:S01]  /*2420*/  IMAD.U32 R12, RZ, RZ, UR25 ;  /* 0x00000019ff0c7e24 */ /* 0x000fe2000f8e00ff */
        /* <DEDUP_REMOVED lines=14> */
.L_x_433:
[----:B------:R-:W-:Y:S05]  /*2510*/  BSYNC.RECONVERGENT B0 ;  /* 0x0000000000007941 */ /* 0x000fea0003800200 */
.L_x_432:
        /* <DEDUP_REMOVED lines=19> */
.L_x_435:
[----:B------:R1:W-:Y:S04]  /*2650*/  STS.128 [R235], RZ ;  /* 0x000000ffeb007388 */ /* 0x0003e80000000c00 */
[----:B------:R1:W-:Y:S02]  /*2660*/  STS.128 [R235+0x2000], RZ ;  /* 0x002000ffeb007388 */ /* 0x0003e40000000c00 */
.L_x_436:
[----:B------:R-:W-:Y:S05]  /*2670*/  BSYNC.RECONVERGENT B0 ;  /* 0x0000000000007941 */ /* 0x000fea0003800200 */
.L_x_434:
[C---:B-1----:R-:W-:Y:S01]  /*2680*/  VIADD R13, R210.reuse, 0x8 ;  /* 0x00000008d20d7836 */ /* 0x042fe20000000000 */
        /* <DEDUP_REMOVED lines=26> */
.L_x_438:
[----:B------:R-:W-:Y:S05]  /*2830*/  BSYNC.RECONVERGENT B0 ;  /* 0x0000000000007941 */ /* 0x000fea0003800200 */
.L_x_437:
        /* <DEDUP_REMOVED lines=34> */
.L_x_440:
[----:B------:R1:W-:Y:S04]  /*2a60*/  STS.128 [R212+0xc000], RZ ;  /* 0x00c000ffd4007388 */ /* 0x0003e80000000c00 */
[----:B------:R1:W-:Y:S02]  /*2a70*/  STS.128 [R212+0xe000], RZ ;  /* 0x00e000ffd4007388 */ /* 0x0003e40000000c00 */
.L_x_441:
[----:B------:R-:W-:Y:S05]  /*2a80*/  BSYNC.RECONVERGENT B0 ;  /* 0x0000000000007941 */ /* 0x000fea0003800200 */
.L_x_439:
[----:B------:R1:W-:Y:S01]  /*2a90*/  @P5 STS.128 [R212+0xd000], RZ ;  /* 0x00d000ffd4005388 */ /* 0x0003e20000000c00 */
[----:B------:R-:W-:Y:S03]  /*2aa0*/  BSSY.RECONVERGENT B0, `(.L_x_442) ;  /* 0x0000019000007945 */ /* 0x000fe60003800200 */
        /* <DEDUP_REMOVED lines=24> */
.L_x_443:
[----:B------:R-:W-:Y:S05]  /*2c30*/  BSYNC.RECONVERGENT B0 ;  /* 0x0000000000007941 */ /* 0x000fea0003800200 */
.L_x_442:
[----:B------:R-:W0:Y:S01]  /*2c40*/  LDGDEPBAR ;  /* 0x00000000000079af */ /* 0x000e220000000000 */
[----:B------:R-:W3:Y:S01]  /*2c50*/  LDC.64 R12, c[0x0][0x528] ;  /* 0x00014a00ff0c7b82 */ /* 0x000ee20000000a00 */
[----:B------:R-:W-:Y:S01]  /*2c60*/  IMAD R230, R207, UR22, R206 ;  /* 0x00000016cfe67c24 */ /* 0x000fe2000f8e02ce */
[----:B------:R-:W1:Y:S01]  /*2c70*/  LDCU UR10, c[0x0][0x590] ;  /* 0x0000b200ff0a77ac */ /* 0x000e620008000800 */
[----:B------:R-:W1:Y:S01]  /*2c80*/  S2R R220, SR_TID.X ;  /* 0x0000000000dc7919 */ /* 0x000e620000002100 */
[----:B--2---:R-:W-:Y:S01]  /*2c90*/  IADD3 R7, PT, PT, R236, R210, R239 ;  /* 0x000000d2ec077210 */ /* 0x004fe20007ffe0ef */
[----:B------:R-:W2:Y:S03]  /*2ca0*/  LDCU UR4, c[0x0][0x440] ;  /* 0x00008800ff0477ac */ /* 0x000ea60008000800 */
[----:B------:R-:W1:Y:S01]  /*2cb0*/  LDC R219, c[0x0][0x44c] ;  /* 0x00011300ffdb7b82 */ /* 0x000e620000000800 */
[----:B------:R-:W1:Y:S01]  /*2cc0*/  LDCU UR5, c[0x0][0x3e0] ;  /* 0x00007c00ff0577ac */ /* 0x000e620008000800 */
[----:B------:R-:W1:Y:S01]  /*2cd0*/  LDCU UR7, c[0x0][0x45c] ;  /* 0x00008b80ff0777ac */ /* 0x000e620008000800 */
[----:B------:R-:W1:Y:S01]  /*2ce0*/  LDCU.U8 UR6, c[0x0][0x4f8] ;  /* 0x00009f00ff0677ac */ /* 0x000e620008000000 */
[----:B------:R-:W-:-:S04]  /*2cf0*/  DEPBAR.LE SB0, 0x1 ;  /* 0x000080400000791a */ /* 0x000fc80000000000 */
[----:B------:R-:W-:Y:S06]  /*2d00*/  BAR.SYNC.DEFER_BLOCKING 0x0 ;  /* 0x0000000000007b1d */ /* 0x000fec0000010000 */
[----:B---3--:R-:W3:Y:S04]  /*2d10*/  LDG.E.64 R10, desc[UR18][R12.64+0x8] ;  /* 0x000008120c0a7981 */ /* 0x008ee8000c1e1b00 */
[----:B------:R-:W2:Y:S01]  /*2d20*/  LDG.E.64 R2, desc[UR18][R12.64] ;  /* 0x000000120c027981 */ /* 0x000ea2000c1e1b00 */
[----:B------:R-:W-:Y:S01]  /*2d30*/  IMAD.SHL.U32 R230, R230, 0x20, RZ ;  /* 0x00000020e6e67824 */ /* 0x000fe200078e00ff */
[----:B------:R-:W-:Y:S01]  /*2d40*/  LOP3.LUT R246, R246, 0x3, RZ, 0xc0, !PT ;  /* 0x00000003f6f67812 */ /* 0x000fe200078ec0ff */
[----:B------:R-:W-:Y:S01]  /*2d50*/  IMAD.SHL.U32 R198, R202, 0x2, RZ ;  /* 0x00000002cac67824 */ /* 0x000fe200078e00ff */
[----:B------:R-:W1:Y:S01]  /*2d60*/  LDSM.16.M88.4 R116, [R203] ;  /* 0x00000000cb74783b */ /* 0x000e620000000200 */
[----:B------:R-:W-:Y:S01]  /*2d70*/  IMAD.SHL.U32 R0, R204, 0x2, RZ ;  /* 0x00000002cc007824 */ /* 0x000fe200078e00ff */
[----:B------:R-:W-:Y:S01]  /*2d80*/  IADD3 R221, PT, PT, R4, 0x40, -R239 ;  /* 0x0000004004dd7810 */ /* 0x000fe20007ffe8ef */
[----:B------:R-:W-:Y:S01]  /*2d90*/  IMAD.MOV.U32 R244, RZ, RZ, 0x10 ;  /* 0x00000010fff47424 */ /* 0x000fe200078e00ff */
[----:B------:R-:W1:Y:S01]  /*2da0*/  LDSM.16.M88.4 R120, [R203+0x800] ;  /* 0x00080000cb78783b */ /* 0x000e620000000200 */
[----:B------:R-:W-:Y:S01]  /*2db0*/  IMAD.SHL.U32 R188, R204, 0x2, RZ ;  /* 0x00000002ccbc7824 */ /* 0x000fe200078e00ff */
[----:B------:R-:W-:Y:S01]  /*2dc0*/  CS2R R94, SRZ ;  /* 0x00000000005e7805 */ /* 0x000fe2000001ff00 */
[--C-:B------:R-:W-:Y:S01]  /*2dd0*/  IMAD.IADD R189, R203, 0x1, R198.reuse ;  /* 0x00000001cbbd7824 */ /* 0x100fe200078e02c6 */
[----:B------:R-:W1:Y:S01]  /*2de0*/  LDSM.16.M88.4 R148, [R203+0x2000] ;  /* 0x00200000cb94783b */ /* 0x000e620000000200 */
[--C-:B------:R-:W-:Y:S01]  /*2df0*/  IMAD.IADD R191, R205, 0x1, R198.reuse ;  /* 0x00000001cdbf7824 */ /* 0x100fe200078e02c6 */
[----:B------:R-:W-:Y:S01]  /*2e00*/  CS2R R92, SRZ ;  /* 0x00000000005c7805 */ /* 0x000fe2000001ff00 */
[----:B------:R-:W-:Y:S01]  /*2e10*/  IMAD.IADD R195, R199, 0x1, R198 ;  /* 0x00000001c7c37824 */ /* 0x000fe200078e02c6 */
[----:B------:R-:W1:Y:S01]  /*2e20*/  LDSM.16.M88.4 R152, [R203+0x2800] ;  /* 0x00280000cb98783b */ /* 0x000e620000000200 */
[----:B------:R-:W-:Y:S01]  /*2e30*/  IMAD.IADD R232, R7, 0x1, -R232 ;  /* 0x0000000107e87824 */ /* 0x000fe200078e0ae8 */
[----:B------:R-:W-:Y:S01]  /*2e40*/  CS2R R98, SRZ ;  /* 0x0000000000627805 */ /* 0x000fe2000001ff00 */
[--C-:B------:R-:W-:Y:S01]  /*2e50*/  IMAD.IADD R197, R205, 0x1, R5.reuse ;  /* 0x00000001cdc57824 */ /* 0x100fe200078e0205 */
[----:B------:R-:W-:Y:S01]  /*2e60*/  CS2R R96, SRZ ;  /* 0x0000000000607805 */ /* 0x000fe2000001ff00 */
[----:B------:R-:W-:Y:S01]  /*2e70*/  IMAD.IADD R196, R200, 0x1, R5 ;  /* 0x00000001c8c47824 */ /* 0x000fe200078e0205 */
[----:B------:R-:W-:Y:S01]  /*2e80*/  CS2R R90, SRZ ;  /* 0x00000000005a7805 */ /* 0x000fe2000001ff00 */
        /* <DEDUP_REMOVED lines=27> */
[----:B----4-:R-:W-:Y:S01]  /*3040*/  CS2R R20, SRZ ;  /* 0x0000000000147805 */ /* 0x010fe2000001ff00 */
[----:B------:R-:W-:Y:S01]  /*3050*/  IMAD R246, R237, 0x4, R246 ;  /* 0x00000004edf67824 */ /* 0x000fe200078e02f6 */
[----:B-1----:R-:W-:Y:S01]  /*3060*/  SHF.R.U32.HI R245, RZ, 0x7, R220 ;  /* 0x00000007fff57819 */ /* 0x002fe200000116dc */
[--C-:B------:R-:W-:Y:S01]  /*3070*/  IMAD.IADD R192, R205, 0x1, R188.reuse ;  /* 0x00000001cdc07824 */ /* 0x100fe200078e02bc */
[----:B------:R-:W-:Y:S01]  /*3080*/  USHF.L.U32 UR10, UR10, 0x6, URZ ;  /* 0x000000060a0a7899 */ /* 0x000fe200080006ff */
[----:B------:R-:W-:Y:S01]  /*3090*/  IMAD.IADD R193, R199, 0x1, R188 ;  /* 0x00000001c7c17824 */ /* 0x000fe200078e02bc */
[----:B------:R-:W-:Y:S01]  /*30a0*/  UIADD3 UR21, UPT, UPT, UR21, 0x40, URZ ;  /* 0x0000004015157890 */ /* 0x000fe2000fffe0ff */
[C---:B------:R-:W-:Y:S01]  /*30b0*/  IMAD.IADD R190, R188.reuse, 0x1, R191 ;  /* 0x00000001bcbe7824 */ /* 0x040fe200078e02bf */
[----:B------:R-:W-:Y:S01]  /*30c0*/  USHF.L.U32 UR26, UR26, 0x3, URZ ;  /* 0x000000031a1a7899 */ /* 0x000fe200080006ff */
[----:B------:R-:W-:Y:S01]  /*30d0*/  IMAD.IADD R194, R188, 0x1, R195 ;  /* 0x00000001bcc27824 */ /* 0x000fe200078e02c3 */
[----:B---3--:R-:W-:-:S02]  /*30e0*/  IADD3 R250, P1, P0, R230, R10, R9 ;  /* 0x0000000ae6fa7210 */ /* 0x008fc4000783e009 */
[----:B------:R-:W-:Y:S02]  /*30f0*/  SHF.R.S32.HI R230, RZ, 0x1f, R230 ;  /* 0x0000001fffe67819 */ /* 0x000fe400000114e6 */
[----:B--2---:R-:W-:Y:S01]  /*3100*/  R2UR UR12, R2 ;  /* 0x00000000020c72ca */ /* 0x004fe200000e0000 */
[----:B------:R-:W-:Y:S01]  /*3110*/  IMAD.IADD R2, R203, 0x1, R198 ;  /* 0x00000001cb027824 */ /* 0x000fe200078e02c6 */
[----:B------:R-:W-:Y:S01]  /*3120*/  IADD3.X R230, PT, PT, R230, R11, RZ, P1, P0 ;  /* 0x0000000be6e67210 */ /* 0x000fe20000fe04ff */
[----:B------:R-:W-:Y:S01]  /*3130*/  IMAD.WIDE.U32 R250, R250, -0x2daee0ad, RZ ;  /* 0xd2511f53fafa7825 */ /* 0x000fe200078e00ff */
[----:B------:R-:W-:Y:S02]  /*3140*/  R2UR UR11, R3 ;  /* 0x00000000030b72ca */ /* 0x000fe400000e0000 */
[----:B------:R-:W-:Y:S01]  /*3150*/  LOP3.LUT P0, RZ, R220, 0x4, RZ, 0xc0, !PT ;  /* 0x00000004dcff7812 */ /* 0x000fe2000780c0ff */
[----:B------:R-:W-:Y:S01]  /*3160*/  IMAD.IADD R3, R203, 0x1, R0 ;  /* 0x00000001cb037824 */ /* 0x000fe200078e0200 */
[----:B------:R-:W1:Y:S01]  /*3170*/  LDSM.16.M88.4 R132, [R2] ;  /* 0x000000000284783b */ /* 0x000e620000000200 */
[----:B------:R-:W-:Y:S01]  /*3180*/  IMAD.IADD R0, R0, 0x1, R2 ;  /* 0x0000000100007824 */ /* 0x000fe200078e0202 */
[----:B------:R-:W-:-:S02]  /*3190*/  SEL R244, R244, 0xfffffff0, !P0 ;  /* 0xfffffff0f4f47807 */ /* 0x000fc40004000000 */
[----:B------:R-:W2:Y:S01]  /*31a0*/  LDSM.16.M88.4 R124, [R3] ;  /* 0x00000000037c783b */ /* 0x000ea20000000200 */
[----:B------:R-:W-:Y:S02]  /*31b0*/  UIADD3 UR34, UPT, UPT, UR12, -0x61c88647, URZ ;  /* 0x9e3779b90c227890 */ /* 0x000fe4000fffe0ff */
[----:B------:R-:W-:Y:S01]  /*31c0*/  IMAD.IADD R240, R211, 0x1, R244 ;  /* 0x00000001d3f07824 */ /* 0x000fe200078e02f4 */
[----:B------:R-:W3:Y:S01]  /*31d0*/  LDSM.16.M88.4 R128, [R3+0x800] ;  /* 0x000800000380783b */ /* 0x000ee20000000200 */
[----:B------:R-:W-:Y:S02]  /*31e0*/  UIADD3 UR33, UPT, UPT, UR11, -0x4498517b, URZ ;  /* 0xbb67ae850b217890 */ /* 0x000fe4000fffe0ff */
[----:B------:R-:W-:Y:S01]  /*31f0*/  UIADD3 UR32, UPT, UPT, UR12, 0x3c6ef372, URZ ;  /* 0x3c6ef3720c207890 */ /* 0x000fe2000fffe0ff */
[----:B------:R-:W4:Y:S01]  /*3200*/  LDSM.16.M88.4 R156, [R3+0x2000] ;  /* 0x00200000039c783b */ /* 0x000f220000000200 */
[----:B------:R-:W-:Y:S02]  /*3210*/  UIADD3 UR31, UPT, UPT, UR11, 0x76cf5d0a, URZ ;  /* 0x76cf5d0a0b1f7890 */ /* 0x000fe4000fffe0ff */
[----:B------:R-:W-:Y:S01]  /*3220*/  UIADD3 UR30, UPT, UPT, UR12, -0x255992d5, URZ ;  /* 0xdaa66d2b0c1e7890 */ /* 0x000fe2000fffe0ff */
[----:B------:R1:W2:Y:S01]  /*3230*/  LDSM.16.M88.4 R160, [R3+0x2800] ;  /* 0x0028000003a0783b */ /* 0x0002a20000000200 */
[----:B------:R-:W-:-:S02]  /*3240*/  UIADD3 UR29, UPT, UPT, UR11, 0x32370b8f, URZ ;  /* 0x32370b8f0b1d7890 */ /* 0x000fc4000fffe0ff */
[----:B------:R-:W-:Y:S01]  /*3250*/  UIADD3 UR28, UPT, UPT, UR12, 0x78dde6e4, URZ ;  /* 0x78dde6e40c1c7890 */ /* 0x000fe2000fffe0ff */
[----:B------:R-:W2:Y:S01]  /*3260*/  LDSM.16.M88.4 R136, [R2+0x800] ;  /* 0x000800000288783b */ /* 0x000ea20000000200 */
[----:B------:R-:W-:Y:S02]  /*3270*/  UIADD3 UR22, UPT, UPT, UR11, -0x126145ec, URZ ;  /* 0xed9eba140b167890 */ /* 0x000fe4000fffe0ff */
[----:B------:R-:W-:Y:S01]  /*3280*/  UIADD3 UR20, UPT, UPT, UR12, 0x1715609d, URZ ;  /* 0x1715609d0c147890 */ /* 0x000fe2000fffe0ff */
[----:B------:R-:W2:Y:S01]  /*3290*/  LDSM.16.M88.4 R164, [R2+0x2000] ;  /* 0x0020000002a4783b */ /* 0x000ea20000000200 */
[----:B------:R-:W-:Y:S02]  /*32a0*/  UIADD3 UR15, UPT, UPT, UR11, -0x56f99767, URZ ;  /* 0xa90668990b0f7890 */ /* 0x000fe4000fffe0ff */
[----:B------:R-:W-:Y:S01]  /*32b0*/  UIADD3 UR14, UPT, UPT, UR12, -0x4ab325aa, URZ ;  /* 0xb54cda560c0e7890 */ /* 0x000fe2000fffe0ff */
[----:B------:R3:W2:Y:S01]  /*32c0*/  LDSM.16.M88.4 R168, [R2+0x2800] ;  /* 0x0028000002a8783b */ /* 0x0006a20000000200 */
[----:B------:R-:W-:-:S03]  /*32d0*/  UIADD3 UR13, UPT, UPT, UR11, 0x646e171e, URZ ;  /* 0x646e171e0b0d7890 */ /* 0x000fc6000fffe0ff */
[----:B------:R-:W2:Y:S04]  /*32e0*/  LDSM.16.M88.4 R140, [R0] ;  /* 0x00000000008c783b */ /* 0x000ea80000000200 */
[----:B------:R-:W2:Y:S01]  /*32f0*/  LDSM.16.M88.4 R144, [R0+0x800] ;  /* 0x000800000090783b */ /* 0x000ea20000000200 */
[----:B-1----:R-:W-:-:S03]  /*3300*/  IMAD.IADD R3, R188, 0x1, R189 ;  /* 0x00000001bc037824 */ /* 0x002fc600078e02bd */
[----:B------:R-:W1:Y:S04]  /*3310*/  LDSM.16.M88.4 R172, [R0+0x2000] ;  /* 0x0020000000ac783b */ /* 0x000e680000000200 */
[----:B------:R4:W1:Y:S01]  /*3320*/  LDSM.16.M88.4 R176, [R0+0x2800] ;  /* 0x0028000000b0783b */ /* 0x0008620000000200 */
[----:B---3--:R-:W-:Y:S02]  /*3330*/  IMAD.IADD R2, R203, 0x1, R188 ;  /* 0x00000001cb027824 */ /* 0x008fe400078e02bc */
[----:B----4-:R-:W-:-:S07]  /*3340*/  IMAD.IADD R0, R201, 0x1, R198 ;  /* 0x00000001c9007824 */ /* 0x010fce00078e02c6 */
.L_x_446:
[----:B------:R-:W0:Y:S01]  /*3350*/  LDGDEPBAR ;  /* 0x00000000000079af */ /* 0x000e220000000000 */
[--C-:B------:R-:W-:Y:S01]  /*3360*/  IMAD.IADD R182, R188, 0x1, R197.reuse ;  /* 0x00000001bcb67824 */ /* 0x100fe200078e02c5 */
[----:B-----5:R-:W-:Y:S01]  /*3370*/  FSETP.NEU.FTZ.AND P6, PT, R234, -INF , PT ;  /* 0xff800000ea00780b */ /* 0x020fe20003fdd000 */
[----:B------:R-:W-:Y:S01]  /*3380*/  IMAD.IADD R181, R198, 0x1, R197 ;  /* 0x00000001c6b57824 */ /* 0x000fe200078e02c5 */
[----:B------:R-:W-:Y:S01]  /*3390*/  FSETP.NEU.FTZ.AND P1, PT, R233, -INF , PT ;  /* 0xff800000e900780b */ /* 0x000fe20003f3d000 */
[----:B------:R-:W-:Y:S02]  /*33a0*/  VIADD R246, R246, 0xfffffffc ;  /* 0xfffffffcf6f67836 */ /* 0x000fe40000000000 */
[----:B------:R-:W-:Y:S02]  /*33b0*/  IMAD.IADD R180, R188, 0x1, R181 ;  /* 0x00000001bcb47824 */ /* 0x000fe400078e02b5 */
[----:B------:R-:W-:Y:S04]  /*33c0*/  IMAD.WIDE.U32 R184, R246, -0x326172a9, RZ ;  /* 0xcd9e8d57f6b87825 */ /* 0x000fe800078e00ff */
[----:B------:R-:W-:Y:S01]  /*33d0*/  IMAD.U32 R186, RZ, RZ, UR17 ;  /* 0x00000011ffba7e24 */ /* 0x000fe2000f8e00ff */
[----:B------:R-:W-:Y:S01]  /*33e0*/  LOP3.LUT R183, R230, UR12, R185, 0x96, !PT ;  /* 0x0000000ce6b77c12 */ /* 0x000fe2000f8e96b9 */
[----:B------:R-:W-:Y:S02]  /*33f0*/  VIADD R236, R236, 0xffffffc0 ;  /* 0xffffffc0ecec7836 */ /* 0x000fe40000000000 */
[----:B------:R-:W-:Y:S02]  /*3400*/  IMAD R185, R186, 0x2, R245 ;  /* 0x00000002bab97824 */ /* 0x000fe400078e02f5 */
[----:B------:R-:W-:Y:S01]  /*3410*/  IMAD.MOV.U32 R225, RZ, RZ, R223 ;  /* 0x000000ffffe17224 */ /* 0x000fe200078e00df */
[----:B------:R-:W-:Y:S01]  /*3420*/  ISETP.GE.AND P5, PT, R236, R221, PT ;  /* 0x000000ddec00720c */ /* 0x000fe20003fa6270 */
[----:B------:R-:W-:Y:S01]  /*3430*/  IMAD.U32 R187, RZ, RZ, UR17 ;  /* 0x00000011ffbb7e24 */ /* 0x000fe2000f8e00ff */
[----:B------:R-:W-:Y:S01]  /*3440*/  LOP3.LUT R186, R185, UR11, R251, 0x96, !PT ;  /* 0x0000000bb9ba7c12 */ /* 0x000fe2000f8e96fb */
[----:B------:R-:W-:Y:S01]  /*3450*/  VIADD R237, R237, 0xffffffff ;  /* 0xffffffffeded7836 */ /* 0x000fe20000000000 */
[----:B------:R-:W-:Y:S04]  /*3460*/  DEPBAR.LE SB0, 0x0 ;  /* 0x000080000000791a */ /* 0x000fe80000000000 */
[----:B------:R-:W-:Y:S01]  /*3470*/  BAR.SYNC.DEFER_BLOCKING 0x0 ;  /* 0x0000000000007b1d */ /* 0x000fe20000010000 */
[----:B------:R-:W-:Y:S11]  /*3480*/  ISETP.GT.AND P5, PT, R239, UR21, P5 ;  /* 0x00000015ef007c0c */ /* 0x000ff6000afa4270 */
[----:B------:R-:W-:Y:S02]  /*3490*/  @!UPT UIADD3 URZ, UPT, UPT, URZ, URZ, URZ ;  /* 0x000000fffffff290 */ /* 0x000fe4000fffe0ff */
[----:B------:R-:W-:Y:S05]  /*34a0*/  @!P5 IMAD.SHL.U32 R185, R220, 0x2, RZ ;  /* 0x00000002dcb9d824 */ /* 0x000fea00078e00ff */
[----:B------:R-:W-:Y:S01]  /*34b0*/  @!P5 LOP3.LUT R185, R185, 0x6, RZ, 0xc0, !PT ;  /* 0x00000006b9b9d812 */ /* 0x000fe200078ec0ff */
[----:B------:R-:W-:Y:S08]  /*34c0*/  LDSM.16.M88.4 R52, [R197] ;  /* 0x00000000c534783b */ /* 0x000ff00000000200 */
[----:B------:R-:W3:Y:S08]  /*34d0*/  LDSM.16.M88.4 R56, [R203+-0x4000] ;  /* 0xffc00000cb38783b */ /* 0x000ef00000000200 */
[----:B------:R-:W4:Y:S08]  /*34e0*/  LDSM.16.M88.4 R60, [R203+-0x3800] ;  /* 0xffc80000cb3c783b */ /* 0x000f300000000200 */
[----:B------:R-:W-:Y:S08]  /*34f0*/  LDSM.16.M88.4 R64, [R182] ;  /* 0x00000000b640783b */ /* 0x000ff00000000200 */
[----:B------:R-:W2:Y:S08]  /*3500*/  LDSM.16.M88.4 R100, [R2+-0x4000] ;  /* 0xffc000000264783b */ /* 0x000eb00000000200 */
[----:B------:R-:W1:Y:S01]  /*3510*/  LDSM.16.M88.4 R104, [R2+-0x3800] ;  /* 0xffc800000268783b */ /* 0x000e620000000200 */
[C---:B---3--:R-:W-:Y:S07]  /*3520*/  HMMA.16816.F32 R4, R52.reuse, R56, RZ ;  /* 0x000000383404723c */ /* 0x048fee00000018ff */
[----:B------:R-:W-:Y:S01]  /*3530*/  LDSM.16.M88.4 R108, [R181] ;  /* 0x00000000b56c783b */ /* 0x000fe20000000200 */
[C---:B------:R-:W-:Y:S07]  /*3540*/  HMMA.16816.F32 R8, R52.reuse, R58, RZ ;  /* 0x0000003a3408723c */ /* 0x040fee00000018ff */
[----:B------:R-:W3:Y:S01]  /*3550*/  LDSM.16.M88.4 R112, [R189+-0x4000] ;  /* 0xffc00000bd70783b */ /* 0x000ee20000000200 */
[C---:B----4-:R-:W-:Y:S07]  /*3560*/  HMMA.16816.F32 R12, R52.reuse, R60, RZ ;  /* 0x0000003c340c723c */ /* 0x050fee00000018ff */
[----:B------:R-:W-:Y:S01]  /*3570*/  LDSM.16.M88.4 R56, [R180] ;  /* 0x00000000b438783b */ /* 0x000fe20000000200 */
[----:B------:R-:W-:Y:S07]  /*3580*/  HMMA.16816.F32 R16, R52, R62, RZ ;  /* 0x0000003e3410723c */ /* 0x000fee00000018ff */
[----:B------:R-:W4:Y:S01]  /*3590*/  LDSM.16.M88.4 R52, [R189+-0x3800] ;  /* 0xffc80000bd34783b */ /* 0x000f220000000200 */
[C---:B--2---:R-:W-:Y:S07]  /*35a0*/  HMMA.16816.F32 R4, R64.reuse, R100, R4 ;  /* 0x000000644004723c */ /* 0x044fee0000001804 */
[----:B------:R-:W2:Y:S01]  /*35b0*/  LDSM.16.M88.4 R60, [R3+-0x4000] ;  /* 0xffc00000033c783b */ /* 0x000ea20000000200 */
[C---:B------:R-:W-:Y:S07]  /*35c0*/  HMMA.16816.F32 R8, R64.reuse, R102, R8 ;  /* 0x000000664008723c */ /* 0x040fee0000001808 */
[----:B------:R-:W-:Y:S01]  /*35d0*/  LDSM.16.M88.4 R100, [R197+0x2000] ;  /* 0x00200000c564783b */ /* 0x000fe20000000200 */
[C---:B-1----:R-:W-:Y:S08]  /*35e0*/  HMMA.16816.F32 R12, R64.reuse, R104, R12 ;  /* 0x00000068400c723c */ /* 0x042ff0000000180c */
[----:B------:R-:W-:Y:S01]  /*35f0*/  HMMA.16816.F32 R16, R64, R106, R16 ;  /* 0x0000006a4010723c */ /* 0x000fe20000001810 */
[----:B------:R-:W1:Y:S07]  /*3600*/  LDSM.16.M88.4 R64, [R3+-0x3800] ;  /* 0xffc800000340783b */ /* 0x000e6e0000000200 */
[C---:B---3--:R-:W-:Y:S01]  /*3610*/  HMMA.16816.F32 R4, R108.reuse, R112, R4 ;  /* 0x000000706c04723c */ /* 0x048fe20000001804 */
[----:B------:R-:W3:Y:S07]  /*3620*/  LDSM.16.M88.4 R104, [R203+-0x2000] ;  /* 0xffe00000cb68783b */ /* 0x000eee0000000200 */
[C---:B------:R-:W-:Y:S01]  /*3630*/  HMMA.16816.F32 R8, R108.reuse, R114, R8 ;  /* 0x000000726c08723c */ /* 0x040fe20000001808 */
[----:B------:R-:W-:Y:S07]  /*3640*/  LDSM.16.M88.4 R112, [R2+-0x2000] ;  /* 0xffe000000270783b */ /* 0x000fee0000000200 */
[C---:B----4-:R-:W-:Y:S08]  /*3650*/  HMMA.16816.F32 R12, R108.reuse, R52, R12 ;  /* 0x000000346c0c723c */ /* 0x050ff0000000180c */
[----:B------:R-:W-:Y:S01]  /*3660*/  HMMA.16816.F32 R16, R108, R54, R16 ;  /* 0x000000366c10723c */ /* 0x000fe20000001810 */
[----:B------:R-:W4:Y:S07]  /*3670*/  LDSM.16.M88.4 R52, [R203+-0x1800] ;  /* 0xffe80000cb34783b */ /* 0x000f2e0000000200 */
[C---:B--2---:R-:W-:Y:S01]  /*3680*/  HMMA.16816.F32 R4, R56.reuse, R60, R4 ;  /* 0x0000003c3804723c */ /* 0x044fe20000001804 */
[----:B------:R2:W4:Y:S07]  /*3690*/  LDSM.16.M88.4 R108, [R182+0x2000] ;  /* 0x00200000b66c783b */ /* 0x00052e0000000200 */
[C---:B------:R-:W-:Y:S01]  /*36a0*/  HMMA.16816.F32 R8, R56.reuse, R62, R8 ;  /* 0x0000003e3808723c */ /* 0x040fe20000001808 */
[----:B------:R-:W-:Y:S07]  /*36b0*/  LDSM.16.M88.4 R60, [R181+0x2000] ;  /* 0x00200000b53c783b */ /* 0x000fee0000000200 */
[C---:B-1----:R-:W-:Y:S08]  /*36c0*/  HMMA.16816.F32 R12, R56.reuse, R64, R12 ;  /* 0x00000040380c723c */ /* 0x042ff0000000180c */
[----:B------:R-:W-:Y:S01]  /*36d0*/  HMMA.16816.F32 R16, R56, R66, R16 ;  /* 0x000000423810723c */ /* 0x000fe20000001810 */
[----:B------:R-:W1:Y:S02]  /*36e0*/  LDSM.16.M88.4 R56, [R2+-0x1800] ;  /* 0xffe800000238783b */ /* 0x000e640000000200 */
[----:B--2---:R-:W-:Y:S05]  /*36f0*/  IMAD.WIDE.U32 R182, R183, -0x2daee0ad, RZ ;  /* 0xd2511f53b7b67825 */ /* 0x004fea00078e00ff */
[C---:B---3--:R-:W-:Y:S01]  /*3700*/  HMMA.16816.F32 R4, R100.reuse, R104, R4 ;  /* 0x000000686404723c */ /* 0x048fe20000001804 */
[----:B------:R-:W2:Y:S04]  /*3710*/  LDSM.16.M88.4 R64, [R189+-0x2000] ;  /* 0xffe00000bd40783b */ /* 0x000ea80000000200 */
[----:B------:R-:W-:Y:S03]  /*3720*/  LOP3.LUT R183, R250, UR33, R183, 0x96, !PT ;  /* 0x00000021fab77c12 */ /* 0x000fe6000f8e96b7 */
[C---:B------:R-:W-:Y:S03]  /*3730*/  HMMA.16816.F32 R8, R100.reuse, R106, R8 ;  /* 0x0000006a6408723c */ /* 0x040fe60000001808 */
[----:B------:R-:W-:Y:S01]  /*3740*/  IMAD.WIDE.U32 R106, R186, -0x326172a9, RZ ;  /* 0xcd9e8d57ba6a7825 */ /* 0x000fe200078e00ff */
[----:B------:R-:W-:Y:S04]  /*3750*/  @!P5 SHF.R.U32.HI R186, RZ, 0x2, R220 ;  /* 0x00000002ffbad819 */ /* 0x000fe800000116dc */
[C---:B----4-:R-:W-:Y:S03]  /*3760*/  HMMA.16816.F32 R12, R100.reuse, R52, R12 ;  /* 0x00000034640c723c */ /* 0x050fe6000000180c */
[----:B------:R-:W-:Y:S05]  /*3770*/  @!P5 LOP3.LUT R186, R185, 0xe0, R186, 0xf8, !PT ;  /* 0x000000e0b9bad812 */ /* 0x000fea00078ef8ba */
[----:B------:R-:W-:Y:S01]  /*3780*/  HMMA.16816.F32 R16, R100, R54, R16 ;  /* 0x000000366410723c */ /* 0x000fe20000001810 */
[----:B------:R-:W3:Y:S02]  /*3790*/  LDSM.16.M88.4 R52, [R189+-0x1800] ;  /* 0xffe80000bd34783b */ /* 0x000ee40000000200 */
[----:B------:R-:W-:Y:S01]  /*37a0*/  @!P5 IMAD R186, R187, 0x40, R186 ;  /* 0x00000040bbbad824 */ /* 0x000fe200078e02ba */
[----:B------:R-:W-:Y:S03]  /*37b0*/  @!P5 VIADDMNMX R187, R232, 0xffffffc1, R239, PT ;  /* 0xffffffc1e8bbd846 */ /* 0x000fe600038001ef */
[----:B------:R-:W-:Y:S01]  /*37c0*/  @!P5 VIADD R252, R186, 0x1 ;  /* 0x00000001bafcd836 */ /* 0x000fe20000000000 */
[C---:B------:R-:W-:Y:S01]  /*37d0*/  HMMA.16816.F32 R4, R108.reuse, R112, R4 ;  /* 0x000000706c04723c */ /* 0x040fe20000001804 */
[----:B------:R-:W-:Y:S07]  /*37e0*/  LDSM.16.M88.4 R100, [R3+-0x2000] ;  /* 0xffe000000364783b */ /* 0x000fee0000000200 */
[C---:B------:R-:W-:Y:S03]  /*37f0*/  HMMA.16816.F32 R8, R108.reuse, R114, R8 ;  /* 0x000000726c08723c */ /* 0x040fe60000001808 */
[C---:B------:R-:W-:Y:S04]  /*3800*/  LEA R114, P0, R210.reuse, R224, 0x2 ;  /* 0x000000e0d2727211 */ /* 0x040fe800078010ff */
[----:B------:R-:W-:Y:S01]  /*3810*/  LEA.HI.X R115, R210, R225, RZ, 0x2, P0 ;  /* 0x000000e1d2737211 */ /* 0x000fe200000f14ff */
[C---:B-1----:R-:W-:Y:S03]  /*3820*/  HMMA.16816.F32 R12, R108.reuse, R56, R12 ;  /* 0x000000386c0c723c */ /* 0x042fe6000000180c */
[----:B------:R-:W-:Y:S05]  /*3830*/  @!P5 ISETP.GE.AND P0, PT, R252, R187, PT ;  /* 0x000000bbfc00d20c */ /* 0x000fea0003f06270 */
[----:B------:R-:W-:Y:S01]  /*3840*/  HMMA.16816.F32 R16, R108, R58, R16 ;  /* 0x0000003a6c10723c */ /* 0x000fe20000001810 */
[----:B------:R1:W4:Y:S07]  /*3850*/  LDSM.16.M88.4 R56, [R180+0x2000] ;  /* 0x00200000b438783b */ /* 0x00032e0000000200 */
[C---:B--2---:R-:W-:Y:S08]  /*3860*/  HMMA.16816.F32 R4, R60.reuse, R64, R4 ;  /* 0x000000403c04723c */ /* 0x044ff00000001804 */
[C---:B------:R-:W-:Y:S01]  /*3870*/  HMMA.16816.F32 R8, R60.reuse, R66, R8 ;  /* 0x000000423c08723c */ /* 0x040fe20000001808 */
[----:B------:R-:W2:Y:S07]  /*3880*/  LDSM.16.M88.4 R64, [R3+-0x1800] ;  /* 0xffe800000340783b */ /* 0x000eae0000000200 */
[C---:B---3--:R-:W-:Y:S03]  /*3890*/  HMMA.16816.F32 R12, R60.reuse, R52, R12 ;  /* 0x000000343c0c723c */ /* 0x048fe6000000180c */
[----:B-1----:R-:W-:Y:S01]  /*38a0*/  IMAD.WIDE.U32 R180, R183, -0x326172a9, RZ ;  /* 0xcd9e8d57b7b47825 */ /* 0x002fe200078e00ff */
[----:B------:R-:W-:Y:S02]  /*38b0*/  LOP3.LUT R183, R184, UR34, R107, 0x96, !PT ;  /* 0x00000022b8b77c12 */ /* 0x000fe4000f8e966b */
[----:B------:R-:W3:Y:S02]  /*38c0*/  LDG.E R184, desc[UR18][R114.64] ;  /* 0x0000001272b87981 */ /* 0x000ee4000c1e1900 */
[----:B------:R-:W-:Y:S03]  /*38d0*/  HMMA.16816.F32 R16, R60, R54, R16 ;  /* 0x000000363c10723c */ /* 0x000fe60000001810 */
[----:B------:R-:W-:Y:S01]  /*38e0*/  IMAD.WIDE.U32 R62, R183, -0x2daee0ad, RZ ;  /* 0xd2511f53b73e7825 */ /* 0x000fe200078e00ff */
[----:B------:R-:W-:Y:S01]  /*38f0*/  LOP3.LUT R185, R106, UR32, R181, 0x96, !PT ;  /* 0x000000206ab97c12 */ /* 0x000fe2000f8e96b5 */
[----:B------:R1:W3:Y:S03]  /*3900*/  LDG.E R183, desc[UR18][R114.64+0x20] ;  /* 0x0000201272b77981 */ /* 0x0002e6000c1e1900 */
[----:B------:R-:W-:Y:S01]  /*3910*/  LOP3.LUT R225, R182, UR31, R63, 0x96, !PT ;  /* 0x0000001fb6e17c12 */ /* 0x000fe2000f8e963f */
[C---:B----4-:R-:W-:Y:S05]  /*3920*/  HMMA.16816.F32 R4, R56.reuse, R100, R4 ;  /* 0x000000643804723c */ /* 0x050fea0000001804 */
[----:B------:R-:W-:Y:S01]  /*3930*/  IMAD.WIDE.U32 R106, R185, -0x2daee0ad, RZ ;  /* 0xd2511f53b96a7825 */ /* 0x000fe200078e00ff */
[----:B------:R-:W-:Y:S02]  /*3940*/  @!P5 VIADDMNMX R185, R232, 0xffffffc9, R239, PT ;  /* 0xffffffc9e8b9d846 */ /* 0x000fe400038001ef */
[C---:B------:R-:W-:Y:S03]  /*3950*/  HMMA.16816.F32 R8, R56.reuse, R102, R8 ;  /* 0x000000663808723c */ /* 0x040fe60000001808 */
[----:B------:R-:W-:Y:S01]  /*3960*/  LOP3.LUT R247, R62, UR29, R107, 0x96, !PT ;  /* 0x0000001d3ef77c12 */ /* 0x000fe2000f8e966b */
[----:B------:R-:W-:Y:S01]  /*3970*/  @!P5 VIADD R182, R186, 0x8 ;  /* 0x00000008bab6d836 */ /* 0x000fe20000000000 */
[----:B------:R-:W-:Y:S01]  /*3980*/  @!P5 ISETP.GE.AND P4, PT, R252, R185, PT ;  /* 0x000000b9fc00d20c */ /* 0x000fe20003f86270 */
[----:B------:R-:W-:Y:S02]  /*3990*/  FMUL.FTZ R252, R234, 1.4426950216293334961 ;  /* 0x3fb8aa3beafc7820 */ /* 0x000fe40000410000 */
[C---:B--2---:R-:W-:Y:S03]  /*39a0*/  HMMA.16816.F32 R12, R56.reuse, R64, R12 ;  /* 0x00000040380c723c */ /* 0x044fe6000000180c */
[----:B------:R-:W-:Y:S01]  /*39b0*/  IMAD.WIDE.U32 R102, R247, -0x326172a9, RZ ;  /* 0xcd9e8d57f7667825 */ /* 0x000fe200078e00ff */
[----:B------:R-:W-:Y:S02]  /*39c0*/  FSEL R107, R252, RZ, P6 ;  /* 0x000000fffc6b7208 */ /* 0x000fe40003000000 */
[CC--:B------:R-:W-:Y:S01]  /*39d0*/  @!P5 ISETP.GE.AND P6, PT, R186.reuse, R187.reuse, PT ;  /* 0x000000bbba00d20c */ /* 0x0c0fe20003fc6270 */
[----:B-1----:R-:W-:Y:S01]  /*39e0*/  IMAD.WIDE.U32 R114, R225, -0x326172a9, RZ ;  /* 0xcd9e8d57e1727825 */ /* 0x002fe200078e00ff */
[----:B------:R-:W-:Y:S03]  /*39f0*/  HMMA.16816.F32 R16, R56, R66, R16 ;  /* 0x000000423810723c */ /* 0x000fe60000001810 */
[----:B------:R-:W-:Y:S01]  /*3a00*/  @!P5 VIADD R252, R186, 0x9 ;  /* 0x00000009bafcd836 */ /* 0x000fe20000000000 */
[----:B------:R-:W-:Y:S01]  /*3a10*/  LOP3.LUT R225, R180, UR30, R115, 0x96, !PT ;  /* 0x0000001eb4e17c12 */ /* 0x000fe2000f8e9673 */
[----:B------:R-:W-:Y:S01]  /*3a20*/  FMUL.FTZ R180, R233, 1.4426950216293334961 ;  /* 0x3fb8aa3be9b47820 */ /* 0x000fe20000410000 */
[----:B------:R-:W-:Y:S02]  /*3a30*/  LOP3.LUT R247, R114, UR28, R103, 0x96, !PT ;  /* 0x0000001c72f77c12 */ /* 0x000fe4000f8e9667 */
[----:B------:R-:W-:Y:S01]  /*3a40*/  @!P5 FSEL R4, R4, -INF , !P6 ;  /* 0xff8000000404d808 */ /* 0x000fe20007000000 */
[----:B------:R-:W-:Y:S01]  /*3a50*/  IMAD.WIDE.U32 R62, R225, -0x2daee0ad, RZ ;  /* 0xd2511f53e13e7825 */ /* 0x000fe200078e00ff */
[----:B------:R-:W-:Y:S02]  /*3a60*/  FSEL R113, R180, RZ, P1 ;  /* 0x000000ffb4717208 */ /* 0x000fe40000800000 */
[----:B------:R-:W-:Y:S01]  /*3a70*/  @!P5 FSEL R5, R5, -INF , !P0 ;  /* 0xff8000000505d808 */ /* 0x000fe20004000000 */
[----:B------:R-:W-:Y:S01]  /*3a80*/  IMAD.WIDE.U32 R114, R247, -0x2daee0ad, RZ ;  /* 0xd2511f53f7727825 */ /* 0x000fe200078e00ff */
[C---:B------:R-:W-:Y:S02]  /*3a90*/  @!P5 ISETP.GE.AND P1, PT, R252.reuse, R187, PT ;  /* 0x000000bbfc00d20c */ /* 0x040fe40003f26270 */
[-C--:B------:R-:W-:Y:S01]  /*3aa0*/  @!P5 ISETP.GE.AND P6, PT, R252, R185.reuse, PT ;  /* 0x000000b9fc00d20c */ /* 0x080fe20003fc6270 */
[C---:B------:R-:W-:Y:S01]  /*3ab0*/  @!P5 VIADD R252, R186.reuse, 0x10 ;  /* 0x00000010bafcd836 */ /* 0x040fe20000000000 */
[C---:B------:R-:W-:Y:S01]  /*3ac0*/  @!P5 ISETP.GE.AND P0, PT, R186.reuse, R185, PT ;  /* 0x000000b9ba00d20c */ /* 0x040fe20003f06270 */
[----:B------:R-:W-:Y:S01]  /*3ad0*/  @!P5 VIADD R180, R186, 0x11 ;  /* 0x00000011bab4d836 */ /* 0x000fe20000000000 */
[-C--:B------:R-:W-:Y:S02]  /*3ae0*/  @!P5 ISETP.GE.AND P2, PT, R182, R187.reuse, PT ;  /* 0x000000bbb600d20c */ /* 0x080fe40003f46270 */
[----:B------:R-:W-:Y:S01]  /*3af0*/  LOP3.LUT R247, R106, UR22, R63, 0x96, !PT ;  /* 0x000000166af77c12 */ /* 0x000fe2000f8e963f */
[----:B------:R-:W-:Y:S01]  /*3b00*/  FFMA.FTZ R106, R5, UR7, -R107 ;  /* 0x00000007056a7c23 */ /* 0x000fe2000801086b */
[----:B------:R-:W-:Y:S02]  /*3b10*/  @!P5 FSEL R6, R6, -INF , !P0 ;  /* 0xff8000000606d808 */ /* 0x000fe40004000000 */
[----:B------:R-:W-:Y:S02]  /*3b20*/  @!P5 FSEL R7, R7, -INF , !P4 ;  /* 0xff8000000707d808 */ /* 0x000fe40006000000 */
[----:B------:R-:W-:Y:S02]  /*3b30*/  LOP3.LUT R225, R62, UR15, R115, 0x96, !PT ;  /* 0x0000000f3ee17c12 */ /* 0x000fe4000f8e9673 */
[C---:B------:R-:W-:Y:S02]  /*3b40*/  @!P5 ISETP.GE.AND P0, PT, R252.reuse, R187, PT ;  /* 0x000000bbfc00d20c */ /* 0x040fe40003f06270 */
[-C--:B------:R-:W-:Y:S01]  /*3b50*/  @!P5 ISETP.GE.AND P4, PT, R252, R185.reuse, PT ;  /* 0x000000b9fc00d20c */ /* 0x080fe20003f86270 */
[----:B------:R-:W-:Y:S01]  /*3b60*/  @!P5 VIADD R252, R186, 0x18 ;  /* 0x00000018bafcd836 */ /* 0x000fe20000000000 */
[----:B------:R-:W-:Y:S01]  /*3b70*/  @!P5 FSEL R8, R8, -INF , !P2 ;  /* 0xff8000000808d808 */ /* 0x000fe20005000000 */
[----:B------:R-:W-:Y:S01]  /*3b80*/  @!P5 VIADD R186, R186, 0x19 ;  /* 0x00000019babad836 */ /* 0x000fe20000000000 */
[----:B------:R-:W-:Y:S01]  /*3b90*/  @!P5 FSEL R9, R9, -INF , !P1 ;  /* 0xff8000000909d808 */ /* 0x000fe20004800000 */
[----:B------:R-:W-:Y:S01]  /*3ba0*/  IMAD.WIDE.U32 R62, R225, -0x326172a9, RZ ;  /* 0xcd9e8d57e13e7825 */ /* 0x000fe200078e00ff */
[----:B------:R-:W-:Y:S02]  /*3bb0*/  @!P5 ISETP.GE.AND P3, PT, R182, R185, PT ;  /* 0x000000b9b600d20c */ /* 0x000fe40003f66270 */
[C---:B------:R-:W-:Y:S02]  /*3bc0*/  @!P5 ISETP.GE.AND P2, PT, R180.reuse, R187, PT ;  /* 0x000000bbb400d20c */ /* 0x040fe40003f46270 */
[----:B------:R-:W-:Y:S01]  /*3bd0*/  @!P5 ISETP.GE.AND P1, PT, R180, R185, PT ;  /* 0x000000b9b400d20c */ /* 0x000fe20003f26270 */
[----:B------:R-:W-:Y:S01]  /*3be0*/  IMAD.WIDE.U32 R180, R247, -0x326172a9, RZ ;  /* 0xcd9e8d57f7b47825 */ /* 0x000fe200078e00ff */
[----:B------:R-:W-:Y:S02]  /*3bf0*/  @!P5 FSEL R10, R10, -INF , !P3 ;  /* 0xff8000000a0ad808 */ /* 0x000fe40005800000 */
[----:B------:R-:W-:Y:S02]  /*3c00*/  @!P5 FSEL R11, R11, -INF , !P6 ;  /* 0xff8000000b0bd808 */ /* 0x000fe40007000000 */
[-C--:B------:R-:W-:Y:S02]  /*3c10*/  @!P5 ISETP.GE.AND P3, PT, R252, R187.reuse, PT ;  /* 0x000000bbfc00d20c */ /* 0x080fe40003f66270 */
[----:B------:R-:W-:Y:S02]  /*3c20*/  @!P5 ISETP.GE.AND P6, PT, R186, R187, PT ;  /* 0x000000bbba00d20c */ /* 0x000fe40003fc6270 */
[----:B------:R-:W-:Y:S02]  /*3c30*/  @!P5 FSEL R12, R12, -INF , !P0 ;  /* 0xff8000000c0cd808 */ /* 0x000fe40004000000 */
[----:B------:R-:W-:Y:S02]  /*3c40*/  LOP3.LUT R187, R102, UR20, R181, 0x96, !PT ;  /* 0x0000001466bb7c12 */ /* 0x000fe4000f8e96b5 */
[----:B------:R-:W-:Y:S01]  /*3c50*/  @!P5 FSEL R13, R13, -INF , !P2 ;  /* 0xff8000000d0dd808 */ /* 0x000fe20005000000 */
[----:B------:R-:W-:Y:S01]  /*3c60*/  FFMA.FTZ R182, R12, UR7, -R107 ;  /* 0x000000070cb67c23 */ /* 0x000fe2000801086b */
[-C--:B------:R-:W-:Y:S01]  /*3c70*/  @!P5 ISETP.GE.AND P0, PT, R252, R185.reuse, PT ;  /* 0x000000b9fc00d20c */ /* 0x080fe20003f06270 */
[----:B------:R-:W-:Y:S01]  /*3c80*/  IMAD.WIDE.U32 R58, R187, -0x2daee0ad, RZ ;  /* 0xd2511f53bb3a7825 */ /* 0x000fe200078e00ff */
[----:B------:R-:W-:Y:S02]  /*3c90*/  @!P5 ISETP.GE.AND P2, PT, R186, R185, PT ;  /* 0x000000b9ba00d20c */ /* 0x000fe40003f46270 */
[----:B------:R-:W-:Y:S01]  /*3ca0*/  LOP3.LUT R247, R180, UR14, R63, 0x96, !PT ;  /* 0x0000000eb4f77c12 */ /* 0x000fe2000f8e963f */
[--C-:B------:R-:W-:Y:S01]  /*3cb0*/  FFMA.FTZ R252, R4, UR7, -R107.reuse ;  /* 0x0000000704fc7c23 */ /* 0x100fe2000801086b */
[----:B------:R-:W-:Y:S01]  /*3cc0*/  PRMT R185, R62, 0x7771, RZ ;  /* 0x000077713eb97816 */ /* 0x000fe200000000ff */
[----:B------:R-:W-:Y:S01]  /*3cd0*/  FFMA.FTZ R61, R13, UR7, -R107 ;  /* 0x000000070d3d7c23 */ /* 0x000fe2000801086b */
[----:B------:R-:W-:Y:S02]  /*3ce0*/  @!P5 FSEL R15, R15, -INF , !P1 ;  /* 0xff8000000f0fd808 */ /* 0x000fe40004800000 */
[----:B------:R-:W-:Y:S02]  /*3cf0*/  ISETP.GT.U32.AND P1, PT, R185, UR6, PT ;  /* 0x00000006b9007c0c */ /* 0x000fe4000bf24070 */
[C---:B------:R-:W-:Y:S02]  /*3d00*/  LOP3.LUT R187, R247.reuse, 0xff, RZ, 0xc0, !PT ;  /* 0x000000fff7bb7812 */ /* 0x040fe400078ec0ff */
[----:B------:R-:W-:Y:S02]  /*3d10*/  LOP3.LUT R185, R247, 0xffff, RZ, 0xc0, !PT ;  /* 0x0000fffff7b97812 */ /* 0x000fe400078ec0ff */
[----:B------:R-:W-:Y:S02]  /*3d20*/  @!P5 FSEL R16, R16, -INF , !P3 ;  /* 0xff8000001010d808 */ /* 0x000fe40005800000 */
[----:B------:R-:W-:Y:S02]  /*3d30*/  ISETP.LE.U32.AND P3, PT, R187, UR6, PT ;  /* 0x00000006bb007c0c */ /* 0x000fe4000bf63070 */
[----:B------:R-:W-:Y:S02]  /*3d40*/  SHF.R.U32.HI R187, RZ, 0x8, R185 ;  /* 0x00000008ffbb7819 */ /* 0x000fe400000116b9 */
[----:B------:R1:W2:Y:S01]  /*3d50*/  MUFU.EX2 R185, R252 ;  /* 0x000000fc00b97308 */ /* 0x0002a20000000800 */
[----:B------:R-:W-:Y:S02]  /*3d60*/  PRMT R186, R62, 0x7770, RZ ;  /* 0x000077703eba7816 */ /* 0x000fe400000000ff */
[----:B------:R-:W-:Y:S02]  /*3d70*/  @!P5 FSEL R14, R14, -INF , !P4 ;  /* 0xff8000000e0ed808 */ /* 0x000fe40006000000 */
[----:B------:R-:W-:Y:S02]  /*3d80*/  ISETP.LE.U32.AND P4, PT, R186, UR6, PT ;  /* 0x00000006ba007c0c */ /* 0x000fe4000bf83070 */
[----:B------:R-:W-:Y:S02]  /*3d90*/  PRMT R186, R247, 0x7632, R186 ;  /* 0x00007632f7ba7816 */ /* 0x000fe400000000ba */
[----:B------:R-:W-:Y:S02]  /*3da0*/  LOP3.LUT R187, R187, 0xffff, RZ, 0xc0, !PT ;  /* 0x0000ffffbbbb7812 */ /* 0x000fe400078ec0ff */
[----:B------:R-:W-:Y:S02]  /*3db0*/  @!P5 FSEL R18, R18, -INF , !P0 ;  /* 0xff8000001212d808 */ /* 0x000fe40004000000 */
[----:B------:R-:W-:Y:S01]  /*3dc0*/  LOP3.LUT R186, R186, 0xff, RZ, 0xc0, !PT ;  /* 0x000000ffbaba7812 */ /* 0x000fe200078ec0ff */
[----:B-1----:R-:W-:Y:S01]  /*3dd0*/  FFMA.FTZ R252, R6, UR7, -R113 ;  /* 0x0000000706fc7c23 */ /* 0x002fe20008010871 */
[----:B------:R-:W-:Y:S01]  /*3de0*/  ISETP.LE.U32.AND P0, PT, R187, UR6, PT ;  /* 0x00000006bb007c0c */ /* 0x000fe2000bf03070 */
[----:B--2---:R-:W-:Y:S01]  /*3df0*/  @!P3 FADD.FTZ R185, -R185, -RZ ;  /* 0x800000ffb9b9b221 */ /* 0x004fe20000010100 */
[----:B------:R-:W-:Y:S01]  /*3e00*/  @!P5 FSEL R17, R17, -INF , !P6 ;  /* 0xff8000001111d808 */ /* 0x000fe20007000000 */
[----:B------:R-:W1:Y:S01]  /*3e10*/  MUFU.EX2 R187, R252 ;  /* 0x000000fc00bb7308 */ /* 0x000e620000000800 */
[----:B------:R-:W-:Y:S02]  /*3e20*/  SHF.R.U32.HI R247, RZ, 0x18, R247 ;  /* 0x00000018fff77819 */ /* 0x000fe400000116f7 */
[----:B------:R-:W-:Y:S02]  /*3e30*/  ISETP.LE.U32.AND P6, PT, R186, UR6, PT ;  /* 0x00000006ba007c0c */ /* 0x000fe4000bfc3070 */
[----:B------:R-:W-:Y:S01]  /*3e40*/  LOP3.LUT R115, R114, UR13, R59, 0x96, !PT ;  /* 0x0000000d72737c12 */ /* 0x000fe2000f8e963b */
[----:B------:R-:W-:Y:S01]  /*3e50*/  FFMA.FTZ R114, R7, UR7, -R113 ;  /* 0x0000000707727c23 */ /* 0x000fe20008010871 */
[----:B------:R-:W-:Y:S03]  /*3e60*/  @!P5 FSEL R19, R19, -INF , !P2 ;  /* 0xff8000001313d808 */ /* 0x000fe60005000000 */
[----:B------:R2:W-:Y:S01]  /*3e70*/  MUFU.EX2 R186, R106 ;  /* 0x0000006a00ba7308 */ /* 0x0005e20000000800 */
[----:B------:R-:W-:Y:S01]  /*3e80*/  ISETP.LE.U32.AND P5, PT, R247, UR6, PT ;  /* 0x00000006f7007c0c */ /* 0x000fe2000bfa3070 */
[----:B------:R-:W-:Y:S01]  /*3e90*/  FFMA.FTZ R247, R9, UR7, -R107 ;  /* 0x0000000709f77c23 */ /* 0x000fe2000801086b */
[----:B------:R-:W-:Y:S07]  /*3ea0*/  PRMT R103, R62, 0x7773, RZ ;  /* 0x000077733e677816 */ /* 0x000fee00000000ff */
[----:B------:R-:W4:Y:S01]  /*3eb0*/  MUFU.EX2 R252, R114 ;  /* 0x0000007200fc7308 */ /* 0x000f220000000800 */
[----:B------:R-:W-:Y:S02]  /*3ec0*/  PRMT R180, R58, 0x7771, RZ ;  /* 0x000077713ab47816 */ /* 0x000fe400000000ff */
[----:B------:R-:W-:Y:S07]  /*3ed0*/  PRMT R225, R62, 0x7772, RZ ;  /* 0x000077723ee17816 */ /* 0x000fee00000000ff */
[----:B------:R-:W4:Y:S01]  /*3ee0*/  MUFU.EX2 R247, R247 ;  /* 0x000000f700f77308 */ /* 0x000f220000000800 */
[----:B------:R-:W-:Y:S01]  /*3ef0*/  ISETP.GT.U32.AND P3, PT, R103, UR6, PT ;  /* 0x0000000667007c0c */ /* 0x000fe2000bf64070 */
[----:B------:R-:W-:Y:S01]  /*3f00*/  FFMA.FTZ R103, R10, UR7, -R113 ;  /* 0x000000070a677c23 */ /* 0x000fe20008010871 */
[----:B-1----:R-:W-:Y:S01]  /*3f10*/  @!P6 FADD.FTZ R187, -R187, -RZ ;  /* 0x800000ffbbbbe221 */ /* 0x002fe20000010100 */
[----:B------:R-:W-:Y:S01]  /*3f20*/  ISETP.GT.U32.AND P2, PT, R225, UR6, PT ;  /* 0x00000006e1007c0c */ /* 0x000fe2000bf44070 */
[----:B------:R-:W-:Y:S01]  /*3f30*/  FFMA.FTZ R225, R8, UR7, -R107 ;  /* 0x0000000708e17c23 */ /* 0x000fe2000801086b */
[----:B------:R-:W-:Y:S01]  /*3f40*/  ISETP.GT.U32.AND P6, PT, R180, UR6, PT ;  /* 0x00000006b4007c0c */ /* 0x000fe2000bfc4070 */
[----:B--2---:R-:W-:Y:S03]  /*3f50*/  FFMA.FTZ R106, R11, UR7, -R113 ;  /* 0x000000070b6a7c23 */ /* 0x004fe60008010871 */
[----:B------:R-:W1:Y:S01]  /*3f60*/  MUFU.EX2 R180, R103 ;  /* 0x0000006700b47308 */ /* 0x000e620000000800 */
[C---:B------:R-:W-:Y:S01]  /*3f70*/  PRMT R181, R115.reuse, 0x7632, R181 ;  /* 0x0000763273b57816 */ /* 0x040fe200000000b5 */
[----:B----4-:R-:W-:Y:S01]  /*3f80*/  @!P5 FADD.FTZ R252, -R252, -RZ ;  /* 0x800000fffcfcd221 */ /* 0x010fe20000010100 */
[----:B------:R-:W-:Y:S07]  /*3f90*/  LOP3.LUT R114, R115, 0xff, RZ, 0xc0, !PT ;  /* 0x000000ff73727812 */ /* 0x000fee00078ec0ff */
[----:B------:R2:W-:Y:S01]  /*3fa0*/  MUFU.EX2 R103, R61 ;  /* 0x0000003d00677308 */ /* 0x0005e20000000800 */
[----:B------:R-:W-:Y:S01]  /*3fb0*/  PRMT R101, R58, 0x7772, RZ ;  /* 0x000077723a657816 */ /* 0x000fe200000000ff */
[----:B------:R-:W-:Y:S01]  /*3fc0*/  @P1 FADD.FTZ R247, -R247, -RZ ;  /* 0x800000fff7f71221 */ /* 0x000fe20000010100 */
[----:B------:R-:W-:Y:S07]  /*3fd0*/  ISETP.LE.U32.AND P1, PT, R114, UR6, PT ;  /* 0x0000000672007c0c */ /* 0x000fee000bf23070 */
[----:B------:R-:W4:Y:S01]  /*3fe0*/  MUFU.EX2 R225, R225 ;  /* 0x000000e100e17308 */ /* 0x000f220000000800 */
[----:B------:R-:W-:Y:S01]  /*3ff0*/  LOP3.LUT R114, R115, 0xffff, RZ, 0xc0, !PT ;  /* 0x0000ffff73727812 */ /* 0x000fe200078ec0ff */
[----:B------:R-:W-:Y:S01]  /*4000*/  @!P0 FADD.FTZ R186, -R186, -RZ ;  /* 0x800000ffbaba8221 */ /* 0x000fe20000010100 */
[----:B------:R-:W-:Y:S01]  /*4010*/  LOP3.LUT R181, R181, 0xff, RZ, 0xc0, !PT ;  /* 0x000000ffb5b57812 */ /* 0x000fe200078ec0ff */
[----:B------:R-:W-:Y:S01]  /*4020*/  FFMA.FTZ R62, R18, UR7, -R113 ;  /* 0x00000007123e7c23 */ /* 0x000fe20008010871 */
[----:B------:R-:W-:Y:S01]  /*4030*/  SHF.R.U32.HI R114, RZ, 0x8, R114 ;  /* 0x00000008ff727819 */ /* 0x000fe20000011672 */
[----:B-1----:R-:W-:Y:S01]  /*4040*/  @P2 FADD.FTZ R180, -R180, -RZ ;  /* 0x800000ffb4b42221 */ /* 0x002fe20000010100 */
[----:B------:R-:W-:Y:S02]  /*4050*/  ISETP.GT.U32.AND P5, PT, R101, UR6, PT ;  /* 0x0000000665007c0c */ /* 0x000fe4000bfa4070 */
[----:B------:R-:W-:Y:S01]  /*4060*/  ISETP.LE.U32.AND P2, PT, R181, UR6, PT ;  /* 0x00000006b5007c0c */ /* 0x000fe2000bf43070 */
[----:B------:R-:W-:Y:S01]  /*4070*/  FFMA.FTZ R181, R17, UR7, -R107 ;  /* 0x0000000711b57c23 */ /* 0x000fe2000801086b */
[----:B------:R-:W-:Y:S01]  /*4080*/  PRMT R102, R58, 0x7773, RZ ;  /* 0x000077733a667816 */ /* 0x000fe200000000ff */
[----:B------:R-:W1:Y:S01]  /*4090*/  MUFU.EX2 R101, R106 ;  /* 0x0000006a00657308 */ /* 0x000e620000000800 */
[----:B--2---:R-:W-:Y:S01]  /*40a0*/  LOP3.LUT R61, R114, 0xffff, RZ, 0xc0, !PT ;  /* 0x0000ffff723d7812 */ /* 0x004fe200078ec0ff */
[----:B----4-:R-:W-:Y:S01]  /*40b0*/  @!P4 FADD.FTZ R225, -R225, -RZ ;  /* 0x800000ffe1e1c221 */ /* 0x010fe20000010100 */
[----:B------:R-:W-:Y:S07]  /*40c0*/  ISETP.GT.U32.AND P4, PT, R102, UR6, PT ;  /* 0x0000000666007c0c */ /* 0x000fee000bf84070 */
[----:B------:R2:W-:Y:S01]  /*40d0*/  MUFU.EX2 R114, R181 ;  /* 0x000000b500727308 */ /* 0x0005e20000000800 */
[----:B------:R-:W-:Y:S02]  /*40e0*/  F2FP.RELU.F16.F32.PACK_AB R63, R252, R187 ;  /* 0x000000bbfc3f723e */ /* 0x000fe400000008ff */
[----:B------:R-:W-:Y:S07]  /*40f0*/  PRMT R105, R58, 0x7770, RZ ;  /* 0x000077703a697816 */ /* 0x000fee00000000ff */
[----:B------:R-:W4:Y:S01]  /*4100*/  MUFU.EX2 R102, R182 ;  /* 0x000000b600667308 */ /* 0x000f220000000800 */
[----:B------:R4:W-:Y:S01]  /*4110*/  STS [R211+0x400], R63 ;  /* 0x0004003fd3007388 */ /* 0x0009e20000000800 */
[----:B------:R-:W-:Y:S01]  /*4120*/  ISETP.LE.U32.AND P0, PT, R105, UR6, PT ;  /* 0x0000000669007c0c */ /* 0x000fe2000bf03070 */
[--C-:B------:R-:W-:Y:S01]  /*4130*/  FFMA.FTZ R105, R14, UR7, -R113.reuse ;  /* 0x000000070e697c23 */ /* 0x100fe20008010871 */
[----:B-1----:R-:W-:Y:S01]  /*4140*/  @P3 FADD.FTZ R101, -R101, -RZ ;  /* 0x800000ff65653221 */ /* 0x002fe20000010100 */
[----:B------:R-:W-:Y:S01]  /*4150*/  ISETP.LE.U32.AND P3, PT, R61, UR6, PT ;  /* 0x000000063d007c0c */ /* 0x000fe2000bf63070 */
[----:B------:R-:W-:Y:S01]  /*4160*/  FFMA.FTZ R106, R15, UR7, -R113 ;  /* 0x000000070f6a7c23 */ /* 0x000fe20008010871 */
[----:B------:R-:W-:Y:S01]  /*4170*/  SHF.R.U32.HI R61, RZ, 0x18, R115 ;  /* 0x00000018ff3d7819 */ /* 0x000fe20000011673 */
[----:B------:R-:W-:Y:S01]  /*4180*/  FFMA.FTZ R113, R19, UR7, -R113 ;  /* 0x0000000713717c23 */ /* 0x000fe20008010871 */
[----:B--2---:R-:W-:Y:S01]  /*4190*/  F2FP.RELU.F16.F32.PACK_AB R181, R186, R185 ;  /* 0x000000b9bab5723e */ /* 0x004fe200000008ff */
[----:B------:R-:W1:Y:S01]  /*41a0*/  MUFU.EX2 R105, R105 ;  /* 0x0000006900697308 */ /* 0x000e620000000800 */
[----:B------:R-:W-:Y:S01]  /*41b0*/  F2FP.RELU.F16.F32.PACK_AB R17, R101, R180 ;  /* 0x000000b46511723e */ /* 0x000fe200000008ff */
[----:B----4-:R-:W-:Y:S01]  /*41c0*/  @!P1 FADD.FTZ R102, -R102, -RZ ;  /* 0x800000ff66669221 */ /* 0x010fe20000010100 */
[----:B------:R-:W-:Y:S01]  /*41d0*/  ISETP.LE.U32.AND P1, PT, R61, UR6, PT ;  /* 0x000000063d007c0c */ /* 0x000fe2000bf23070 */
[----:B------:R-:W-:Y:S01]  /*41e0*/  STS [R211], R181 ;  /* 0x000000b5d3007388 */ /* 0x000fe20000000800 */
[----:B------:R-:W-:Y:S01]  /*41f0*/  F2FP.RELU.F16.F32.PACK_AB R61, R247, R225 ;  /* 0x000000e1f73d723e */ /* 0x000fe200000008ff */
[----:B------:R-:W-:Y:S04]  /*4200*/  FFMA.FTZ R182, R16, UR7, -R107 ;  /* 0x0000000710b67c23 */ /* 0x000fe8000801086b */
[----:B------:R-:W2:Y:S01]  /*4210*/  MUFU.EX2 R106, R106 ;  /* 0x0000006a006a7308 */ /* 0x000ea20000000800 */
[----:B------:R-:W-:Y:S01]  /*4220*/  @!P3 FADD.FTZ R103, -R103, -RZ ;  /* 0x800000ff6767b221 */ /* 0x000fe20000010100 */
[----:B------:R-:W-:Y:S01]  /*4230*/  @P6 FADD.FTZ R114, -R114, -RZ ;  /* 0x800000ff72726221 */ /* 0x000fe20000010100 */
[----:B------:R4:W-:Y:S07]  /*4240*/  STS [R240], R61 ;  /* 0x0000003df0007388 */ /* 0x0009ee0000000800 */
[----:B------:R-:W2:Y:S01]  /*4250*/  MUFU.EX2 R107, R182 ;  /* 0x000000b6006b7308 */ /* 0x000ea20000000800 */
[----:B------:R-:W-:Y:S01]  /*4260*/  FSETP.GE.FTZ.AND P6, PT, R187, RZ, PT ;  /* 0x000000ffbb00720b */ /* 0x000fe20003fd6000 */
[----:B-1----:R-:W-:Y:S08]  /*4270*/  @!P2 FADD.FTZ R105, -R105, -RZ ;  /* 0x800000ff6969a221 */ /* 0x002ff00000010100 */
[----:B------:R-:W1:Y:S01]  /*4280*/  MUFU.EX2 R115, R62 ;  /* 0x0000003e00737308 */ /* 0x000e620000000800 */
[----:B------:R-:W-:Y:S01]  /*4290*/  F2FP.RELU.F16.F32.PACK_AB R63, R103, R102 ;  /* 0x00000066673f723e */ /* 0x000fe200000008ff */
[----:B------:R-:W-:Y:S01]  /*42a0*/  STS [R240+0x400], R17 ;  /* 0x00040011f0007388 */ /* 0x000fe20000000800 */
[----:B------:R-:W-:Y:S07]  /*42b0*/  FSETP.GE.FTZ.AND P2, PT, R185, RZ, PT ;  /* 0x000000ffb900720b */ /* 0x000fee0003f56000 */
[----:B------:R-:W4:Y:S01]  /*42c0*/  MUFU.EX2 R182, R113 ;  /* 0x0000007100b67308 */ /* 0x000f220000000800 */
[----:B--2---:R-:W-:Y:S01]  /*42d0*/  @!P1 FADD.FTZ R106, -R106, -RZ ;  /* 0x800000ff6a6a9221 */ /* 0x004fe20000010100 */
[----:B------:R-:W-:Y:S01]  /*42e0*/  STS [R218], R63 ;  /* 0x0000003fda007388 */ /* 0x000fe20000000800 */
[----:B------:R-:W-:Y:S01]  /*42f0*/  FSETP.GE.FTZ.AND P1, PT, R186, RZ, PT ;  /* 0x000000ffba00720b */ /* 0x000fe20003f36000 */
[----:B------:R-:W-:Y:S01]  /*4300*/  @!P0 FADD.FTZ R107, -R107, -RZ ;  /* 0x800000ff6b6b8221 */ /* 0x000fe20000010100 */
[----:B------:R-:W-:Y:S01]  /*4310*/  FSETP.GE.FTZ.AND P0, PT, R225, RZ, PT ;  /* 0x000000ffe100720b */ /* 0x000fe20003f16000 */
[----:B-1----:R-:W-:Y:S03]  /*4320*/  @P5 FADD.FTZ R115, -R115, -RZ ;  /* 0x800000ff73735221 */ /* 0x002fe60000010100 */
[----:B------:R-:W-:Y:S02]  /*4330*/  F2FP.RELU.F16.F32.PACK_AB R62, R114, R107 ;  /* 0x0000006b723e723e */ /* 0x000fe400000008ff */
[----:B------:R-:W-:Y:S01]  /*4340*/  FSETP.GE.FTZ.AND P5, PT, R252, RZ, PT ;  /* 0x000000fffc00720b */ /* 0x000fe20003fb6000 */
[----:B----4-:R-:W-:Y:S01]  /*4350*/  @P4 FADD.FTZ R182, -R182, -RZ ;  /* 0x800000ffb6b64221 */ /* 0x010fe20000010100 */
[----:B------:R-:W-:Y:S01]  /*4360*/  IMAD.IADD R113, R218, 0x1, R244 ;  /* 0x00000001da717824 */ /* 0x000fe200078e02f4 */
[----:B------:R-:W-:Y:S02]  /*4370*/  F2FP.RELU.F16.F32.PACK_AB R61, R106, R105 ;  /* 0x000000696a3d723e */ /* 0x000fe400000008ff */
[----:B------:R-:W-:Y:S02]  /*4380*/  ISETP.GT.AND P4, PT, R237, R222, PT ;  /* 0x000000deed00720c */ /* 0x000fe40003f84270 */
[----:B------:R-:W-:Y:S01]  /*4390*/  F2FP.RELU.F16.F32.PACK_AB R181, R182, R115 ;  /* 0x00000073b6b5723e */ /* 0x000fe200000008ff */
[----:B------:R-:W-:Y:S04]  /*43a0*/  STS [R218+0x400], R61 ;  /* 0x0004003dda007388 */ /* 0x000fe80000000800 */
[----:B------:R-:W-:Y:S04]  /*43b0*/  STS [R113], R62 ;  /* 0x0000003e71007388 */ /* 0x000fe80000000800 */
[----:B------:R-:W-:Y:S04]  /*43c0*/  STS [R113+0x400], R181 ;  /* 0x000400b571007388 */ /* 0x000fe80000000800 */
[----:B------:R-:W1:Y:S08]  /*43d0*/  LDSM.16.M88.4 R52, [R205+0x8000] ;  /* 0x00800000cd34783b */ /* 0x000e700000000200 */
[----:B------:R-:W2:Y:S08]  /*43e0*/  LDSM.16.M88.4 R56, [R192+0x8000] ;  /* 0x00800000c038783b */ /* 0x000eb00000000200 */
[----:B------:R-:W4:Y:S01]  /*43f0*/  LDSM.16.M88.4 R60, [R191+0x8000] ;  /* 0x00800000bf3c783b */ /* 0x000f220000000200 */
        /* <DEDUP_REMOVED lines=36> */
[C---:B---3--:R-:W-:Y:S01]  /*4640*/  FADD.FTZ R63, -R184.reuse, R4 ;  /* 0x00000004b83f7221 */ /* 0x048fe20000010100 */
[C---:B------:R-:W-:Y:S04]  /*4650*/  FADD.FTZ R181, -R184.reuse, R5 ;  /* 0x00000005b8b57221 */ /* 0x040fe80000010100 */
[-C--:B------:R-:W-:Y:S01]  /*4660*/  FSEL R62, R63, R184.reuse, P2 ;  /* 0x000000b83f3e7208 */ /* 0x080fe20001000000 */
[----:B------:R-:W-:Y:S03]  /*4670*/  HMMA.16816.F32 R16, R56, R178, R16 ;  /* 0x000000b23810723c */ /* 0x000fe60000001810 */
[-C--:B------:R-:W-:Y:S01]  /*4680*/  FSEL R181, R181, R184.reuse, P1 ;  /* 0x000000b8b5b57208 */ /* 0x080fe20000800000 */
[----:B------:R-:W-:Y:S01]  /*4690*/  FADD.FTZ R61, -R184, R8 ;  /* 0x00000008b83d7221 */ /* 0x000fe20000010100 */
[----:B------:R-:W-:Y:S01]  /*46a0*/  FSETP.GE.FTZ.AND P2, PT, R102, RZ, PT ;  /* 0x000000ff6600720b */ /* 0x000fe20003f56000 */
[----:B------:R-:W-:Y:S01]  /*46b0*/  FADD.FTZ R63, -R184, R9 ;  /* 0x00000009b83f7221 */ /* 0x000fe20000010100 */
[----:B------:R-:W-:Y:S01]  /*46c0*/  FSETP.GE.FTZ.AND P1, PT, R103, RZ, PT ;  /* 0x000000ff6700720b */ /* 0x000fe20003f36000 */
[----:B------:R-:W-:Y:S01]  /*46d0*/  FMUL.FTZ R186, R186, R181 ;  /* 0x000000b5baba7220 */ /* 0x000fe20000410000 */
[----:B------:R-:W-:Y:S01]  /*46e0*/  FSEL R61, R61, R184, P0 ;  /* 0x000000b83d3d7208 */ /* 0x000fe20000000000 */
[----:B------:R-:W-:Y:S01]  /*46f0*/  FMUL.FTZ R185, R185, R62 ;  /* 0x0000003eb9b97220 */ /* 0x000fe20000410000 */
[----:B------:R-:W-:Y:S03]  /*4700*/  FSETP.GE.FTZ.AND P0, PT, R247, RZ, PT ;  /* 0x000000fff700720b */ /* 0x000fe60003f16000 */
[----:B------:R-:W-:Y:S01]  /*4710*/  FMUL.FTZ R225, R225, R61 ;  /* 0x0000003de1e17220 */ /* 0x000fe20000410000 */
[-C--:B------:R-:W-:Y:S01]  /*4720*/  FSEL R181, R63, R184.reuse, P0 ;  /* 0x000000b83fb57208 */ /* 0x080fe20000000000 */
[----:B------:R-:W-:Y:S01]  /*4730*/  FADD.FTZ R61, -R184, R12 ;  /* 0x0000000cb83d7221 */ /* 0x000fe20000010100 */
[----:B------:R-:W-:Y:S01]  /*4740*/  FSETP.GE.FTZ.AND P0, PT, R114, RZ, PT ;  /* 0x000000ff7200720b */ /* 0x000fe20003f16000 */
[----:B------:R-:W-:Y:S01]  /*4750*/  FADD.FTZ R63, -R184, R13 ;  /* 0x0000000db83f7221 */ /* 0x000fe20000010100 */
[----:B------:R-:W-:Y:S01]  /*4760*/  F2FP.F16.F32.PACK_AB R186, R186, R185 ;  /* 0x000000b9baba723e */ /* 0x000fe200000000ff */
[----:B------:R-:W-:Y:S01]  /*4770*/  FMUL.FTZ R247, R247, R181 ;  /* 0x000000b5f7f77220 */ /* 0x000fe20000410000 */
[-C--:B------:R-:W-:Y:S01]  /*4780*/  FSEL R181, R61, R184.reuse, P2 ;  /* 0x000000b83db57208 */ /* 0x080fe20001000000 */
[----:B------:R-:W-:Y:S01]  /*4790*/  FADD.FTZ R61, -R184, R16 ;  /* 0x00000010b83d7221 */ /* 0x000fe20000010100 */
[-C--:B------:R-:W-:Y:S02]  /*47a0*/  FSEL R185, R63, R184.reuse, P1 ;  /* 0x000000b83fb97208 */ /* 0x080fe40000800000 */
[----:B------:R-:W-:Y:S01]  /*47b0*/  FSETP.GE.FTZ.AND P1, PT, R107, RZ, PT ;  /* 0x000000ff6b00720b */ /* 0x000fe20003f36000 */
[----:B------:R-:W-:Y:S01]  /*47c0*/  FMUL.FTZ R181, R102, R181 ;  /* 0x000000b566b57220 */ /* 0x000fe20000410000 */
[----:B------:R-:W-:Y:S01]  /*47d0*/  F2FP.F16.F32.PACK_AB R225, R247, R225 ;  /* 0x000000e1f7e1723e */ /* 0x000fe200000000ff */
[----:B------:R-:W-:Y:S01]  /*47e0*/  FMUL.FTZ R185, R103, R185 ;  /* 0x000000b967b97220 */ /* 0x000fe20000410000 */
[----:B------:R-:W-:Y:S01]  /*47f0*/  FSEL R102, R61, R184, P1 ;  /* 0x000000b83d667208 */ /* 0x000fe20000800000 */
[----:B------:R-:W-:Y:S03]  /*4800*/  @P0 FADD.FTZ R184, -R184, R17 ;  /* 0x00000011b8b80221 */ /* 0x000fe60000010100 */
[----:B------:R-:W-:Y:S01]  /*4810*/  F2FP.F16.F32.PACK_AB R185, R185, R181 ;  /* 0x000000b5b9b9723e */ /* 0x000fe200000000ff */
[----:B------:R-:W-:Y:S01]  /*4820*/  FMUL.FTZ R247, R107, R102 ;  /* 0x000000666bf77220 */ /* 0x000fe20000410000 */
[----:B------:R-:W-:Y:S01]  /*4830*/  FMUL.FTZ R184, R114, R184 ;  /* 0x000000b872b87220 */ /* 0x000fe20000410000 */
[C---:B------:R-:W-:Y:S01]  /*4840*/  FADD.FTZ R102, -R183.reuse, R6 ;  /* 0x00000006b7667221 */ /* 0x040fe20000010100 */
[----:B------:R-:W-:Y:S01]  /*4850*/  FADD.FTZ R114, -R183, R7 ;  /* 0x00000007b7727221 */ /* 0x000fe20000010100 */
        /* <DEDUP_REMOVED lines=49> */
.L_x_444:
[C---:B------:R-:W-:Y:S01]  /*4b70*/  FADD.FTZ R10, -R183.reuse, R10 ;  /* 0x0000000ab70a7221 */ /* 0x040fe20000010100 */
[----:B------:R-:W-:Y:S01]  /*4b80*/  FSETP.GE.FTZ.AND P0, PT, R180, RZ, PT ;  /* 0x000000ffb400720b */ /* 0x000fe20003f16000 */
[----:B------:R-:W-:Y:S01]  /*4b90*/  FADD.FTZ R4, -R183, R11 ;  /* 0x0000000bb7047221 */ /* 0x000fe20000010100 */
[----:B------:R-:W-:Y:S01]  /*4ba0*/  FSETP.GE.FTZ.AND P1, PT, R101, RZ, PT ;  /* 0x000000ff6500720b */ /* 0x000fe20003f36000 */
[C---:B------:R-:W-:Y:S01]  /*4bb0*/  FADD.FTZ R6, -R183.reuse, R15 ;  /* 0x0000000fb7067221 */ /* 0x040fe20000010100 */
[-C--:B------:R-:W-:Y:S01]  /*4bc0*/  FSEL R7, R10, R183.reuse, P0 ;  /* 0x000000b70a077208 */ /* 0x080fe20000000000 */
[C---:B------:R-:W-:Y:S01]  /*4bd0*/  FADD.FTZ R14, -R183.reuse, R14 ;  /* 0x0000000eb70e7221 */ /* 0x040fe20000010100 */
[-C--:B------:R-:W-:Y:S01]  /*4be0*/  FSEL R102, R102, R183.reuse, P6 ;  /* 0x000000b766667208 */ /* 0x080fe20003000000 */
[----:B------:R-:W-:Y:S01]  /*4bf0*/  FADD.FTZ R18, -R183, R18 ;  /* 0x00000012b7127221 */ /* 0x000fe20000010100 */
[----:B------:R-:W-:Y:S01]  /*4c00*/  FSEL R5, R114, R183, P5 ;  /* 0x000000b772057208 */ /* 0x000fe20002800000 */
[----:B------:R-:W-:Y:S01]  /*4c10*/  FMUL.FTZ R7, R180, R7 ;  /* 0x00000007b4077220 */ /* 0x000fe20000410000 */
[----:B------:R-:W-:Y:S01]  /*4c20*/  FSETP.GE.FTZ.AND P0, PT, R182, RZ, PT ;  /* 0x000000ffb600720b */ /* 0x000fe20003f16000 */
[----:B------:R-:W-:Y:S01]  /*4c30*/  FMUL.FTZ R102, R187, R102 ;  /* 0x00000066bb667220 */ /* 0x000fe20000410000 */
[----:B------:R-:W-:Y:S01]  /*4c40*/  FSETP.GE.FTZ.AND P3, PT, R105, RZ, PT ;  /* 0x000000ff6900720b */ /* 0x000fe20003f76000 */
[----:B------:R-:W-:Y:S01]  /*4c50*/  FMUL.FTZ R5, R252, R5 ;  /* 0x00000005fc057220 */ /* 0x000fe20000410000 */
[----:B------:R-:W-:Y:S01]  /*4c60*/  FSETP.GE.FTZ.AND P2, PT, R106, RZ, PT ;  /* 0x000000ff6a00720b */ /* 0x000fe20003f56000 */
[----:B------:R-:W-:Y:S01]  /*4c70*/  STS [R211+-0x2000], R186 ;  /* 0xffe000bad3007388 */ /* 0x000fe20000000800 */
[-C--:B------:R-:W-:Y:S01]  /*4c80*/  FSEL R4, R4, R183.reuse, P1 ;  /* 0x000000b704047208 */ /* 0x080fe20000800000 */
[----:B------:R-:W-:Y:S01]  /*4c90*/  IMAD.IADD R108, R201, 0x1, R198 ;  /* 0x00000001c96c7824 */ /* 0x000fe200078e02c6 */
[-C--:B-1----:R-:W-:Y:S02]  /*4ca0*/  FSEL R9, R6, R183.reuse, P2 ;  /* 0x000000b706097208 */ /* 0x082fe40001000000 */
[----:B------:R-:W-:Y:S01]  /*4cb0*/  FSEL R14, R14, R183, P3 ;  /* 0x000000b70e0e7208 */ /* 0x000fe20001800000 */
[----:B------:R-:W-:Y:S01]  /*4cc0*/  FMUL.FTZ R4, R101, R4 ;  /* 0x0000000465047220 */ /* 0x000fe20000410000 */
[----:B------:R-:W-:Y:S01]  /*4cd0*/  FSETP.GE.FTZ.AND P1, PT, R115, RZ, PT ;  /* 0x000000ff7300720b */ /* 0x000fe20003f36000 */
[----:B------:R-:W-:Y:S01]  /*4ce0*/  FMUL.FTZ R9, R106, R9 ;  /* 0x000000096a097220 */ /* 0x000fe20000410000 */
[----:B------:R-:W-:Y:S01]  /*4cf0*/  F2FP.F16.F32.PACK_AB R102, R5, R102 ;  /* 0x000000660566723e */ /* 0x000fe200000000ff */
[----:B------:R-:W-:Y:S01]  /*4d00*/  FMUL.FTZ R14, R105, R14 ;  /* 0x0000000e690e7220 */ /* 0x000fe20000410000 */
[----:B------:R-:W-:Y:S01]  /*4d10*/  FSEL R18, R18, R183, P1 ;  /* 0x000000b712127208 */ /* 0x000fe20000800000 */
[----:B------:R-:W-:Y:S01]  /*4d20*/  @P0 FADD.FTZ R183, -R183, R19 ;  /* 0x00000013b7b70221 */ /* 0x000fe20000010100 */
[----:B------:R-:W-:Y:S01]  /*4d30*/  F2FP.F16.F32.PACK_AB R53, R4, R7 ;  /* 0x000000070435723e */ /* 0x000fe200000000ff */
[----:B------:R-:W-:Y:S01]  /*4d40*/  STS [R211+-0x1c00], R102 ;  /* 0xffe40066d3007388 */ /* 0x000fe20000000800 */
[----:B------:R-:W-:Y:S01]  /*4d50*/  F2FP.F16.F32.PACK_AB R61, R9, R14 ;  /* 0x0000000e093d723e */ /* 0x000fe200000000ff */
[----:B------:R-:W-:Y:S01]  /*4d60*/  FMUL.FTZ R18, R115, R18 ;  /* 0x0000001273127220 */ /* 0x000fe20000410000 */
[----:B------:R-:W-:Y:S02]  /*4d70*/  FMUL.FTZ R183, R182, R183 ;  /* 0x000000b7b6b77220 */ /* 0x000fe40000410000 */
[----:B------:R1:W-:Y:S01]  /*4d80*/  STS [R240+-0x2000], R225 ;  /* 0xffe000e1f0007388 */ /* 0x0003e20000000800 */
[----:B------:R-:W-:Y:S04]  /*4d90*/  F2FP.F16.F32.PACK_AB R184, R184, R247 ;  /* 0x000000f7b8b8723e */ /* 0x000fe800000000ff */
[----:B------:R-:W-:Y:S01]  /*4da0*/  STS [R240+-0x1c00], R53 ;  /* 0xffe40035f0007388 */ /* 0x000fe20000000800 */
[----:B------:R-:W-:Y:S04]  /*4db0*/  F2FP.F16.F32.PACK_AB R100, R183, R18 ;  /* 0x00000012b764723e */ /* 0x000fe800000000ff */
[----:B------:R-:W-:Y:S05]  /*4dc0*/  STS [R218+-0x2000], R185 ;  /* 0xffe000b9da007388 */ /* 0x000fea0000000800 */
[----:B------:R-:W-:Y:S05]  /*4dd0*/  STS [R218+-0x1c00], R61 ;  /* 0xffe4003dda007388 */ /* 0x000fea0000000800 */
[----:B------:R-:W-:Y:S05]  /*4de0*/  STS [R113+-0x2000], R184 ;  /* 0xffe000b871007388 */ /* 0x000fea0000000800 */
[----:B------:R-:W-:Y:S01]  /*4df0*/  STS [R113+-0x1c00], R100 ;  /* 0xffe4006471007388 */ /* 0x000fe20000000800 */
[----:B------:R-:W-:Y:S01]  /*4e00*/  BAR.SYNC.DEFER_BLOCKING 0x0 ;  /* 0x0000000000007b1d */ /* 0x000fe20000010000 */
[----:B-1----:R-:W-:Y:S05]  /*4e10*/  IMAD R225, R219, UR5, RZ ;  /* 0x00000005dbe17c24 */ /* 0x002fea000f8e02ff */
[----:B------:R-:W-:Y:S05]  /*4e20*/  LDSM.16.MT88.4 R4, [R201] ;  /* 0x00000000c904783b */ /* 0x000fea0000004200 */
[----:B------:R-:W1:Y:S05]  /*4e30*/  LDSM.16.MT88.4 R8, [R200+0x8000] ;  /* 0x00800000c808783b */ /* 0x000e6a0000004200 */
[----:B------:R-:W2:Y:S05]  /*4e40*/  LDSM.16.MT88.4 R12, [R108] ;  /* 0x000000006c0c783b */ /* 0x000eaa0000004200 */
[----:B------:R-:W3:Y:S05]  /*4e50*/  LDSM.16.MT88.4 R16, [R200+0xa000] ;  /* 0x00a00000c810783b */ /* 0x000eea0000004200 */
[----:B------:R-:W-:Y:S05]  /*4e60*/  LDSM.16.MT88.4 R52, [R201+0x800] ;  /* 0x00080000c934783b */ /* 0x000fea0000004200 */
[----:B------:R-:W4:Y:S05]  /*4e70*/  LDSM.16.MT88.4 R56, [R200+0x8800] ;  /* 0x00880000c838783b */ /* 0x000f2a0000004200 */
[----:B------:R-:W5:Y:S05]  /*4e80*/  LDSM.16.MT88.4 R60, [R108+0x800] ;  /* 0x000800006c3c783b */ /* 0x000f6a0000004200 */
[----:B------:R-:W5:Y:S05]  /*4e90*/  LDSM.16.MT88.4 R64, [R200+0xa800] ;  /* 0x00a80000c840783b */ /* 0x000f6a0000004200 */
[----:B------:R-:W-:Y:S01]  /*4ea0*/  LDSM.16.MT88.4 R100, [R200+0x9000] ;  /* 0x00900000c864783b */ /* 0x000fe20000004200 */
[-C--:B-1----:R-:W-:Y:S04]  /*4eb0*/  HMMA.16816.F32 R20, R4, R8.reuse, R20 ;  /* 0x000000080414723c */ /* 0x082fe80000001814 */
[----:B------:R-:W-:Y:S04]  /*4ec0*/  LDSM.16.MT88.4 R104, [R108+0x1000] ;  /* 0x001000006c68783b */ /* 0x000fe80000004200 */
        /* <DEDUP_REMOVED lines=9> */
[----:B------:R-:W-:Y:S05]  /*4f60*/  LDSM.16.MT88.4 R4, [R201+0x1800] ;  /* 0x00180000c904783b */ /* 0x000fea0000004200 */
[----:B------:R-:W3:Y:S02]  /*4f70*/  LDSM.16.MT88.4 R16, [R200+0x9800] ;  /* 0x00980000c810783b */ /* 0x000ee40000004200 */
        /* <DEDUP_REMOVED lines=69> */
.L_x_445:
        /* <DEDUP_REMOVED lines=202> */
[----:B------:R-:W-:Y:S01]  /*6070*/  IADD3 R3, PT, PT, R209, 0xc040, RZ ;  /* 0x0000c040d1037810 */ /* 0x000fe20007ffe0ff */
[----:B------:R-:W3:Y:S01]  /*6080*/  LDCU UR5, c[0x0][0x4fc] ;  /* 0x00009f80ff0577ac */ /* 0x000ee20008000800 */
        /* <DEDUP_REMOVED lines=14> */
[----:B------:R-:W-:Y:S01]  /*6170*/  FMUL.FTZ R77, R77, UR4 ;  /* 0x000000044d4d7c20 */ /* 0x000fe20008410000 */
[----:B------:R-:W-:Y:S01]  /*6180*/  IADD3 R0, PT, PT, R209, 0xc000, RZ ;  /* 0x0000c000d1007810 */ /* 0x000fe20007ffe0ff */
        /* <DEDUP_REMOVED lines=25> */
[----:B---3--:R-:W-:Y:S01]  /*6320*/  FMUL.FTZ R20, R20, UR5 ;  /* 0x0000000514147c20 */ /* 0x008fe20008410000 */
        /* <DEDUP_REMOVED lines=74> */
[----:B------:R-:W-:Y:S01]  /*67d0*/  ISETP.NE.AND P0, PT, R241, -0x1, PT ;  /* 0xfffffffff100780c */ /* 0x000fe20003f05270 */
        /* <DEDUP_REMOVED lines=27> */
.L_x_447:
[----:B------:R-:W2:Y:S01]  /*6990*/  LDCU.64 UR10, c[0x0][0x5c0] ;  /* 0x0000b800ff0a77ac */ /* 0x000ea20008000a00 */
[----:B-1----:R-:W-:-:S05]  /*69a0*/  IADD3 R28, PT, PT, R238, R241, RZ ;  /* 0x000000f1ee1c7210 */ /* 0x002fca0007ffe0ff */
[C---:B--2---:R-:W-:Y:S02]  /*69b0*/  IMAD R3, R28.reuse, UR11, RZ ;  /* 0x0000000b1c037c24 */ /* 0x044fe4000f8e02ff */
[----:B------:R-:W-:-:S05]  /*69c0*/  IMAD.WIDE.U32 R28, R28, UR10, RZ ;  /* 0x0000000a1c1c7c25 */ /* 0x000fca000f8e00ff */
[----:B------:R-:W-:Y:S02]  /*69d0*/  IADD3 R3, PT, PT, R29, R3, RZ ;  /* 0x000000031d037210 */ /* 0x000fe40007ffe0ff */
.L_x_448:
        /* <DEDUP_REMOVED lines=12> */
.L_x_449:
[----:B------:R-:W1:Y:S01]  /*6aa0*/  LDCU.64 UR6, c[0x0][0x5c8] ;  /* 0x0000b900ff0677ac */ /* 0x000e620008000a00 */
[----:B------:R-:W-:-:S05]  /*6ab0*/  IADD3 R4, PT, PT, R238, R241, RZ ;  /* 0x000000f1ee047210 */ /* 0x000fca0007ffe0ff */
[C---:B-1----:R-:W-:Y:S02]  /*6ac0*/  IMAD R0, R4.reuse, UR7, RZ ;  /* 0x0000000704007c24 */ /* 0x042fe4000f8e02ff */
[----:B------:R-:W-:-:S05]  /*6ad0*/  IMAD.WIDE.U32 R4, R4, UR6, RZ ;  /* 0x0000000604047c25 */ /* 0x000fca000f8e00ff */
[----:B------:R-:W-:Y:S02]  /*6ae0*/  IADD3 R0, PT, PT, R5, R0, RZ ;  /* 0x0000000005007210 */ /* 0x000fe40007ffe0ff */
[----:B------:R-:W-:-:S07]  /*6af0*/  MOV R2, R4 ;  /* 0x0000000400027202 */ /* 0x000fce0000000f00 */
.L_x_450:
        /* <DEDUP_REMOVED lines=44> */
.L_x_452:
[----:B------:R-:W-:Y:S05]  /*6dc0*/  BSYNC.RECONVERGENT B0 ;  /* 0x0000000000007941 */ /* 0x000fea0003800200 */
.L_x_451:
        /* <DEDUP_REMOVED lines=15> */
.L_x_454:
[----:B------:R-:W-:Y:S05]  /*6ec0*/  BSYNC.RECONVERGENT B0 ;  /* 0x0000000000007941 */ /* 0x000fea0003800200 */
.L_x_453:
        /* <DEDUP_REMOVED lines=23> */
.L_x_456:
[----:B------:R-:W-:Y:S05]  /*7040*/  BSYNC.RECONVERGENT B0 ;  /* 0x0000000000007941 */ /* 0x000fea0003800200 */
.L_x_455:
        /* <DEDUP_REMOVED lines=14> */
.L_x_423:
[----:B------:R-:W-:Y:S05]  /*7130*/  BSYNC.RECONVERGENT B1 ;  /* 0x0000000000017941 */ /* 0x000fea0003800200 */
.L_x_401:
[----:B------:R-:W2:Y:S01]  /*7140*/  LDCU UR5, c[0x0][0x438] ;  /* 0x00008700ff0577ac */ /* 0x000ea20008000800 */
[----:B-1--4-:R-:W1:Y:S01]  /*7150*/  LDC R7, c[0x0][0x438] ;  /* 0x00010e00ff077b82 */ /* 0x012e620000000800 */
[----:B------:R-:W4:Y:S01]  /*7160*/  LDCU UR6, c[0x0][0x370] ;  /* 0x00006e00ff0677ac */ /* 0x000f220008000800 */
[----:B--2---:R-:W-:-:S04]  /*7170*/  UIADD3 UR5, UPT, UPT, UR5, 0x3f, URZ ;  /* 0x0000003f05057890 */ /* 0x004fc8000fffe0ff */
[----:B------:R-:W-:Y:S02]  /*7180*/  USHF.R.S32.HI UR4, URZ, 0x1f, UR5 ;  /* 0x0000001fff047899 */ /* 0x000fe40008011405 */
[----:B----4-:R-:W-:Y:S02]  /*7190*/  UIADD3 UR17, UPT, UPT, UR6, UR17, URZ ;  /* 0x0000001106117290 */ /* 0x010fe4000fffe0ff */
[----:B------:R-:W-:-:S04]  /*71a0*/  ULEA.HI UR4, UR4, UR5, URZ, 0x6 ;  /* 0x0000000504047291 */ /* 0x000fc8000f8f30ff */
[----:B------:R-:W-:-:S04]  /*71b0*/  USHF.R.S32.HI UR4, URZ, 0x6, UR4 ;  /* 0x00000006ff047899 */ /* 0x000fc80008011404 */
[----:B------:R-:W-:-:S09]  /*71c0*/  UISETP.GE.AND UP0, UPT, UR17, UR4, UPT ;  /* 0x000000041100728c */ /* 0x000fd2000bf06270 */
[----:B------:R-:W-:Y:S05]  /*71d0*/  BRA.U !UP0, `(.L_x_457) ;  /* 0xffffff9108f07547 */ /* 0x000fea000b83ffff */
[----:B------:R-:W-:Y:S05]  /*71e0*/  EXIT ;  /* 0x000000000000794d */ /* 0x000fea0003800000 */
.L_x_458:
        /* <DEDUP_REMOVED lines=9> */
.L_x_1250:


//--------------------- .text._ZN5flash44flash_bwd_dq_dk_dv_loop_seqk_parallel_kernelI23Flash_bwd_kernel_traitsILi128ELi64ELi64ELi8ELi4ELi2ELi2ELb1ELb0EN7cutlass6half_tE19Flash_kernel_traitsILi128ELi64ELi64ELi8ES3_EELb0ELb1ELb0ELb0ELb0ELb0ELb1EEEvNS_16Flash_bwd_paramsE --------------------------
	.section	.text._ZN5flash44flash_bwd_dq_dk_dv_loop_seqk_parallel_kernelI23Flash_bwd_kernel_traitsILi128ELi64ELi64ELi8ELi4ELi2ELi2ELb1ELb0EN7cutlass6half_tE19Flash_kernel_traitsILi128ELi64ELi64ELi8ES3_EELb0ELb1ELb0ELb0ELb0ELb0ELb1EEEvNS_16Flash_bwd_paramsE,"ax",@progbits
	.align	128
        .global         _ZN5flash44flash_bwd_dq_dk_dv_loop_seqk_parallel_kernelI23Flash_bwd_kernel_traitsILi128ELi64ELi64ELi8ELi4ELi2ELi2ELb1ELb0EN7cutlass6half_tE19Flash_kernel_traitsILi128ELi64ELi64ELi8ES3_EELb0ELb1ELb0ELb0ELb0ELb0ELb1EEEvNS_16Flash_bwd_paramsE
        .type           _ZN5flash44flash_bwd_dq_dk_dv_loop_seqk_parallel_kernelI23Flash_bwd_kernel_traitsILi128ELi64ELi64ELi8ELi4ELi2ELi2ELb1ELb0EN7cutlass6half_tE19Flash_kernel_traitsILi128ELi64ELi64ELi8ES3_EELb0ELb1ELb0ELb0ELb0ELb0ELb1EEEvNS_16Flash_bwd_paramsE,@function
        .size           _ZN5flash44flash_bwd_dq_dk_dv_loop_seqk_parallel_kernelI23Flash_bwd_kernel_traitsILi128ELi64ELi64ELi8ELi4ELi2ELi2ELb1ELb0EN7cutlass6half_tE19Flash_kernel_traitsILi128ELi64ELi64ELi8ES3_EELb0ELb1ELb0ELb0ELb0ELb0ELb1EEEvNS_16Flash_bwd_paramsE,(.L_x_1251 - _ZN5flash44flash_bwd_dq_dk_dv_loop_seqk_parallel_kernelI23Flash_bwd_kernel_traitsILi128ELi64ELi64ELi8ELi4ELi2ELi2ELb1ELb0EN7cutlass6half_tE19Flash_kernel_traitsILi128ELi64ELi64ELi8ES3_EELb0ELb1ELb0ELb0ELb0ELb0ELb1EEEvNS_16Flash_bwd_paramsE)
        .other          _ZN5flash44flash_bwd_dq_dk_dv_loop_seqk_parallel_kernelI23Flash_bwd_kernel_traitsILi128ELi64ELi64ELi8ELi4ELi2ELi2ELb1ELb0EN7cutlass6half_tE19Flash_kernel_traitsILi128ELi64ELi64ELi8ES3_EELb0ELb1ELb0ELb0ELb0ELb0ELb1EEEvNS_16Flash_bwd_paramsE,@"STO_CUDA_ENTRY STV_DEFAULT"
_ZN5flash44flash_bwd_dq_dk_dv_loop_seqk_parallel_kernelI23Flash_bwd_kernel_traitsILi128ELi64ELi64ELi8ELi4ELi2ELi2ELb1ELb0EN7cutlass6half_tE19Flash_kernel_traitsILi128ELi64ELi64ELi8ES3_EELb0ELb1ELb0ELb0ELb0ELb0ELb1EEEvNS_16Flash_bwd_paramsE:
.text._ZN5flash44flash_bwd_dq_dk_dv_loop_seqk_parallel_kernelI23Flash_bwd_kernel_traitsILi128ELi64ELi64ELi8ELi4ELi2ELi2ELb1ELb0EN7cutlass6half_tE19Flash_kernel_traitsILi128ELi64ELi64ELi8ES3_EELb0ELb1ELb0ELb0ELb0ELb0ELb1EEEvNS_16Flash_bwd_paramsE:
        /* <DEDUP_REMOVED lines=96> */
.L_x_516:
        /* <DEDUP_REMOVED lines=45> */
.L_x_459:
        /* <DEDUP_REMOVED lines=31> */
.L_x_461:
[----:B------:R-:W2:Y:S01]  /*0ac0*/  LDCU.64 UR14, c[0x0][0x3b8] ;  /* 0x00007700ff0e77ac */ /* 0x000ea20008000a00 */
[----:B------:R-:W-:-:S05]  /*0ad0*/  IADD3 R8, PT, PT, R244, R245, RZ ;  /* 0x000000f5f4087210 */ /* 0x000fca0007ffe0ff */
[C---:B--2---:R-:W-:Y:S02]  /*0ae0*/  IMAD R7, R8.reuse, UR15, RZ ;  /* 0x0000000f08077c24 */ /* 0x044fe4000f8e02ff */
[----:B------:R-:W-:-:S05]  /*0af0*/  IMAD.WIDE.U32 R8, R8, UR14, RZ ;  /* 0x0000000e08087c25 */ /* 0x000fca000f8e00ff */
[----:B------:R-:W-:Y:S02]  /*0b00*/  IADD3 R7, PT, PT, R9, R7, RZ ;  /* 0x0000000709077210 */ /* 0x000fe40007ffe0ff */
.L_x_462:
        /* <DEDUP_REMOVED lines=37> */
.L_x_463:
[----:B------:R-:W1:Y:S01]  /*0d60*/  LDCU.64 UR12, c[0x0][0x3c0] ;  /* 0x00007800ff0c77ac */ /* 0x000e620008000a00 */
[----:B------:R-:W-:-:S05]  /*0d70*/  IADD3 R2, PT, PT, R244, R245, RZ ;  /* 0x000000f5f4027210 */ /* 0x000fca0007ffe0ff */
[C---:B-1----:R-:W-:Y:S02]  /*0d80*/  IMAD R9, R2.reuse, UR13, RZ ;  /* 0x0000000d02097c24 */ /* 0x042fe4000f8e02ff */
[----:B------:R-:W-:-:S05]  /*0d90*/  IMAD.WIDE.U32 R10, R2, UR12, RZ ;  /* 0x0000000c020a7c25 */ /* 0x000fca000f8e00ff */
[----:B------:R-:W-:-:S07]  /*0da0*/  IADD3 R9, PT, PT, R11, R9, RZ ;  /* 0x000000090b097210 */ /* 0x000fce0007ffe0ff */
.L_x_464:
        /* <DEDUP_REMOVED lines=27> */
.L_x_465:
[C---:B------:R-:W-:Y:S02]  /*0f60*/  IMAD R22, R14.reuse, UR7, RZ ;  /* 0x000000070e167c24 */ /* 0x040fe4000f8e02ff */
[----:B------:R-:W-:-:S05]  /*0f70*/  IMAD.WIDE.U32 R24, R14, UR6, RZ ;  /* 0x000000060e187c25 */ /* 0x000fca000f8e00ff */
[----:B------:R-:W-:Y:S02]  /*0f80*/  IADD3 R22, PT, PT, R25, R22, RZ ;  /* 0x0000001619167210 */ /* 0x000fe40007ffe0ff */
.L_x_466:
        /* <DEDUP_REMOVED lines=20> */
.L_x_467:
[----:B------:R-:W1:Y:S01]  /*10d0*/  LDC R12, c[0x0][0x434] ;  /* 0x00010d00ff0c7b82 */ /* 0x000e620000000800 */
[----:B------:R-:W-:-:S04]  /*10e0*/  IMAD R3, R213, UR11, R212 ;  /* 0x0000000bd5037c24 */ /* 0x000fc8000f8e02d4 */
[----:B-1----:R-:W-:-:S03]  /*10f0*/  IMAD R12, R3, R12, RZ ;  /* 0x0000000c030c7224 */ /* 0x002fc600078e02ff */
.L_x_468:
        /* <DEDUP_REMOVED lines=11> */
.L_x_469:
[----:B------:R-:W1:Y:S01]  /*11b0*/  LDC R18, c[0x0][0x444] ;  /* 0x00011100ff127b82 */ /* 0x000e620000000800 */
[----:B------:R-:W-:-:S04]  /*11c0*/  IMAD R3, R213, UR11, R212 ;  /* 0x0000000bd5037c24 */ /* 0x000fc8000f8e02d4 */
[----:B-1----:R-:W-:-:S07]  /*11d0*/  IMAD R18, R3, R18, RZ ;  /* 0x0000001203127224 */ /* 0x002fce00078e02ff */
.L_x_470:
        /* <DEDUP_REMOVED lines=90> */
.L_x_472:
[----:B------:R-:W1:Y:S01]  /*1780*/  LDCU.64 UR10, c[0x0][0x5c0] ;  /* 0x0000b800ff0a77ac */ /* 0x000e620008000a00 */
[----:B------:R-:W-:-:S05]  /*1790*/  IADD3 R0, PT, PT, R244, R245, RZ ;  /* 0x000000f5f4007210 */ /* 0x000fca0007ffe0ff */
[C---:B-1----:R-:W-:Y:S02]  /*17a0*/  IMAD R3, R0.reuse, UR11, RZ ;  /* 0x0000000b00037c24 */ /* 0x042fe4000f8e02ff */
[----:B------:R-:W-:-:S05]  /*17b0*/  IMAD.WIDE.U32 R6, R0, UR10, RZ ;  /* 0x0000000a00067c25 */ /* 0x000fca000f8e00ff */
[----:B------:R-:W-:Y:S02]  /*17c0*/  IADD3 R0, PT, PT, R7, R3, RZ ;  /* 0x0000000307007210 */ /* 0x000fe40007ffe0ff */
.L_x_473:
        /* <DEDUP_REMOVED lines=11> */
.L_x_474:
[----:B------:R-:W1:Y:S01]  /*1880*/  LDCU.64 UR6, c[0x0][0x5c8] ;  /* 0x0000b900ff0677ac */ /* 0x000e620008000a00 */
[----:B------:R-:W-:-:S05]  /*1890*/  IADD3 R244, PT, PT, R244, R245, RZ ;  /* 0x000000f5f4f47210 */ /* 0x000fca0007ffe0ff */
[C---:B-1----:R-:W-:Y:S02]  /*18a0*/  IMAD R7, R244.reuse, UR7, RZ ;  /* 0x00000007f4077c24 */ /* 0x042fe4000f8e02ff */
[----:B------:R-:W-:-:S05]  /*18b0*/  IMAD.WIDE.U32 R8, R244, UR6, RZ ;  /* 0x00000006f4087c25 */ /* 0x000fca000f8e00ff */
[----:B------:R-:W-:Y:S02]  /*18c0*/  IADD3 R7, PT, PT, R9, R7, RZ ;  /* 0x0000000709077210 */ /* 0x000fe40007ffe0ff */
.L_x_475:
        /* <DEDUP_REMOVED lines=27> */
.L_x_477:
[----:B------:R-:W-:Y:S05]  /*1a80*/  BSYNC.RECONVERGENT B0 ;  /* 0x0000000000007941 */ /* 0x000fea0003800200 */
.L_x_476:
        /* <DEDUP_REMOVED lines=15> */
.L_x_479:
[----:B------:R-:W-:Y:S05]  /*1b80*/  BSYNC.RECONVERGENT B0 ;  /* 0x0000000000007941 */ /* 0x000fea0003800200 */
.L_x_478:
        /* <DEDUP_REMOVED lines=22> */
.L_x_481:
[----:B------:R-:W-:Y:S05]  /*1cf0*/  BSYNC.RECONVERGENT B0 ;  /* 0x0000000000007941 */ /* 0x000fea0003800200 */
.L_x_480:
        /* <DEDUP_REMOVED lines=16> */
.L_x_471:
        /* <DEDUP_REMOVED lines=40> */
.L_x_484:
[----:B------:R2:W-:Y:S04]  /*2080*/  STS.128 [R223+0x10000], RZ ;  /* 0x010000ffdf007388 */ /* 0x0005e80000000c00 */
[----:B------:R2:W-:Y:S02]  /*2090*/  STS.128 [R223+0x12000], RZ ;  /* 0x012000ffdf007388 */ /* 0x0005e40000000c00 */
.L_x_485:
[----:B------:R-:W-:Y:S05]  /*20a0*/  BSYNC.RECONVERGENT B0 ;  /* 0x0000000000007941 */ /* 0x000fea0003800200 */
.L_x_483:
        /* <DEDUP_REMOVED lines=26> */
.L_x_487:
[----:B------:R-:W-:Y:S05]  /*2250*/  BSYNC.RECONVERGENT B0 ;  /* 0x0000000000007941 */ /* 0x000fea0003800200 */
.L_x_486:
        /* <DEDUP_REMOVED lines=21> */
.L_x_489:
[----:B------:R1:W-:Y:S04]  /*23b0*/  STS.128 [R223+0x8000], RZ ;  /* 0x008000ffdf007388 */ /* 0x0003e80000000c00 */
[----:B------:R1:W-:Y:S02]  /*23c0*/  STS.128 [R223+0xa000], RZ ;  /* 0x00a000ffdf007388 */ /* 0x0003e40000000c00 */
.L_x_490:
[----:B------:R-:W-:Y:S05]  /*23d0*/  BSYNC.RECONVERGENT B0 ;  /* 0x0000000000007941 */ /* 0x000fea0003800200 */
.L_x_488:
        /* <DEDUP_REMOVED lines=23> */
.L_x_492:
[----:B------:R-:W-:Y:S05]  /*2550*/  BSYNC.RECONVERGENT B0 ;  /* 0x0000000000007941 */ /* 0x000fea0003800200 */
.L_x_491:
        /* <DEDUP_REMOVED lines=19> */
.L_x_494:
[----:B------:R1:W-:Y:S04]  /*2690*/  STS.128 [R240], RZ ;  /* 0x000000fff0007388 */ /* 0x0003e80000000c00 */
[----:B------:R1:W-:Y:S02]  /*26a0*/  STS.128 [R240+0x2000], RZ ;  /* 0x002000fff0007388 */ /* 0x0003e40000000c00 */
.L_x_495:
[----:B------:R-:W-:Y:S05]  /*26b0*/  BSYNC.RECONVERGENT B0 ;  /* 0x0000000000007941 */ /* 0x000fea0003800200 */
.L_x_493:
        /* <DEDUP_REMOVED lines=27> */
.L_x_497:
[----:B------:R-:W-:Y:S05]  /*2870*/  BSYNC.RECONVERGENT B0 ;  /* 0x0000000000007941 */ /* 0x000fea0003800200 */
.L_x_496:
        /* <DEDUP_REMOVED lines=34> */
.L_x_499:
[----:B------:R1:W-:Y:S04]  /*2aa0*/  STS.128 [R223+0xc000], RZ ;  /* 0x00c000ffdf007388 */ /* 0x0003e80000000c00 */
[----:B------:R1:W-:Y:S02]  /*2ab0*/  STS.128 [R223+0xe000], RZ ;  /* 0x00e000ffdf007388 */ /* 0x0003e40000000c00 */
.L_x_500:
[----:B------:R-:W-:Y:S05]  /*2ac0*/  BSYNC.RECONVERGENT B0 ;  /* 0x0000000000007941 */ /* 0x000fea0003800200 */
.L_x_498:
        /* <DEDUP_REMOVED lines=31> */
.L_x_502:
[----:B-1----:R-:W-:Y:S05]  /*2cc0*/  BSYNC.RECONVERGENT B0 ;  /* 0x0000000000007941 */ /* 0x002fea0003800200 */
.L_x_501:
        /* <DEDUP_REMOVED lines=70> */
.L_x_505:
[----:B------:R-:W0:Y:S01]  /*3130*/  LDGDEPBAR ;  /* 0x00000000000079af */ /* 0x000e220000000000 */
[-C--:B------:R-:W-:Y:S01]  /*3140*/  IADD3 R182, PT, PT, R204, R201.reuse, RZ ;  /* 0x000000c9ccb67210 */ /* 0x080fe20007ffe0ff */
[C---:B-----5:R-:W-:Y:S01]  /*3150*/  FMUL.FTZ R252, R239.reuse, 1.4426950216293334961 ;  /* 0x3fb8aa3beffc7820 */ /* 0x060fe20000410000 */
[----:B------:R-:W-:Y:S02]  /*3160*/  IADD3 R181, PT, PT, R208, R201, RZ ;  /* 0x000000c9d0b57210 */ /* 0x000fe40007ffe0ff */
[----:B------:R-:W-:Y:S02]  /*3170*/  LEA R194, P0, R214, R230, 0x2 ;  /* 0x000000e6d6c27211 */ /* 0x000fe400078010ff */
[----:B------:R-:W-:Y:S02]  /*3180*/  IADD3 R180, PT, PT, R204, R181, RZ ;  /* 0x000000b5ccb47210 */ /* 0x000fe40007ffe0ff */
[----:B------:R-:W-:Y:S02]  /*3190*/  MOV R231, R229 ;  /* 0x000000e500e77202 */ /* 0x000fe40000000f00 */
[----:B------:R-:W-:Y:S02]  /*31a0*/  FSETP.NEU.FTZ.AND P1, PT, R239, -INF , PT ;  /* 0xff800000ef00780b */ /* 0x000fe40003f3d000 */
[----:B------:R-:W-:Y:S02]  /*31b0*/  LEA.HI.X R195, R214, R231, RZ, 0x2, P0 ;  /* 0x000000e7d6c37211 */ /* 0x000fe400000f14ff */
[----:B------:R-:W-:Y:S02]  /*31c0*/  FSETP.NEU.FTZ.AND P0, PT, R238, -INF , PT ;  /* 0xff800000ee00780b */ /* 0x000fe40003f1d000 */
[----:B------:R-:W-:Y:S02]  /*31d0*/  IADD3 R241, PT, PT, R241, -0x40, RZ ;  /* 0xffffffc0f1f17810 */ /* 0x000fe40007ffe0ff */
[----:B------:R-:W-:Y:S02]  /*31e0*/  IADD3 R242, PT, PT, R242, -0x1, RZ ;  /* 0xfffffffff2f27810 */ /* 0x000fe40007ffe0ff */
[----:B------:R-:W-:Y:S01]  /*31f0*/  ISETP.GE.AND P6, PT, R241, R226, PT ;  /* 0x000000e2f100720c */ /* 0x000fe20003fc6270 */
[----:B------:R-:W-:Y:S04]  /*3200*/  DEPBAR.LE SB0, 0x0 ;  /* 0x000080000000791a */ /* 0x000fe80000000000 */
[----:B------:R-:W-:Y:S01]  /*3210*/  BAR.SYNC.DEFER_BLOCKING 0x0 ;  /* 0x0000000000007b1d */ /* 0x000fe20000010000 */
[----:B------:R-:W-:Y:S05]  /*3220*/  ISETP.GT.AND P6, PT, R243, UR23, P6 ;  /* 0x00000017f3007c0c */ /* 0x000fea000b7c4270 */
[----:B------:R-:W-:Y:S08]  /*3230*/  LDSM.16.M88.4 R52, [R201] ;  /* 0x00000000c934783b */ /* 0x000ff00000000200 */
[----:B------:R-:W2:Y:S08]  /*3240*/  LDSM.16.M88.4 R56, [R209+-0x4000] ;  /* 0xffc00000d138783b */ /* 0x000eb00000000200 */
[----:B------:R-:W3:Y:S08]  /*3250*/  LDSM.16.M88.4 R60, [R209+-0x3800] ;  /* 0xffc80000d13c783b */ /* 0x000ef00000000200 */
[----:B------:R-:W-:Y:S08]  /*3260*/  LDSM.16.M88.4 R64, [R182] ;  /* 0x00000000b640783b */ /* 0x000ff00000000200 */
[----:B------:R-:W1:Y:S08]  /*3270*/  LDSM.16.M88.4 R100, [R202+-0x4000] ;  /* 0xffc00000ca64783b */ /* 0x000e700000000200 */
[----:B------:R-:W4:Y:S04]  /*3280*/  LDG.E R193, desc[UR20][R194.64] ;  /* 0x00000014c2c17981 */ /* 0x000f28000c1e1900 */
        /* <DEDUP_REMOVED lines=18> */
[----:B------:R-:W2:Y:S07]  /*33b0*/  LDSM.16.M88.4 R104, [R209+-0x2000] ;  /* 0xffe00000d168783b */ /* 0x000eae0000000200 */
[C---:B------:R-:W-:Y:S01]  /*33c0*/  HMMA.16816.F32 R8, R108.reuse, R114, R8 ;  /* 0x000000726c08723c */ /* 0x040fe20000001808 */
[----:B------:R-:W-:Y:S07]  /*33d0*/  LDSM.16.M88.4 R112, [R202+-0x2000] ;  /* 0xffe00000ca70783b */ /* 0x000fee0000000200 */
[C---:B---3--:R-:W-:Y:S03]  /*33e0*/  HMMA.16816.F32 R12, R108.reuse, R52, R12 ;  /* 0x000000346c0c723c */ /* 0x048fe6000000180c */
[----:B----4-:R-:W-:Y:S02]  /*33f0*/  @!P6 SHF.R.U32.HI R191, RZ, 0x2, R189 ;  /* 0x00000002ffbfe819 */ /* 0x010fe400000116bd */
[----:B------:R-:W-:Y:S03]  /*3400*/  @!P6 SHF.L.U32 R192, R189, 0x1, RZ ;  /* 0x00000001bdc0e819 */ /* 0x000fe600000006ff */
[----:B------:R-:W-:Y:S01]  /*3410*/  HMMA.16816.F32 R16, R108, R54, R16 ;  /* 0x000000366c10723c */ /* 0x000fe20000001810 */
[----:B------:R-:W3:Y:S02]  /*3420*/  LDSM.16.M88.4 R52, [R209+-0x1800] ;  /* 0xffe80000d134783b */ /* 0x000ee40000000200 */
[----:B------:R-:W-:Y:S04]  /*3430*/  @!P6 LOP3.LUT R192, R192, 0x6, RZ, 0xc0, !PT ;  /* 0x00000006c0c0e812 */ /* 0x000fe800078ec0ff */
[----:B------:R-:W-:Y:S01]  /*3440*/  @!P6 LOP3.LUT R192, R192, 0xe0, R191, 0xf8, !PT ;  /* 0x000000e0c0c0e812 */ /* 0x000fe200078ef8bf */
[C---:B-1----:R-:W-:Y:S01]  /*3450*/  HMMA.16816.F32 R4, R56.reuse, R60, R4 ;  /* 0x0000003c3804723c */ /* 0x042fe20000001804 */
[----:B------:R1:W4:Y:S01]  /*3460*/  LDSM.16.M88.4 R108, [R182+0x2000] ;  /* 0x00200000b66c783b */ /* 0x0003220000000200 */
[----:B------:R-:W-:Y:S06]  /*3470*/  MOV R191, UR19 ;  /* 0x0000001300bf7c02 */ /* 0x000fec0008000f00 */
[C---:B------:R-:W-:Y:S01]  /*3480*/  HMMA.16816.F32 R8, R56.reuse, R62, R8 ;  /* 0x0000003e3808723c */ /* 0x040fe20000001808 */
[----:B------:R-:W-:Y:S07]  /*3490*/  LDSM.16.M88.4 R60, [R181+0x2000] ;  /* 0x00200000b53c783b */ /* 0x000fee0000000200 */
[C---:B------:R-:W-:Y:S08]  /*34a0*/  HMMA.16816.F32 R12, R56.reuse, R64, R12 ;  /* 0x00000040380c723c */ /* 0x040ff0000000180c */
[----:B------:R-:W-:Y:S01]  /*34b0*/  HMMA.16816.F32 R16, R56, R66, R16 ;  /* 0x000000423810723c */ /* 0x000fe20000001810 */
[----:B------:R-:W4:Y:S02]  /*34c0*/  LDSM.16.M88.4 R56, [R202+-0x1800] ;  /* 0xffe80000ca38783b */ /* 0x000f240000000200 */
[----:B-1----:R-:W-:Y:S05]  /*34d0*/  @!P6 LEA R182, R191, R192, 0x6 ;  /* 0x000000c0bfb6e211 */ /* 0x002fea00078e30ff */
[C---:B--2---:R-:W-:Y:S01]  /*34e0*/  HMMA.16816.F32 R4, R100.reuse, R104, R4 ;  /* 0x000000686404723c */ /* 0x044fe20000001804 */
[----:B------:R1:W2:Y:S04]  /*34f0*/  LDG.E R192, desc[UR20][R194.64+0x20] ;  /* 0x00002014c2c07981 */ /* 0x0002a8000c1e1900 */
[----:B------:R-:W4:Y:S03]  /*3500*/  LDSM.16.M88.4 R64, [R3+-0x2000] ;  /* 0xffe000000340783b */ /* 0x000f260000000200 */
[C---:B------:R-:W-:Y:S05]  /*3510*/  HMMA.16816.F32 R8, R100.reuse, R106, R8 ;  /* 0x0000006a6408723c */ /* 0x040fea0000001808 */
[----:B------:R-:W-:Y:S03]  /*3520*/  LDSM.16.M88.4 R104, [R0+-0x2000] ;  /* 0xffe000000068783b */ /* 0x000fe60000000200 */
[C---:B---3--:R-:W-:Y:S08]  /*3530*/  HMMA.16816.F32 R12, R100.reuse, R52, R12 ;  /* 0x00000034640c723c */ /* 0x048ff0000000180c */
[----:B------:R-:W-:Y:S01]  /*3540*/  HMMA.16816.F32 R16, R100, R54, R16 ;  /* 0x000000366410723c */ /* 0x000fe20000001810 */
[----:B------:R-:W3:Y:S02]  /*3550*/  LDSM.16.M88.4 R52, [R3+-0x1800] ;  /* 0xffe800000334783b */ /* 0x000ee40000000200 */
[C---:B-1----:R-:W-:Y:S05]  /*3560*/  @!P6 IADD3 R195, PT, PT, R182.reuse, 0x1, RZ ;  /* 0x00000001b6c3e810 */ /* 0x042fea0007ffe0ff */
[C---:B----4-:R-:W-:Y:S01]  /*3570*/  HMMA.16816.F32 R4, R108.reuse, R112, R4 ;  /* 0x000000706c04723c */ /* 0x050fe20000001804 */
[----:B------:R1:W4:Y:S04]  /*3580*/  LDSM.16.M88.4 R100, [R180+0x2000] ;  /* 0x00200000b464783b */ /* 0x0003280000000200 */
[----:B------:R-:W-:Y:S03]  /*3590*/  @!P6 IADD3 R113, PT, PT, R182, 0x10, RZ ;  /* 0x00000010b671e810 */ /* 0x000fe60007ffe0ff */
[C---:B------:R-:W-:Y:S03]  /*35a0*/  HMMA.16816.F32 R8, R108.reuse, R114, R8 ;  /* 0x000000726c08723c */ /* 0x040fe60000001808 */
[C-C-:B------:R-:W-:Y:S04]  /*35b0*/  @!P6 VIADDMNMX R115, R236.reuse, 0xffffffc9, R243.reuse, PT ;  /* 0xffffffc9ec73e846 */ /* 0x140fe800038001f3 */
[C---:B------:R-:W-:Y:S01]  /*35c0*/  @!P6 ISETP.GE.AND P3, PT, R195.reuse, R115, PT ;  /* 0x00000073c300e20c */ /* 0x040fe20003f66270 */
[C---:B------:R-:W-:Y:S08]  /*35d0*/  HMMA.16816.F32 R12, R108.reuse, R56, R12 ;  /* 0x000000386c0c723c */ /* 0x040ff0000000180c */
[----:B------:R-:W-:Y:S03]  /*35e0*/  HMMA.16816.F32 R16, R108, R58, R16 ;  /* 0x0000003a6c10723c */ /* 0x000fe60000001810 */
[----:B-1----:R-:W-:Y:S04]  /*35f0*/  @!P6 VIADDMNMX R180, R236, 0xffffffc1, R243, PT ;  /* 0xffffffc1ecb4e846 */ /* 0x002fe800038001f3 */
[-C--:B------:R-:W-:Y:S01]  /*3600*/  @!P6 ISETP.GE.AND P5, PT, R195, R180.reuse, PT ;  /* 0x000000b4c300e20c */ /* 0x080fe20003fa6270 */
[C---:B------:R-:W-:Y:S08]  /*3610*/  HMMA.16816.F32 R4, R60.reuse, R64, R4 ;  /* 0x000000403c04723c */ /* 0x040ff00000001804 */
[C---:B------:R-:W-:Y:S08]  /*3620*/  HMMA.16816.F32 R8, R60.reuse, R66, R8 ;  /* 0x000000423c08723c */ /* 0x040ff00000001808 */
[C---:B---3--:R-:W-:Y:S08]  /*3630*/  HMMA.16816.F32 R12, R60.reuse, R52, R12 ;  /* 0x000000343c0c723c */ /* 0x048ff0000000180c */
[----:B------:R-:W-:Y:S01]  /*3640*/  HMMA.16816.F32 R16, R60, R54, R16 ;  /* 0x000000363c10723c */ /* 0x000fe20000001810 */
[----:B------:R-:W1:Y:S02]  /*3650*/  LDSM.16.M88.4 R52, [R0+-0x1800] ;  /* 0xffe800000034783b */ /* 0x000e640000000200 */
[----:B------:R-:W-:Y:S05]  /*3660*/  FSEL R63, R252, RZ, P1 ;  /* 0x000000fffc3f7208 */ /* 0x000fea0000800000 */
[C---:B----4-:R-:W-:Y:S08]  /*3670*/  HMMA.16816.F32 R4, R100.reuse, R104, R4 ;  /* 0x000000686404723c */ /* 0x050ff00000001804 */
[C---:B------:R-:W-:Y:S11]  /*3680*/  HMMA.16816.F32 R8, R100.reuse, R106, R8 ;  /* 0x0000006a6408723c */ /* 0x040ff60000001808 */
[----:B------:R-:W-:Y:S01]  /*3690*/  FMUL.FTZ R183, R4, UR12 ;  /* 0x0000000c04b77c20 */ /* 0x000fe20008410000 */
[----:B------:R-:W-:Y:S01]  /*36a0*/  FMUL.FTZ R184, R5, UR12 ;  /* 0x0000000c05b87c20 */ /* 0x000fe20008410000 */
[----:B------:R-:W-:Y:S01]  /*36b0*/  FMUL.FTZ R185, R6, UR12 ;  /* 0x0000000c06b97c20 */ /* 0x000fe20008410000 */
[----:B------:R-:W-:Y:S03]  /*36c0*/  FMUL.FTZ R186, R7, UR12 ;  /* 0x0000000c07ba7c20 */ /* 0x000fe60008410000 */
[----:B------:R-:W3:Y:S02]  /*36d0*/  MUFU.TANH R183, R183 ;  /* 0x000000b700b77308 */ /* 0x000ee40000002400 */
[----:B------:R-:W-:Y:S01]  /*36e0*/  FMUL.FTZ R247, R11, UR12 ;  /* 0x0000000c0bf77c20 */ /* 0x000fe20008410000 */
[----:B------:R-:W-:Y:S01]  /*36f0*/  FMUL.FTZ R187, R8, UR12 ;  /* 0x0000000c08bb7c20 */ /* 0x000fe20008410000 */
[----:B------:R-:W-:Y:S01]  /*3700*/  FMUL.FTZ R188, R9, UR12 ;  /* 0x0000000c09bc7c20 */ /* 0x000fe20008410000 */
[----:B------:R-:W-:Y:S01]  /*3710*/  FMUL.FTZ R190, R10, UR12 ;  /* 0x0000000c0abe7c20 */ /* 0x000fe20008410000 */
[C---:B-1----:R-:W-:Y:S04]  /*3720*/  HMMA.16816.F32 R12, R100.reuse, R52, R12 ;  /* 0x00000034640c723c */ /* 0x042fe8000000180c */
[----:B------:R1:W-:Y:S04]  /*3730*/  MUFU.TANH R189, R247 ;  /* 0x000000f700bd7308 */ /* 0x0003e80000002400 */
[----:B------:R-:W-:Y:S06]  /*3740*/  HMMA.16816.F32 R16, R100, R54, R16 ;  /* 0x000000366410723c */ /* 0x000fec0000001810 */
[----:B------:R-:W4:Y:S01]  /*3750*/  MUFU.TANH R184, R184 ;  /* 0x000000b800b87308 */ /* 0x000f220000002400 */
[-C--:B---3--:R-:W-:Y:S02]  /*3760*/  MOV R114, R183.reuse ;  /* 0x000000b700727202 */ /* 0x088fe40000000f00 */
[----:B------:R-:W-:Y:S07]  /*3770*/  @!P6 IADD3 R103, PT, PT, R182, 0x11, RZ ;  /* 0x00000011b667e810 */ /* 0x000fee0007ffe0ff */
[----:B------:R-:W3:Y:S01]  /*3780*/  MUFU.TANH R186, R186 ;  /* 0x000000ba00ba7308 */ /* 0x000ee20000002400 */
[----:B------:R-:W-:Y:S01]  /*3790*/  FMUL.FTZ R231, R12, UR12 ;  /* 0x0000000c0ce77c20 */ /* 0x000fe20008410000 */
[----:B-1----:R-:W-:Y:S01]  /*37a0*/  FMUL.FTZ R247, R238, 1.4426950216293334961 ;  /* 0x3fb8aa3beef77820 */ /* 0x002fe20000410000 */
[----:B------:R-:W-:Y:S01]  /*37b0*/  FMUL.FTZ R194, R13, UR12 ;  /* 0x0000000c0dc27c20 */ /* 0x000fe20008410000 */
[----:B------:R-:W-:Y:S06]  /*37c0*/  FMUL.FTZ R195, R14, UR12 ;  /* 0x0000000c0ec37c20 */ /* 0x000fec0008410000 */
[----:B------:R1:W-:Y:S01]  /*37d0*/  MUFU.TANH R191, R231 ;  /* 0x000000e700bf7308 */ /* 0x0003e20000002400 */
[----:B------:R-:W-:Y:S01]  /*37e0*/  FSEL R62, R247, RZ, P0 ;  /* 0x000000fff73e7208 */ /* 0x000fe20000000000 */
[----:B------:R-:W-:Y:S01]  /*37f0*/  FMUL.FTZ R252, R16, UR12 ;  /* 0x0000000c10fc7c20 */ /* 0x000fe20008410000 */
[CC--:B------:R-:W-:Y:S01]  /*3800*/  @!P6 ISETP.GE.AND P0, PT, R182.reuse, R180.reuse, PT ;  /* 0x000000b4b600e20c */ /* 0x0c0fe20003f06270 */
[----:B------:R-:W-:Y:S01]  /*3810*/  FMUL.FTZ R19, R19, UR12 ;  /* 0x0000000c13137c20 */ /* 0x000fe20008410000 */
[----:B------:R-:W-:Y:S02]  /*3820*/  @!P6 IADD3 R247, PT, PT, R182, 0x9, RZ ;  /* 0x00000009b6f7e810 */ /* 0x000fe40007ffe0ff */
[----:B------:R-:W-:Y:S03]  /*3830*/  @!P6 FSEL R114, R183, -INF , !P0 ;  /* 0xff800000b772e808 */ /* 0x000fe60004000000 */
[----:B------:R-:W3:Y:S01]  /*3840*/  MUFU.TANH R185, R185 ;  /* 0x000000b900b97308 */ /* 0x000ee20000002400 */
[----:B------:R-:W-:Y:S01]  /*3850*/  @!P6 ISETP.GE.AND P1, PT, R247, R180, PT ;  /* 0x000000b4f700e20c */ /* 0x000fe20003f26270 */
[----:B------:R-:W-:Y:S01]  /*3860*/  FFMA.FTZ R183, -R183, R183, 1 ;  /* 0x3f800000b7b77423 */ /* 0x000fe200000101b7 */
[-C--:B------:R-:W-:Y:S01]  /*3870*/  @!P6 ISETP.GE.AND P0, PT, R247, R115.reuse, PT ;  /* 0x00000073f700e20c */ /* 0x080fe20003f06270 */
[--C-:B------:R-:W-:Y:S01]  /*3880*/  FFMA.FTZ R57, R114, UR11, -R63.reuse ;  /* 0x0000000b72397c23 */ /* 0x100fe2000801083f */
[-C--:B----4-:R-:W-:Y:S01]  /*3890*/  MOV R101, R184.reuse ;  /* 0x000000b800657202 */ /* 0x090fe20000000f00 */
[----:B------:R-:W-:Y:S01]  /*38a0*/  FMUL.FTZ R183, R183, UR12 ;  /* 0x0000000cb7b77c20 */ /* 0x000fe20008410000 */
[----:B------:R-:W-:Y:S03]  /*38b0*/  @!P6 FSEL R101, R184, -INF , !P5 ;  /* 0xff800000b865e808 */ /* 0x000fe60006800000 */
[----:B------:R-:W4:Y:S01]  /*38c0*/  MUFU.TANH R187, R187 ;  /* 0x000000bb00bb7308 */ /* 0x000f220000002400 */
[-C--:B------:R-:W-:Y:S01]  /*38d0*/  @!P6 ISETP.GE.AND P5, PT, R182, R115.reuse, PT ;  /* 0x00000073b600e20c */ /* 0x080fe20003fa6270 */
[----:B------:R-:W-:Y:S01]  /*38e0*/  FFMA.FTZ R184, -R184, R184, 1 ;  /* 0x3f800000b8b87423 */ /* 0x000fe200000101b8 */
[----:B-1----:R-:W-:Y:S01]  /*38f0*/  @!P6 IADD3 R231, PT, PT, R182, 0x8, RZ ;  /* 0x00000008b6e7e810 */ /* 0x002fe20007ffe0ff */
[--C-:B------:R-:W-:Y:S01]  /*3900*/  FFMA.FTZ R61, R101, UR11, -R63.reuse ;  /* 0x0000000b653d7c23 */ /* 0x100fe2000801083f */
[----:B---3--:R-:W-:Y:S01]  /*3910*/  MOV R106, R186 ;  /* 0x000000ba006a7202 */ /* 0x008fe20000000f00 */
[----:B------:R-:W-:Y:S01]  /*3920*/  FMUL.FTZ R184, R184, UR12 ;  /* 0x0000000cb8b87c20 */ /* 0x000fe20008410000 */
[C---:B------:R-:W-:Y:S03]  /*3930*/  @!P6 ISETP.GE.AND P4, PT, R231.reuse, R180, PT ;  /* 0x000000b4e700e20c */ /* 0x040fe60003f86270 */
[----:B------:R1:W-:Y:S01]  /*3940*/  MUFU.TANH R247, R252 ;  /* 0x000000fc00f77308 */ /* 0x0003e20000002400 */
[----:B------:R-:W-:Y:S01]  /*3950*/  @!P6 ISETP.GE.AND P2, PT, R231, R115, PT ;  /* 0x00000073e700e20c */ /* 0x000fe20003f46270 */
[----:B------:R-:W-:Y:S01]  /*3960*/  FMUL.FTZ R231, R15, UR12 ;  /* 0x0000000c0fe77c20 */ /* 0x000fe20008410000 */
[----:B------:R-:W-:Y:S02]  /*3970*/  MOV R102, R185 ;  /* 0x000000b900667202 */ /* 0x000fe40000000f00 */
[C---:B------:R-:W-:Y:S01]  /*3980*/  @!P6 FSEL R106, R186.reuse, -INF , !P3 ;  /* 0xff800000ba6ae808 */ /* 0x040fe20005800000 */
[----:B------:R-:W-:Y:S01]  /*3990*/  FFMA.FTZ R186, -R186, R186, 1 ;  /* 0x3f800000baba7423 */ /* 0x000fe200000101ba */
[----:B------:R-:W-:Y:S03]  /*39a0*/  @!P6 FSEL R102, R185, -INF , !P5 ;  /* 0xff800000b966e808 */ /* 0x000fe60006800000 */
[----:B------:R-:W3:Y:S01]  /*39b0*/  MUFU.TANH R188, R188 ;  /* 0x000000bc00bc7308 */ /* 0x000ee20000002400 */
[CC--:B------:R-:W-:Y:S01]  /*39c0*/  @!P6 ISETP.GE.AND P5, PT, R113.reuse, R180.reuse, PT ;  /* 0x000000b47100e20c */ /* 0x0c0fe20003fa6270 */
[--C-:B------:R-:W-:Y:S01]  /*39d0*/  FFMA.FTZ R58, R106, UR11, -R62.reuse ;  /* 0x0000000b6a3a7c23 */ /* 0x100fe2000801083e */
[----:B----4-:R-:W-:Y:S01]  /*39e0*/  MOV R105, R187 ;  /* 0x000000bb00697202 */ /* 0x010fe20000000f00 */
[--C-:B------:R-:W-:Y:S01]  /*39f0*/  FFMA.FTZ R59, R102, UR11, -R62.reuse ;  /* 0x0000000b663b7c23 */ /* 0x100fe2000801083e */
[----:B------:R-:W-:Y:S01]  /*3a00*/  @!P6 ISETP.GE.AND P3, PT, R113, R115, PT ;  /* 0x000000737100e20c */ /* 0x000fe20003f66270 */
[----:B------:R-:W-:Y:S01]  /*3a10*/  FMUL.FTZ R113, R18, UR12 ;  /* 0x0000000c12717c20 */ /* 0x000fe20008410000 */
[----:B------:R-:W-:Y:S03]  /*3a20*/  @!P6 FSEL R105, R187, -INF , !P4 ;  /* 0xff800000bb69e808 */ /* 0x000fe60006000000 */
[----:B------:R-:W4:Y:S01]  /*3a30*/  MUFU.TANH R190, R190 ;  /* 0x000000be00be7308 */ /* 0x000f220000002400 */
[----:B------:R-:W-:Y:S01]  /*3a40*/  @!P6 ISETP.GE.AND P4, PT, R103, R180, PT ;  /* 0x000000b46700e20c */ /* 0x000fe20003f86270 */
[----:B-1----:R-:W-:Y:S01]  /*3a50*/  FMUL.FTZ R252, R17, UR12 ;  /* 0x0000000c11fc7c20 */ /* 0x002fe20008410000 */
[----:B------:R-:W-:Y:S01]  /*3a60*/  MOV R102, R191 ;  /* 0x000000bf00667202 */ /* 0x000fe20000000f00 */
[----:B------:R-:W-:Y:S01]  /*3a70*/  FFMA.FTZ R187, -R187, R187, 1 ;  /* 0x3f800000bbbb7423 */ /* 0x000fe200000101bb */
[C---:B------:R-:W-:Y:S01]  /*3a80*/  @!P6 FSEL R102, R191.reuse, -INF , !P5 ;  /* 0xff800000bf66e808 */ /* 0x040fe20006800000 */
[----:B------:R-:W-:Y:S01]  /*3a90*/  FFMA.FTZ R191, -R191, R191, 1 ;  /* 0x3f800000bfbf7423 */ /* 0x000fe200000101bf */
[----:B------:R-:W-:Y:S03]  /*3aa0*/  MOV R101, R189 ;  /* 0x000000bd00657202 */ /* 0x000fe60000000f00 */
[----:B------:R1:W-:Y:S01]  /*3ab0*/  MUFU.EX2 R67, R57 ;  /* 0x0000003900437308 */ /* 0x0003e20000000800 */
[----:B------:R-:W-:Y:S01]  /*3ac0*/  @!P6 FSEL R101, R189, -INF , !P0 ;  /* 0xff800000bd65e808 */ /* 0x000fe20004000000 */
[----:B------:R-:W-:Y:S01]  /*3ad0*/  FMUL.FTZ R187, R187, UR12 ;  /* 0x0000000cbbbb7c20 */ /* 0x000fe20008410000 */
[-C--:B---3--:R-:W-:Y:S07]  /*3ae0*/  MOV R107, R188.reuse ;  /* 0x000000bc006b7202 */ /* 0x088fee0000000f00 */
[----:B------:R-:W3:Y:S01]  /*3af0*/  MUFU.TANH R194, R194 ;  /* 0x000000c200c27308 */ /* 0x000ee20000002400 */
[C---:B------:R-:W-:Y:S01]  /*3b00*/  @!P6 FSEL R107, R188.reuse, -INF , !P1 ;  /* 0xff800000bc6be808 */ /* 0x040fe20004800000 */
[----:B------:R-:W-:Y:S01]  /*3b10*/  FFMA.FTZ R188, -R188, R188, 1 ;  /* 0x3f800000bcbc7423 */ /* 0x000fe200000101bc */
[-C--:B------:R-:W-:Y:S01]  /*3b20*/  @!P6 ISETP.GE.AND P1, PT, R103, R115.reuse, PT ;  /* 0x000000736700e20c */ /* 0x080fe20003f26270 */
[----:B------:R-:W-:Y:S01]  /*3b30*/  FMUL.FTZ R191, R191, UR12 ;  /* 0x0000000cbfbf7c20 */ /* 0x000fe20008410000 */
[----:B------:R-:W-:Y:S01]  /*3b40*/  @!P6 IADD3 R103, PT, PT, R182, 0x18, RZ ;  /* 0x00000018b667e810 */ /* 0x000fe20007ffe0ff */
[--C-:B------:R-:W-:Y:S01]  /*3b50*/  FFMA.FTZ R107, R107, UR11, -R63.reuse ;  /* 0x0000000b6b6b7c23 */ /* 0x100fe2000801083f */
[----:B----4-:R-:W-:Y:S03]  /*3b60*/  MOV R181, R190 ;  /* 0x000000be00b57202 */ /* 0x010fe60000000f00 */
[----:B------:R-:W4:Y:S01]  /*3b70*/  MUFU.TANH R195, R195 ;  /* 0x000000c300c37308 */ /* 0x000f220000002400 */
[----:B------:R-:W-:Y:S01]  /*3b80*/  @!P6 FSEL R181, R190, -INF , !P2 ;  /* 0xff800000beb5e808 */ /* 0x000fe20005000000 */
[--C-:B-1----:R-:W-:Y:S01]  /*3b90*/  FFMA.FTZ R57, R105, UR11, -R63.reuse ;  /* 0x0000000b69397c23 */ /* 0x102fe2000801083f */
[C---:B------:R-:W-:Y:S01]  /*3ba0*/  @!P6 ISETP.GE.AND P2, PT, R103.reuse, R180, PT ;  /* 0x000000b46700e20c */ /* 0x040fe20003f46270 */
[----:B------:R-:W-:Y:S01]  /*3bb0*/  FMUL.FTZ R188, R188, UR12 ;  /* 0x0000000cbcbc7c20 */ /* 0x000fe20008410000 */
[----:B------:R-:W-:Y:S01]  /*3bc0*/  @!P6 ISETP.GE.AND P5, PT, R103, R115, PT ;  /* 0x000000736700e20c */ /* 0x000fe20003fa6270 */
[--C-:B------:R-:W-:Y:S01]  /*3bd0*/  FFMA.FTZ R103, R181, UR11, -R62.reuse ;  /* 0x0000000bb5677c23 */ /* 0x100fe2000801083e */
[--C-:B------:R-:W-:Y:S03]  /*3be0*/  FFMA.FTZ R181, R102, UR11, -R63.reuse ;  /* 0x0000000b66b57c23 */ /* 0x100fe6000801083f */
[----:B------:R-:W1:Y:S01]  /*3bf0*/  MUFU.TANH R231, R231 ;  /* 0x000000e700e77308 */ /* 0x000e620000002400 */
[----:B------:R-:W-:Y:S01]  /*3c00*/  @!P6 IADD3 R182, PT, PT, R182, 0x19, RZ ;  /* 0x00000019b6b6e810 */ /* 0x000fe20007ffe0ff */
[----:B------:R-:W-:Y:S01]  /*3c10*/  FFMA.FTZ R185, -R185, R185, 1 ;  /* 0x3f800000b9b97423 */ /* 0x000fe200000101b9 */
[----:B------:R-:W-:Y:S01]  /*3c20*/  FFMA.FTZ R190, -R190, R190, 1 ;  /* 0x3f800000bebe7423 */ /* 0x000fe200000101be */
[----:B------:R-:W-:Y:S01]  /*3c30*/  FFMA.FTZ R189, -R189, R189, 1 ;  /* 0x3f800000bdbd7423 */ /* 0x000fe200000101bd */
[----:B------:R-:W-:Y:S02]  /*3c40*/  @!P6 ISETP.GE.AND P0, PT, R182, R180, PT ;  /* 0x000000b4b600e20c */ /* 0x000fe40003f06270 */
[-C--:B---3--:R-:W-:Y:S03]  /*3c50*/  MOV R180, R194.reuse ;  /* 0x000000c200b47202 */ /* 0x088fe60000000f00 */
[----:B------:R-:W3:Y:S01]  /*3c60*/  MUFU.TANH R252, R252 ;  /* 0x000000fc00fc7308 */ /* 0x000ee20000002400 */
[C---:B------:R-:W-:Y:S01]  /*3c70*/  @!P6 FSEL R180, R194.reuse, -INF , !P4 ;  /* 0xff800000c2b4e808 */ /* 0x040fe20006000000 */
[----:B------:R-:W-:Y:S01]  /*3c80*/  FFMA.FTZ R194, -R194, R194, 1 ;  /* 0x3f800000c2c27423 */ /* 0x000fe200000101c2 */
[----:B------:R-:W-:Y:S01]  /*3c90*/  @!P6 ISETP.GE.AND P4, PT, R182, R115, PT ;  /* 0x00000073b600e20c */ /* 0x000fe20003f86270 */
[----:B------:R-:W-:Y:S01]  /*3ca0*/  FMUL.FTZ R190, R190, UR12 ;  /* 0x0000000cbebe7c20 */ /* 0x000fe20008410000 */
[----:B----4-:R-:W-:Y:S01]  /*3cb0*/  MOV R182, R195 ;  /* 0x000000c300b67202 */ /* 0x010fe20000000f00 */
[----:B------:R-:W-:Y:S01]  /*3cc0*/  FMUL.FTZ R194, R194, UR12 ;  /* 0x0000000cc2c27c20 */ /* 0x000fe20008410000 */
[----:B------:R-:W-:Y:S03]  /*3cd0*/  @!P6 FSEL R182, R195, -INF , !P3 ;  /* 0xff800000c3b6e808 */ /* 0x000fe60005800000 */
[----:B------:R-:W-:Y:S01]  /*3ce0*/  MUFU.TANH R113, R113 ;  /* 0x0000007100717308 */ /* 0x000fe20000002400 */
[----:B------:R-:W-:Y:S01]  /*3cf0*/  FMUL.FTZ R189, R189, UR12 ;  /* 0x0000000cbdbd7c20 */ /* 0x000fe20008410000 */
[----:B-1----:R-:W-:Y:S01]  /*3d00*/  MOV R115, R231 ;  /* 0x000000e700737202 */ /* 0x002fe20000000f00 */
[----:B------:R-:W-:Y:S01]  /*3d10*/  FFMA.FTZ R195, -R195, R195, 1 ;  /* 0x3f800000c3c37423 */ /* 0x000fe200000101c3 */
[C---:B------:R-:W-:Y:S01]  /*3d20*/  @!P6 FSEL R115, R231.reuse, -INF , !P1 ;  /* 0xff800000e773e808 */ /* 0x040fe20004800000 */
[----:B------:R-:W-:Y:S02]  /*3d30*/  FFMA.FTZ R231, -R231, R231, 1 ;  /* 0x3f800000e7e77423 */ /* 0x000fe400000101e7 */
[----:B------:R-:W-:Y:S03]  /*3d40*/  FMUL.FTZ R195, R195, UR12 ;  /* 0x0000000cc3c37c20 */ /* 0x000fe60008410000 */
[----:B------:R-:W1:Y:S10]  /*3d50*/  MUFU.TANH R114, R19 ;  /* 0x0000001300727308 */ /* 0x000e740000002400 */
[----:B------:R4:W-:Y:S10]  /*3d60*/  MUFU.EX2 R105, R58 ;  /* 0x0000003a00697308 */ /* 0x0009f40000000800 */
[----:B------:R3:W-:Y:S10]  /*3d70*/  MUFU.EX2 R66, R57 ;  /* 0x0000003900427308 */ /* 0x0007f40000000800 */
[----:B------:R1:W-:Y:S10]  /*3d80*/  MUFU.EX2 R106, R59 ;  /* 0x0000003b006a7308 */ /* 0x0003f40000000800 */
[----:B------:R2:W-:Y:S01]  /*3d90*/  MUFU.EX2 R111, R107 ;  /* 0x0000006b006f7308 */ /* 0x0005e20000000800 */
[----:B----4-:R-:W-:Y:S09]  /*3da0*/  MOV R58, R247 ;  /* 0x000000f7003a7202 */ /* 0x010ff20000000f00 */
[----:B------:R4:W-:Y:S01]  /*3db0*/  MUFU.EX2 R110, R181 ;  /* 0x000000b5006e7308 */ /* 0x0009e20000000800 */
[----:B------:R-:W-:Y:S01]  /*3dc0*/  @!P6 FSEL R58, R247, -INF , !P2 ;  /* 0xff800000f73ae808 */ /* 0x000fe20005000000 */
[--C-:B---3--:R-:W-:Y:S01]  /*3dd0*/  FFMA.FTZ R57, R180, UR11, -R63.reuse ;  /* 0x0000000bb4397c23 */ /* 0x108fe2000801083f */
[----:B------:R-:W-:Y:S07]  /*3de0*/  MOV R180, R252 ;  /* 0x000000fc00b47202 */ /* 0x000fee0000000f00 */
[----:B------:R-:W3:Y:S01]  /*3df0*/  MUFU.EX2 R65, R61 ;  /* 0x0000003d00417308 */ /* 0x000ee20000000800 */
[----:B------:R-:W-:Y:S01]  /*3e00*/  @!P6 FSEL R180, R252, -INF , !P0 ;  /* 0xff800000fcb4e808 */ /* 0x000fe20004000000 */
[--C-:B-1----:R-:W-:Y:S01]  /*3e10*/  FFMA.FTZ R59, R101, UR11, -R62.reuse ;  /* 0x0000000b653b7c23 */ /* 0x102fe2000801083e */
[--C-:B------:R-:W-:Y:S01]  /*3e20*/  FFMA.FTZ R101, R182, UR11, -R62.reuse ;  /* 0x0000000bb6657c23 */ /* 0x100fe2000801083e */
[--C-:B------:R-:W-:Y:S01]  /*3e30*/  FFMA.FTZ R182, R115, UR11, -R62.reuse ;  /* 0x0000000b73b67c23 */ /* 0x100fe2000801083e */
[----:B------:R-:W-:Y:S05]  /*3e40*/  MOV R115, R114 ;  /* 0x0000007200737202 */ /* 0x000fea0000000f00 */
[----:B------:R-:W-:Y:S01]  /*3e50*/  MUFU.EX2 R103, R103 ;  /* 0x0000006700677308 */ /* 0x000fe20000000800 */
[----:B--2---:R-:W-:Y:S01]  /*3e60*/  MOV R107, R113 ;  /* 0x00000071006b7202 */ /* 0x004fe20000000f00 */
[----:B------:R-:W-:Y:S01]  /*3e70*/  FFMA.FTZ R247, -R247, R247, 1 ;  /* 0x3f800000f7f77423 */ /* 0x000fe200000101f7 */
[----:B------:R-:W-:Y:S01]  /*3e80*/  @!P6 FSEL R107, R113, -INF , !P5 ;  /* 0xff800000716be808 */ /* 0x000fe20006800000 */
[--C-:B----4-:R-:W-:Y:S01]  /*3e90*/  FFMA.FTZ R181, R58, UR11, -R63.reuse ;  /* 0x0000000b3ab57c23 */ /* 0x110fe2000801083f */
[----:B------:R-:W-:Y:S05]  /*3ea0*/  @!P6 FSEL R115, R114, -INF , !P4 ;  /* 0xff8000007273e808 */ /* 0x000fea0006000000 */
[----:B------:R-:W1:Y:S01]  /*3eb0*/  MUFU.EX2 R102, R59 ;  /* 0x0000003b00667308 */ /* 0x000e620000000800 */
[----:B------:R-:W-:Y:S01]  /*3ec0*/  FFMA.FTZ R63, R180, UR11, -R63 ;  /* 0x0000000bb43f7c23 */ /* 0x000fe2000801083f */
[--C-:B------:R-:W-:Y:S01]  /*3ed0*/  FFMA.FTZ R180, R107, UR11, -R62.reuse ;  /* 0x0000000b6bb47c23 */ /* 0x100fe2000801083e */
[----:B---3--:R-:W-:Y:S07]  /*3ee0*/  F2FP.F16.F32.PACK_AB R9, R65, R67 ;  /* 0x000000434109723e */ /* 0x008fee00000000ff */
[----:B------:R-:W2:Y:S01]  /*3ef0*/  MUFU.EX2 R109, R57 ;  /* 0x00000039006d7308 */ /* 0x000ea20000000800 */
[----:B------:R-:W-:Y:S01]  /*3f00*/  FFMA.FTZ R62, R115, UR11, -R62 ;  /* 0x0000000b733e7c23 */ /* 0x000fe2000801083e */
[----:B------:R-:W-:Y:S01]  /*3f10*/  F2FP.F16.F32.PACK_AB R58, R105, R106 ;  /* 0x0000006a693a723e */ /* 0x000fe200000000ff */
[----:B------:R-:W-:Y:S07]  /*3f20*/  FFMA.FTZ R252, -R252, R252, 1 ;  /* 0x3f800000fcfc7423 */ /* 0x000fee00000101fc */
[----:B------:R-:W-:Y:S01]  /*3f30*/  MUFU.EX2 R101, R101 ;  /* 0x0000006500657308 */ /* 0x000fe20000000800 */
[----:B------:R-:W-:Y:S01]  /*3f40*/  F2FP.F16.F32.PACK_AB R61, R111, R66 ;  /* 0x000000426f3d723e */ /* 0x000fe200000000ff */
[----:B------:R-:W-:Y:S01]  /*3f50*/  STS [R222], R9 ;  /* 0x00000009de007388 */ /* 0x000fe20000000800 */
[----:B------:R-:W-:Y:S07]  /*3f60*/  ISETP.GT.AND P4, PT, R242, R227, PT ;  /* 0x000000e3f200720c */ /* 0x000fee0003f84270 */
[----:B------:R-:W3:Y:S01]  /*3f70*/  MUFU.EX2 R182, R182 ;  /* 0x000000b600b67308 */ /* 0x000ee20000000800 */
[----:B------:R-:W-:Y:S01]  /*3f80*/  FMUL.FTZ R247, R247, UR12 ;  /* 0x0000000cf7f77c20 */ /* 0x000fe20008410000 */
[----:B-1----:R-:W-:Y:S01]  /*3f90*/  F2FP.F16.F32.PACK_AB R17, R102, R103 ;  /* 0x000000676611723e */ /* 0x002fe200000000ff */
[----:B------:R-:W-:Y:S07]  /*3fa0*/  STS [R222+0x400], R58 ;  /* 0x0004003ade007388 */ /* 0x000fee0000000800 */
[----:B------:R-:W-:Y:S01]  /*3fb0*/  MUFU.EX2 R181, R181 ;  /* 0x000000b500b57308 */ /* 0x000fe20000000800 */
[----:B------:R-:W-:Y:S01]  /*3fc0*/  FMUL.FTZ R252, R252, UR12 ;  /* 0x0000000cfcfc7c20 */ /* 0x000fe20008410000 */
[----:B--2---:R-:W-:Y:S01]  /*3fd0*/  F2FP.F16.F32.PACK_AB R59, R109, R110 ;  /* 0x0000006e6d3b723e */ /* 0x004fe200000000ff */
[----:B------:R-:W-:Y:S07]  /*3fe0*/  STS [R246], R61 ;  /* 0x0000003df6007388 */ /* 0x000fee0000000800 */
[----:B------:R-:W1:Y:S01]  /*3ff0*/  MUFU.EX2 R107, R63 ;  /* 0x0000003f006b7308 */ /* 0x000e620000000800 */
[----:B------:R-:W-:Y:S09]  /*4000*/  STS [R246+0x400], R17 ;  /* 0x00040011f6007388 */ /* 0x000ff20000000800 */
[----:B------:R-:W-:Y:S01]  /*4010*/  MUFU.EX2 R180, R180 ;  /* 0x000000b400b47308 */ /* 0x000fe20000000800 */
[----:B---3--:R-:W-:Y:S01]  /*4020*/  F2FP.F16.F32.PACK_AB R57, R182, R101 ;  /* 0x00000065b639723e */ /* 0x008fe200000000ff */
[----:B------:R-:W-:Y:S08]  /*4030*/  STS [R224], R59 ;  /* 0x0000003be0007388 */ /* 0x000ff00000000800 */
[----:B------:R1:W2:Y:S01]  /*4040*/  MUFU.EX2 R115, R62 ;  /* 0x0000003e00737308 */ /* 0x0002a20000000800 */
[----:B------:R-:W-:Y:S01]  /*4050*/  STS [R224+0x400], R57 ;  /* 0x00040039e0007388 */ /* 0x000fe20000000800 */
[----:B-1----:R-:W-:Y:S02]  /*4060*/  F2FP.F16.F32.PACK_AB R62, R107, R181 ;  /* 0x000000b56b3e723e */ /* 0x002fe400000000ff */
[----:B--2---:R-:W-:Y:S03]  /*4070*/  F2FP.F16.F32.PACK_AB R63, R115, R180 ;  /* 0x000000b4733f723e */ /* 0x004fe600000000ff */
        /* <DEDUP_REMOVED lines=47> */
[----:B------:R-:W-:Y:S01]  /*4370*/  FADD.FTZ R58, -R193, R9 ;  /* 0x00000009c13a7221 */ /* 0x000fe20000010100 */
[----:B------:R-:W-:Y:S01]  /*4380*/  FMUL.FTZ R183, R62, R183 ;  /* 0x000000b73eb77220 */ /* 0x000fe20000410000 */
[----:B------:R-:W-:Y:S01]  /*4390*/  FMUL.FTZ R184, R63, R184 ;  /* 0x000000b83fb87220 */ /* 0x000fe20000410000 */
[----:B------:R-:W-:Y:S01]  /*43a0*/  FMUL.FTZ R57, R66, R57 ;  /* 0x0000003942397220 */ /* 0x000fe20000410000 */
[----:B------:R-:W-:Y:S02]  /*43b0*/  FMUL.FTZ R58, R111, R58 ;  /* 0x0000003a6f3a7220 */ /* 0x000fe40000410000 */
[C---:B------:R-:W-:Y:S01]  /*43c0*/  FADD.FTZ R63, -R193.reuse, R12 ;  /* 0x0000000cc13f7221 */ /* 0x040fe20000010100 */
[----:B------:R-:W-:Y:S01]  /*43d0*/  F2FP.F16.F32.PACK_AB R183, R184, R183 ;  /* 0x000000b7b8b7723e */ /* 0x000fe200000000ff */
[----:B------:R-:W-:Y:S01]  /*43e0*/  FADD.FTZ R62, -R193, R13 ;  /* 0x0000000dc13e7221 */ /* 0x000fe20000010100 */
[----:B------:R-:W-:Y:S01]  /*43f0*/  FMUL.FTZ R187, R57, R187 ;  /* 0x000000bb39bb7220 */ /* 0x000fe20000410000 */
[----:B------:R-:W-:Y:S01]  /*4400*/  FMUL.FTZ R188, R58, R188 ;  /* 0x000000bc3abc7220 */ /* 0x000fe20000410000 */
[----:B------:R-:W-:Y:S01]  /*4410*/  FMUL.FTZ R63, R110, R63 ;  /* 0x0000003f6e3f7220 */ /* 0x000fe20000410000 */
[----:B------:R-:W-:Y:S02]  /*4420*/  FMUL.FTZ R62, R109, R62 ;  /* 0x0000003e6d3e7220 */ /* 0x000fe40000410000 */
[C---:B------:R-:W-:Y:S01]  /*4430*/  FADD.FTZ R59, -R193.reuse, R16 ;  /* 0x00000010c13b7221 */ /* 0x040fe20000010100 */
[----:B------:R-:W-:Y:S01]  /*4440*/  FADD.FTZ R193, -R193, R17 ;  /* 0x00000011c1c17221 */ /* 0x000fe20000010100 */
[----:B------:R-:W-:Y:S01]  /*4450*/  F2FP.F16.F32.PACK_AB R187, R188, R187 ;  /* 0x000000bbbcbb723e */ /* 0x000fe200000000ff */
[----:B------:R-:W-:Y:S01]  /*4460*/  FADD.FTZ R188, -R192, R7 ;  /* 0x00000007c0bc7221 */ /* 0x000fe20000010100 */
[----:B------:R-:W-:Y:S01]  /*4470*/  FMUL.FTZ R184, R181, R59 ;  /* 0x0000003bb5b87220 */ /* 0x000fe20000410000 */
[----:B------:R-:W-:Y:S01]  /*4480*/  FMUL.FTZ R193, R107, R193 ;  /* 0x000000c16bc17220 */ /* 0x000fe20000410000 */
[----:B------:R-:W-:Y:S01]  /*4490*/  FMUL.FTZ R191, R63, R191 ;  /* 0x000000bf3fbf7220 */ /* 0x000fe20000410000 */
[----:B------:R-:W-:Y:S01]  /*44a0*/  FMUL.FTZ R194, R62, R194 ;  /* 0x000000c23ec27220 */ /* 0x000fe20000410000 */
[----:B------:R-:W-:Y:S01]  /*44b0*/  FMUL.FTZ R184, R184, R247 ;  /* 0x000000f7b8b87220 */ /* 0x000fe20000410000 */
[----:B------:R-:W-:Y:S01]  /*44c0*/  FMUL.FTZ R193, R193, R252 ;  /* 0x000000fcc1c17220 */ /* 0x000fe20000410000 */
[----:B------:R-:W-:Y:S01]  /*44d0*/  FADD.FTZ R247, -R192, R6 ;  /* 0x00000006c0f77221 */ /* 0x000fe20000010100 */
[----:B------:R-:W-:Y:S01]  /*44e0*/  FMUL.FTZ R252, R185, UR12 ;  /* 0x0000000cb9fc7c20 */ /* 0x000fe20008410000 */
[----:B------:R-:W-:Y:S01]  /*44f0*/  FMUL.FTZ R188, R105, R188 ;  /* 0x000000bc69bc7220 */ /* 0x000fe20000410000 */
[----:B------:R-:W-:Y:S01]  /*4500*/  FMUL.FTZ R185, R186, UR12 ;  /* 0x0000000cbab97c20 */ /* 0x000fe20008410000 */
[----:B------:R-:W-:Y:S01]  /*4510*/  F2FP.F16.F32.PACK_AB R193, R193, R184 ;  /* 0x000000b8c1c1723e */ /* 0x000fe200000000ff */
[----:B------:R-:W-:Y:S01]  /*4520*/  FMUL.FTZ R247, R106, R247 ;  /* 0x000000f76af77220 */ /* 0x000fe20000410000 */
[----:B------:R-:W-:Y:S01]  /*4530*/  FADD.FTZ R184, -R192, R10 ;  /* 0x0000000ac0b87221 */ /* 0x000fe20000010100 */
[----:B------:R-:W-:Y:S01]  /*4540*/  F2FP.F16.F32.PACK_AB R191, R194, R191 ;  /* 0x000000bfc2bf723e */ /* 0x000fe200000000ff */
[----:B------:R-:W-:Y:S01]  /*4550*/  FADD.FTZ R194, -R192, R11 ;  /* 0x0000000bc0c27221 */ /* 0x000fe20000010100 */
[----:B------:R-:W-:Y:S01]  /*4560*/  FMUL.FTZ R247, R247, R252 ;  /* 0x000000fcf7f77220 */ /* 0x000fe20000410000 */
[----:B------:R-:W-:Y:S01]  /*4570*/  FMUL.FTZ R188, R188, R185 ;  /* 0x000000b9bcbc7220 */ /* 0x000fe20000410000 */
[----:B------:R-:W-:Y:S01]  /*4580*/  FMUL.FTZ R184, R103, R184 ;  /* 0x000000b867b87220 */ /* 0x000fe20000410000 */
[----:B------:R-:W-:Y:S01]  /*4590*/  FMUL.FTZ R194, R102, R194 ;  /* 0x000000c266c27220 */ /* 0x000fe20000410000 */
[C---:B------:R-:W-:Y:S01]  /*45a0*/  FADD.FTZ R186, -R192.reuse, R14 ;  /* 0x0000000ec0ba7221 */ /* 0x040fe20000010100 */
[C---:B------:R-:W-:Y:S01]  /*45b0*/  FADD.FTZ R185, -R192.reuse, R15 ;  /* 0x0000000fc0b97221 */ /* 0x040fe20000010100 */
[----:B------:R-:W-:Y:S01]  /*45c0*/  FADD.FTZ R252, -R192, R18 ;  /* 0x00000012c0fc7221 */ /* 0x000fe20000010100 */
[----:B------:R-:W-:Y:S01]  /*45d0*/  FMUL.FTZ R184, R184, R190 ;  /* 0x000000beb8b87220 */ /* 0x000fe20000410000 */
[----:B------:R-:W-:Y:S01]  /*45e0*/  F2FP.F16.F32.PACK_AB R247, R188, R247 ;  /* 0x000000f7bcf7723e */ /* 0x000fe200000000ff */
[----:B------:R-:W-:Y:S01]  /*45f0*/  FADD.FTZ R192, -R192, R19 ;  /* 0x00000013c0c07221 */ /* 0x000fe20000010100 */
[----:B------:R-:W-:Y:S01]  /*4600*/  FFMA.FTZ R188, -R113, R113, 1 ;  /* 0x3f80000071bc7423 */ /* 0x000fe20000010171 */
[----:B------:R-:W-:Y:S01]  /*4610*/  FFMA.FTZ R190, -R114, R114, 1 ;  /* 0x3f80000072be7423 */ /* 0x000fe20000010172 */
[----:B------:R-:W-:Y:S01]  /*4620*/  FMUL.FTZ R189, R194, R189 ;  /* 0x000000bdc2bd7220 */ /* 0x000fe20000410000 */
[----:B------:R-:W-:Y:S01]  /*4630*/  FMUL.FTZ R194, R231, UR12 ;  /* 0x0000000ce7c27c20 */ /* 0x000fe20008410000 */
[----:B------:R-:W-:Y:S01]  /*4640*/  FMUL.FTZ R186, R101, R186 ;  /* 0x000000ba65ba7220 */ /* 0x000fe20000410000 */
[----:B------:R-:W-:Y:S01]  /*4650*/  FMUL.FTZ R185, R182, R185 ;  /* 0x000000b9b6b97220 */ /* 0x000fe20000410000 */
[----:B------:R-:W-:Y:S01]  /*4660*/  FMUL.FTZ R252, R180, R252 ;  /* 0x000000fcb4fc7220 */ /* 0x000fe20000410000 */
[----:B------:R-:W-:Y:S01]  /*4670*/  FMUL.FTZ R192, R115, R192 ;  /* 0x000000c073c07220 */ /* 0x000fe20000410000 */
[----:B------:R-:W-:Y:S01]  /*4680*/  FMUL.FTZ R231, R188, UR12 ;  /* 0x0000000cbce77c20 */ /* 0x000fe20008410000 */
[----:B------:R-:W-:Y:S01]  /*4690*/  FMUL.FTZ R190, R190, UR12 ;  /* 0x0000000cbebe7c20 */ /* 0x000fe20008410000 */
        /* <DEDUP_REMOVED lines=53> */
.L_x_503:
        /* <DEDUP_REMOVED lines=9> */
[----:B------:R-:W-:Y:S04]  /*4a80*/  STS [R228+-0x2000], R193 ;  /* 0xffe000c1e4007388 */ /* 0x000fe80000000800 */
[----:B------:R2:W-:Y:S01]  /*4a90*/  STS [R228+-0x1c00], R231 ;  /* 0xffe400e7e4007388 */ /* 0x0005e20000000800 */
        /* <DEDUP_REMOVED lines=90> */
.L_x_504:
        /* <DEDUP_REMOVED lines=315> */
.L_x_506:
[----:B------:R-:W2:Y:S01]  /*63f0*/  LDCU.64 UR10, c[0x0][0x5c0] ;  /* 0x0000b800ff0a77ac */ /* 0x000ea20008000a00 */
[----:B-1----:R-:W-:-:S05]  /*6400*/  IADD3 R28, PT, PT, R244, R245, RZ ;  /* 0x000000f5f41c7210 */ /* 0x002fca0007ffe0ff */
[C---:B--2---:R-:W-:Y:S02]  /*6410*/  IMAD R3, R28.reuse, UR11, RZ ;  /* 0x0000000b1c037c24 */ /* 0x044fe4000f8e02ff */
[----:B------:R-:W-:-:S05]  /*6420*/  IMAD.WIDE.U32 R28, R28, UR10, RZ ;  /* 0x0000000a1c1c7c25 */ /* 0x000fca000f8e00ff */
[----:B------:R-:W-:Y:S02]  /*6430*/  IADD3 R3, PT, PT, R29, R3, RZ ;  /* 0x000000031d037210 */ /* 0x000fe40007ffe0ff */
.L_x_507:
        /* <DEDUP_REMOVED lines=12> */
.L_x_508:
[----:B------:R-:W1:Y:S01]  /*6500*/  LDCU.64 UR6, c[0x0][0x5c8] ;  /* 0x0000b900ff0677ac */ /* 0x000e620008000a00 */
[----:B------:R-:W-:-:S05]  /*6510*/  IADD3 R4, PT, PT, R244, R245, RZ ;  /* 0x000000f5f4047210 */ /* 0x000fca0007ffe0ff */
[C---:B-1----:R-:W-:Y:S02]  /*6520*/  IMAD R0, R4.reuse, UR7, RZ ;  /* 0x0000000704007c24 */ /* 0x042fe4000f8e02ff */
[----:B------:R-:W-:-:S05]  /*6530*/  IMAD.WIDE.U32 R4, R4, UR6, RZ ;  /* 0x0000000604047c25 */ /* 0x000fca000f8e00ff */
[----:B------:R-:W-:Y:S02]  /*6540*/  IADD3 R0, PT, PT, R5, R0, RZ ;  /* 0x0000000005007210 */ /* 0x000fe40007ffe0ff */
[----:B------:R-:W-:-:S07]  /*6550*/  MOV R2, R4 ;  /* 0x0000000400027202 */ /* 0x000fce0000000f00 */
.L_x_509:
        /* <DEDUP_REMOVED lines=44> */
.L_x_511:
[----:B------:R-:W-:Y:S05]  /*6820*/  BSYNC.RECONVERGENT B0 ;  /* 0x0000000000007941 */ /* 0x000fea0003800200 */
.L_x_510:
        /* <DEDUP_REMOVED lines=15> */
.L_x_513:
[----:B------:R-:W-:Y:S05]  /*6920*/  BSYNC.RECONVERGENT B0 ;  /* 0x0000000000007941 */ /* 0x000fea0003800200 */
.L_x_512:
        /* <DEDUP_REMOVED lines=23> */
.L_x_515:
[----:B------:R-:W-:Y:S05]  /*6aa0*/  BSYNC.RECONVERGENT B0 ;  /* 0x0000000000007941 */ /* 0x000fea0003800200 */
.L_x_514:
        /* <DEDUP_REMOVED lines=14> */
.L_x_482:
[----:B------:R-:W-:Y:S05]  /*6b90*/  BSYNC.RECONVERGENT B1 ;  /* 0x0000000000017941 */ /* 0x000fea0003800200 */
.L_x_460:
        /* <DEDUP_REMOVED lines=11> */
.L_x_517:
        /* <DEDUP_REMOVED lines=11> */
.L_x_1251:


//--------------------- .text._ZN5flash44flash_bwd_dq_dk_dv_loop_seqk_parallel_kernelI23Flash_bwd_kernel_traitsILi128ELi64ELi64ELi8ELi4ELi2ELi2ELb1ELb0EN7cutlass6half_tE19Flash_kernel_traitsILi128ELi64ELi64ELi8ES3_EELb1ELb1ELb0ELb0ELb1ELb1ELb0EEEvNS_16Flash_bwd_paramsE --------------------------
	.section	.text._ZN5flash44flash_bwd_dq_dk_dv_loop_seqk_parallel_kernelI23Flash_bwd_kernel_traitsILi128ELi64ELi64ELi8ELi4ELi2ELi2ELb1ELb0EN7cutlass6half_tE19Flash_kernel_traitsILi128ELi64ELi64ELi8ES3_EELb1ELb1ELb0ELb0ELb1ELb1ELb0EEEvNS_16Flash_bwd_paramsE,"ax",@progbits
	.align	128
        .global         _ZN5flash44flash_bwd_dq_dk_dv_loop_seqk_parallel_kernelI23Flash_bwd_kernel_traitsILi128ELi64ELi64ELi8ELi4ELi2ELi2ELb1ELb0EN7cutlass6half_tE19Flash_kernel_traitsILi128ELi64ELi64ELi8ES3_EELb1ELb1ELb0ELb0ELb1ELb1ELb0EEEvNS_16Flash_bwd_paramsE
        .type           _ZN5flash44flash_bwd_dq_dk_dv_loop_seqk_parallel_kernelI23Flash_bwd_kernel_traitsILi128ELi64ELi64ELi8ELi4ELi2ELi2ELb1ELb0EN7cutlass6half_tE19Flash_kernel_traitsILi128ELi64ELi64ELi8ES3_EELb1ELb1ELb0ELb0ELb1ELb1ELb0EEEvNS_16Flash_bwd_paramsE,@function
        .size           _ZN5flash44flash_bwd_dq_dk_dv_loop_seqk_parallel_kernelI23Flash_bwd_kernel_traitsILi128ELi64ELi64ELi8ELi4ELi2ELi2ELb1ELb0EN7cutlass6half_tE19Flash_kernel_traitsILi128ELi64ELi64ELi8ES3_EELb1ELb1ELb0ELb0ELb1ELb1ELb0EEEvNS_16Flash_bwd_paramsE,(.L_x_1252 - _ZN5flash44flash_bwd_dq_dk_dv_loop_seqk_parallel_kernelI23Flash_bwd_kernel_traitsILi128ELi64ELi64ELi8ELi4ELi2ELi2ELb1ELb0EN7cutlass6half_tE19Flash_kernel_traitsILi128ELi64ELi64ELi8ES3_EELb1ELb1ELb0ELb0ELb1ELb1ELb0EEEvNS_16Flash_bwd_paramsE)
        .other          _ZN5flash44flash_bwd_dq_dk_dv_loop_seqk_parallel_kernelI23Flash_bwd_kernel_traitsILi128ELi64ELi64ELi8ELi4ELi2ELi2ELb1ELb0EN7cutlass6half_tE19Flash_kernel_traitsILi128ELi64ELi64ELi8ES3_EELb1ELb1ELb0ELb0ELb1ELb1ELb0EEEvNS_16Flash_bwd_paramsE,@"STO_CUDA_ENTRY STV_DEFAULT"
_ZN5flash44flash_bwd_dq_dk_dv_loop_seqk_parallel_kernelI23Flash_bwd_kernel_traitsILi128ELi64ELi64ELi8ELi4ELi2ELi2ELb1ELb0EN7cutlass6half_tE19Flash_kernel_traitsILi128ELi64ELi64ELi8ES3_EELb1ELb1ELb0ELb0ELb1ELb1ELb0EEEvNS_16Flash_bwd_paramsE:
.text._ZN5flash44flash_bwd_dq_dk_dv_loop_seqk_parallel_kernelI23Flash_bwd_kernel_traitsILi128ELi64ELi64ELi8ELi4ELi2ELi2ELb1ELb0EN7cutlass6half_tE19Flash_kernel_traitsILi128ELi64ELi64ELi8ES3_EELb1ELb1ELb0ELb0ELb1ELb1ELb0EEEvNS_16Flash_bwd_paramsE:
        /* <DEDUP_REMOVED lines=13> */
[----:B------:R-:W3:Y:S01]  /*00d0*/  S2R R213, SR_CTAID.Y ;  /* 0x0000000000d57919 */ /* 0x000ee20000002600 */
[----:B------:R-:W-:Y:S01]  /*00e0*/  IMAD.MOV.U32 R208, RZ, RZ, 0x20 ;  /* 0x00000020ffd07424 */ /* 0x000fe200078e00ff */
[----:B------:R-:W4:Y:S01]  /*00f0*/  LDCU.64 UR18, c[0x0][0x358] ;  /* 0x00006b00ff1277ac */ /* 0x000f220008000a00 */
[----:B------:R-:W3:Y:S01]  /*0100*/  S2R R212, SR_CTAID.Z ;  /* 0x0000000000d47919 */ /* 0x000ee20000002700 */
[----:B------:R-:W-:Y:S01]  /*0110*/  UMOV UR16, 0xffffc000 ;  /* 0xffffc00000107882 */ /* 0x000fe20000000000 */
[----:B------:R-:W-:Y:S01]  /*0120*/  UMOV UR23, URZ ;  /* 0x000000ff00177c82 */ /* 0x000fe20008000000 */
[----:B------:R-:W-:Y:S01]  /*0130*/  UMOV UR24, URZ ;  /* 0x000000ff00187c82 */ /* 0x000fe20008000000 */
[----:B--2---:R-:W-:-:S04]  /*0140*/  ULEA UR6, UR6, UR4, 0x18 ;  /* 0x0000000406067291 */ /* 0x004fc8000f8ec0ff */
[----:B------:R-:W-:Y:S02]  /*0150*/  UIADD3 UR4, UPT, UPT, UR6, 0x10000, URZ ;  /* 0x0001000006047890 */ /* 0x000fe4000fffe0ff */
[----:B------:R-:W-:Y:S01]  /*0160*/  UIADD3 UR5, UPT, UPT, UR6, 0x12000, URZ ;  /* 0x0001200006057890 */ /* 0x000fe2000fffe0ff */
[C---:B-1----:R-:W-:Y:S01]  /*0170*/  IMAD.SHL.U32 R4, R209.reuse, 0x2, RZ ;  /* 0x00000002d1047824 */ /* 0x042fe200078e00ff */
[--C-:B------:R-:W-:Y:S01]  /*0180*/  SHF.R.U32.HI R201, RZ, 0x1, R209.reuse ;  /* 0x00000001ffc97819 */ /* 0x100fe200000116d1 */
[C---:B------:R-:W-:Y:S01]  /*0190*/  IMAD.SHL.U32 R0, R209.reuse, 0x20, RZ ;  /* 0x00000020d1007824 */ /* 0x040fe200078e00ff */
[--C-:B------:R-:W-:Y:S01]  /*01a0*/  SHF.R.U32.HI R3, RZ, 0x2, R209.reuse ;  /* 0x00000002ff037819 */ /* 0x100fe200000116d1 */
[----:B------:R-:W-:Y:S01]  /*01b0*/  IMAD.SHL.U32 R6, R209, 0x10, RZ ;  /* 0x00000010d1067824 */ /* 0x000fe200078e00ff */
[----:B------:R-:W-:Y:S02]  /*01c0*/  LOP3.LUT R2, R4, 0x38, RZ, 0xc0, !PT ;  /* 0x0000003804027812 */ /* 0x000fe400078ec0ff */
[----:B------:R-:W-:-:S02]  /*01d0*/  SHF.R.U32.HI R9, RZ, 0x3, R209 ;  /* 0x00000003ff097819 */ /* 0x000fc400000116d1 */
[----:B------:R-:W-:Y:S02]  /*01e0*/  LOP3.LUT R214, R201, 0x30, RZ, 0xc0, !PT ;  /* 0x00000030c9d67812 */ /* 0x000fe400078ec0ff */
[--C-:B------:R-:W-:Y:S02]  /*01f0*/  LOP3.LUT R11, R2, 0x20, R3.reuse, 0x78, !PT ;  /* 0x00000020020b7812 */ /* 0x100fe400078e7803 */
[C---:B------:R-:W-:Y:S02]  /*0200*/  LOP3.LUT R13, R0.reuse, 0x200, RZ, 0xc0, !PT ;  /* 0x00000200000d7812 */ /* 0x040fe400078ec0ff */
[----:B------:R-:W-:Y:S02]  /*0210*/  LOP3.LUT R9, R9, 0x18, RZ, 0xc0, !PT ;  /* 0x0000001809097812 */ /* 0x000fe400078ec0ff */
[----:B------:R-:W-:Y:S02]  /*0220*/  LOP3.LUT R7, R0, 0x400, RZ, 0xc0, !PT ;  /* 0x0000040000077812 */ /* 0x000fe400078ec0ff */
[----:B------:R-:W-:Y:S01]  /*0230*/  LOP3.LUT R214, R214, 0x7, R3, 0xf8, !PT ;  /* 0x00000007d6d67812 */ /* 0x000fe200078ef803 */
[----:B------:R-:W-:Y:S01]  /*0240*/  IMAD.SHL.U32 R3, R209, 0x40, RZ ;  /* 0x00000040d1037824 */ /* 0x000fe200078e00ff */
[----:B------:R-:W-:-:S02]  /*0250*/  LOP3.LUT R2, R13, 0x3800, R6, 0xf8, !PT ;  /* 0x000038000d027812 */ /* 0x000fc400078ef806 */
[--C-:B------:R-:W-:Y:S02]  /*0260*/  LOP3.LUT R216, R11, 0x1c0, R6.reuse, 0xf8, !PT ;  /* 0x000001c00bd87812 */ /* 0x100fe400078ef806 */
[----:B------:R-:W-:Y:S02]  /*0270*/  LOP3.LUT R215, R9, 0x1c0, R6, 0xf8, !PT ;  /* 0x000001c009d77812 */ /* 0x000fe400078ef806 */
[--C-:B------:R-:W-:Y:S01]  /*0280*/  LOP3.LUT R6, R7, 0x6, R4.reuse, 0xf8, !PT ;  /* 0x0000000607067812 */ /* 0x100fe200078ef804 */
[----:B------:R-:W-:Y:S01]  /*0290*/  IMAD.SHL.U32 R7, R209, 0x8, RZ ;  /* 0x00000008d1077824 */ /* 0x000fe200078e00ff */
[----:B------:R-:W-:Y:S02]  /*02a0*/  LOP3.LUT R5, R0, 0xc00, RZ, 0xc0, !PT ;  /* 0x00000c0000057812 */ /* 0x000fe400078ec0ff */
[----:B------:R-:W-:Y:S02]  /*02b0*/  LOP3.LUT R8, R3, 0x1c0, RZ, 0xc0, !PT ;  /* 0x000001c003087812 */ /* 0x000fe400078ec0ff */
[----:B------:R-:W-:-:S02]  /*02c0*/  LOP3.LUT R5, R5, 0x6, R4, 0xf8, !PT ;  /* 0x0000000605057812 */ /* 0x000fc400078ef804 */
[--C-:B------:R-:W-:Y:S02]  /*02d0*/  LOP3.LUT R210, R9, 0x20, R4.reuse, 0xf8, !PT ;  /* 0x0000002009d27812 */ /* 0x100fe400078ef804 */
[----:B------:R-:W-:Y:S02]  /*02e0*/  LOP3.LUT R215, R215, 0x38, R4, 0x78, !PT ;  /* 0x00000038d7d77812 */ /* 0x000fe400078e7804 */
[----:B------:R-:W-:Y:S02]  /*02f0*/  LOP3.LUT R10, R201, 0x10, RZ, 0xc0, !PT ;  /* 0x00000010c90a7812 */ /* 0x000fe400078ec0ff */
[----:B------:R-:W-:Y:S02]  /*0300*/  LOP3.LUT R4, R7, 0x1f8, RZ, 0xc0, !PT ;  /* 0x000001f807047812 */ /* 0x000fe400078ec0ff */
[----:B------:R-:W-:Y:S02]  /*0310*/  LOP3.LUT R8, R8, 0x38, R7, 0xf8, !PT ;  /* 0x0000003808087812 */ /* 0x000fe400078ef807 */
[----:B------:R-:W-:-:S02]  /*0320*/  R2P PR, R209, 0xe ;  /* 0x0000000ed1007804 */ /* 0x000fc40000000000 */
[--C-:B------:R-:W-:Y:S02]  /*0330*/  LOP3.LUT R203, R10, 0x8, R209.reuse, 0xf8, !PT ;  /* 0x000000080acb7812 */ /* 0x100fe400078ef8d1 */
[--C-:B------:R-:W-:Y:S02]  /*0340*/  LOP3.LUT R4, R4, 0x38, R209.reuse, 0x78, !PT ;  /* 0x0000003804047812 */ /* 0x100fe400078e78d1 */
[----:B------:R-:W-:Y:S02]  /*0350*/  LOP3.LUT R216, R5, R216, RZ, 0xfc, !PT ;  /* 0x000000d805d87212 */ /* 0x000fe400078efcff */
[----:B------:R-:W-:Y:S02]  /*0360*/  LOP3.LUT R209, R8, 0x8, R209, 0x78, !PT ;  /* 0x0000000808d17812 */ /* 0x000fe400078e78d1 */
[----:B------:R-:W-:Y:S02]  /*0370*/  LOP3.LUT R5, R3, 0x200, RZ, 0xc0, !PT ;  /* 0x0000020003057812 */ /* 0x000fe400078ec0ff */
[----:B------:R-:W-:-:S02]  /*0380*/  LOP3.LUT R217, R4, 0x1e00, R7, 0xf8, !PT ;  /* 0x00001e0004d97812 */ /* 0x000fc400078ef807 */
[----:B------:R-:W-:Y:S02]  /*0390*/  LOP3.LUT R201, R8, 0x8, R201, 0x78, !PT ;  /* 0x0000000808c97812 */ /* 0x000fe400078e78c9 */
[----:B------:R-:W-:Y:S02]  /*03a0*/  LOP3.LUT R209, R2, R209, RZ, 0xfc, !PT ;  /* 0x000000d102d17212 */ /* 0x000fe400078efcff */
[C-C-:B------:R-:W-:Y:S02]  /*03b0*/  LOP3.LUT R4, R5.reuse, 0xc00, R0.reuse, 0xf8, !PT ;  /* 0x00000c0005047812 */ /* 0x140fe400078ef800 */
[----:B------:R-:W-:Y:S02]  /*03c0*/  LOP3.LUT R2, R5, 0x400, R0, 0xf8, !PT ;  /* 0x0000040005027812 */ /* 0x000fe400078ef800 */
[----:B------:R-:W-:Y:S02]  /*03d0*/  LOP3.LUT R211, R4, R201, RZ, 0xfc, !PT ;  /* 0x000000c904d37212 */ /* 0x000fe400078efcff */
[----:B------:R-:W-:-:S02]  /*03e0*/  LOP3.LUT R203, R203, R8, RZ, 0x3c, !PT ;  /* 0x00000008cbcb7212 */ /* 0x000fc400078e3cff */
[----:B------:R-:W-:Y:S02]  /*03f0*/  LOP3.LUT R201, R2, R201, RZ, 0xfc, !PT ;  /* 0x000000c902c97212 */ /* 0x000fe400078efcff */
[----:B------:R-:W-:Y:S02]  /*0400*/  LOP3.LUT R210, R210, 0x1c0, R3, 0xf8, !PT ;  /* 0x000001c0d2d27812 */ /* 0x000fe400078ef803 */
[----:B------:R-:W-:Y:S02]  /*0410*/  LOP3.LUT R203, R203, 0x200, R0, 0xf8, !PT ;  /* 0x00000200cbcb7812 */ /* 0x000fe400078ef800 */
[----:B------:R-:W-:Y:S02]  /*0420*/  SEL R206, R206, 0xffffffc0, !P2 ;  /* 0xffffffc0cece7807 */ /* 0x000fe40005000000 */
[----:B------:R-:W-:Y:S02]  /*0430*/  LEA R211, R211, UR6, 0x1 ;  /* 0x00000006d3d37c11 */ /* 0x000fe4000f8e08ff */
[----:B------:R-:W-:-:S02]  /*0440*/  LEA R209, R209, UR4, 0x1 ;  /* 0x00000004d1d17c11 */ /* 0x000fc4000f8e08ff */
[----:B------:R-:W-:Y:S01]  /*0450*/  LEA R201, R201, UR4, 0x1 ;  /* 0x00000004c9c97c11 */ /* 0x000fe2000f8e08ff */
[--C-:B------:R-:W-:Y:S01]  /*0460*/  IMAD.IADD R2, R211, 0x1, R206.reuse ;  /* 0x00000001d3027824 */ /* 0x100fe200078e02ce */
[----:B------:R-:W-:Y:S01]  /*0470*/  LOP3.LUT R210, R210, 0x38, R7, 0x78, !PT ;  /* 0x00000038d2d27812 */ /* 0x000fe200078e7807 */
[----:B------:R-:W-:Y:S01]  /*0480*/  IMAD.IADD R205, R209, 0x1, R206 ;  /* 0x00000001d1cd7824 */ /* 0x000fe200078e02ce */
[----:B------:R-:W-:Y:S01]  /*0490*/  LEA R216, R216, UR5, 0x1 ;  /* 0x00000005d8d87c11 */ /* 0x000fe2000f8e08ff */
[----:B------:R-:W-:Y:S01]  /*04a0*/  IMAD.IADD R199, R206, 0x1, R201 ;  /* 0x00000001cec77824 */ /* 0x000fe200078e02c9 */
[----:B------:R-:W-:Y:S02]  /*04b0*/  SEL R208, R208, 0xffffffe0, !P1 ;  /* 0xffffffe0d0d07807 */ /* 0x000fe40004800000 */
[----:B------:R-:W-:Y:S01]  /*04c0*/  LEA R203, R203, UR5, 0x1 ;  /* 0x00000005cbcb7c11 */ /* 0x000fe2000f8e08ff */
[----:B------:R-:W-:Y:S01]  /*04d0*/  VIADD R240, R216, 0x20 ;  /* 0x00000020d8f07836 */ /* 0x000fe20000000000 */
[----:B------:R-:W-:Y:S01]  /*04e0*/  LOP3.LUT R215, R6, R215, RZ, 0xfc, !PT ;  /* 0x000000d706d77212 */ /* 0x000fe200078efcff */
[--C-:B------:R-:W-:Y:S01]  /*04f0*/  IMAD.IADD R207, R209, 0x1, R208.reuse ;  /* 0x00000001d1cf7824 */ /* 0x100fe200078e02d0 */
[----:B------:R-:W-:Y:S01]  /*0500*/  LOP3.LUT R210, R210, 0x200, R3, 0xf8, !PT ;  /* 0x00000200d2d27812 */ /* 0x000fe200078ef803 */
[----:B------:R-:W-:Y:S01]  /*0510*/  IMAD.IADD R3, R211, 0x1, R208 ;  /* 0x00000001d3037824 */ /* 0x000fe200078e02d0 */
[----:B------:R-:W-:Y:S01]  /*0520*/  LEA R217, R217, UR6, 0x1 ;  /* 0x00000006d9d97c11 */ /* 0x000fe2000f8e08ff */
[----:B------:R-:W-:Y:S01]  /*0530*/  IMAD.IADD R202, R206, 0x1, R203 ;  /* 0x00000001ceca7824 */ /* 0x000fe200078e02cb */
[----:B------:R-:W-:Y:S01]  /*0540*/  LEA R215, R215, UR6, 0x1 ;  /* 0x00000006d7d77c11 */ /* 0x000fe2000f8e08ff */
[----:B------:R-:W-:Y:S01]  /*0550*/  IMAD.IADD R200, R208, 0x1, R201 ;  /* 0x00000001d0c87824 */ /* 0x000fe200078e02c9 */
[----:B------:R-:W-:Y:S01]  /*0560*/  LEA R210, R210, UR6, 0x1 ;  /* 0x00000006d2d27c11 */ /* 0x000fe2000f8e08ff */
[----:B------:R-:W-:-:S02]  /*0570*/  @P3 VIADD R240, R216, 0xffffffe0 ;  /* 0xffffffe0d8f03836 */ /* 0x000fc40000000000 */
[C---:B------:R-:W-:Y:S02]  /*0580*/  IMAD.IADD R204, R208.reuse, 0x1, R205 ;  /* 0x00000001d0cc7824 */ /* 0x040fe400078e02cd */
[C---:B------:R-:W-:Y:S02]  /*0590*/  IMAD.IADD R0, R208.reuse, 0x1, R2 ;  /* 0x00000001d0007824 */ /* 0x040fe400078e0202 */
[----:B---34-:R-:W-:-:S07]  /*05a0*/  IMAD.IADD R198, R208, 0x1, R199 ;  /* 0x00000001d0c67824 */ /* 0x018fce00078e02c7 */
.L_x_525:
[----:B------:R-:W1:Y:S01]  /*05b0*/  LDC.64 R6, c[0x0][0x470] ;  /* 0x00011c00ff067b82 */ /* 0x000e620000000a00 */
[----:B------:R-:W-:-:S07]  /*05c0*/  IMAD.MOV.U32 R225, RZ, RZ, RZ ;  /* 0x000000ffffe17224 */ /* 0x000fce00078e00ff */
[----:B------:R-:W2:Y:S01]  /*05d0*/  LDC.64 R4, c[0x0][0x478] ;  /* 0x00011e00ff047b82 */ /* 0x000ea20000000a00 */
[----:B-1----:R-:W-:-:S04]  /*05e0*/  ISETP.NE.U32.AND P3, PT, R6, RZ, PT ;  /* 0x000000ff0600720c */ /* 0x002fc80003f65070 */
[----:B------:R-:W-:Y:S02]  /*05f0*/  ISETP.NE.AND.EX P3, PT, R7, RZ, PT, P3 ;  /* 0x000000ff0700720c */ /* 0x000fe40003f65330 */
[----:B--2---:R-:W-:-:S04]  /*0600*/  ISETP.NE.U32.AND P2, PT, R4, RZ, PT ;  /* 0x000000ff0400720c */ /* 0x004fc80003f45070 */
[----:B------:R-:W-:-:S07]  /*0610*/  ISETP.NE.AND.EX P2, PT, R5, RZ, PT, P2 ;  /* 0x000000ff0500720c */ /* 0x000fce0003f45320 */
[----:B------:R-:W-:-:S04]  /*0620*/  @P3 LEA R10, P1, R213, R6, 0x2 ;  /* 0x00000006d50a3211 */ /* 0x000fc800078210ff */
[C---:B------:R-:W-:Y:S02]  /*0630*/  @P3 LEA.HI.X R11, R213.reuse, R7, RZ, 0x2, P1 ;  /* 0x00000007d50b3211 */ /* 0x040fe400008f14ff */
[----:B------:R-:W-:-:S03]  /*0640*/  @P2 LEA R8, P0, R213, R4, 0x2 ;  /* 0x00000004d5082211 */ /* 0x000fc600078010ff */
[----:B------:R-:W2:Y:S01]  /*0650*/  @P3 LDG.E R225, desc[UR18][R10.64] ;  /* 0x000000120ae13981 */ /* 0x000ea2000c1e1900 */
[----:B------:R-:W1:Y:S01]  /*0660*/  @!P2 LDC.64 R6, c[0x0][0x488] ;  /* 0x00012200ff06ab82 */ /* 0x000e620000000a00 */
[----:B------:R-:W-:-:S05]  /*0670*/  @P2 LEA.HI.X R9, R213, R5, RZ, 0x2, P0 ;  /* 0x00000005d5092211 */ /* 0x000fca00000f14ff */
[----:B------:R-:W3:Y:S02]  /*0680*/  @P2 LDG.E R8, desc[UR18][R8.64] ;  /* 0x0000001208082981 */ /* 0x000ee4000c1e1900 */
[----:B------:R-:W4:Y:S01]  /*0690*/  @!P2 LDC.64 R4, c[0x0][0x438] ;  /* 0x00010e00ff04ab82 */ /* 0x000f220000000a00 */
[----:B-1----:R-:W-:-:S04]  /*06a0*/  @!P2 ISETP.NE.U32.AND P0, PT, R6, RZ, PT ;  /* 0x000000ff0600a20c */ /* 0x002fc80003f05070 */
[----:B------:R-:W-:-:S04]  /*06b0*/  @!P2 ISETP.NE.AND.EX P0, PT, R7, RZ, PT, P0 ;  /* 0x000000ff0700a20c */ /* 0x000fc80003f05300 */
[----:B----4-:R-:W-:Y:S01]  /*06c0*/  @!P2 SEL R5, R5, RZ, P0 ;  /* 0x000000ff0505a207 */ /* 0x010fe20000000000 */
[----:B------:R-:W-:-:S03]  /*06d0*/  USHF.L.U32 UR21, UR17, 0x6, URZ ;  /* 0x0000000611157899 */ /* 0x000fc600080006ff */
[--C-:B--2---:R-:W-:Y:S01]  /*06e0*/  @!P2 IADD3 R4, PT, PT, R5, R4, -R225.reuse ;  /* 0x000000040504a210 */ /* 0x104fe20007ffe8e1 */
[----:B---3--:R-:W-:-:S05]  /*06f0*/  @P2 IMAD.IADD R6, R8, 0x1, -R225 ;  /* 0x0000000108062824 */ /* 0x008fca00078e0ae1 */
[----:B------:R-:W-:Y:S02]  /*0700*/  @P2 R2UR UR28, R6 ;  /* 0x00000000061c22ca */ /* 0x000fe400000e0000 */
[----:B------:R-:W-:Y:S01]  /*0710*/  @!P2 R2UR UR28, R4 ;  /* 0x00000000041ca2ca */ /* 0x000fe200000e0000 */
[----:B------:R-:W-:-:S12]  /*0720*/  IMAD.U32 R4, RZ, RZ, UR21 ;  /* 0x00000015ff047e24 */ /* 0x000fd8000f8e00ff */
[----:B------:R-:W-:-:S13]  /*0730*/  ISETP.GE.AND P0, PT, R4, UR28, PT ;  /* 0x0000001c04007c0c */ /* 0x000fda000bf06270 */
[----:B-----5:R-:W-:Y:S05]  /*0740*/  @P0 BRA `(.L_x_518) ;  /* 0x0000004c00440947 */ /* 0x020fea0003800000 */
[----:B------:R-:W1:Y:S01]  /*0750*/  LDC R5, c[0x0][0x3e8] ;  /* 0x0000fa00ff057b82 */ /* 0x000e620000000800 */
[----:B------:R-:W2:Y:S01]  /*0760*/  LDCU UR22, c[0x0][0x434] ;  /* 0x00008680ff1677ac */ /* 0x000ea20008000800 */
[----:B------:R-:W3:Y:S06]  /*0770*/  LDCU.U8 UR29, c[0x0][0x5f0] ;  /* 0x0000be00ff1d77ac */ /* 0x000eec0008000000 */
[----:B------:R-:W4:Y:S01]  /*0780*/  LDC.U8 R6, c[0x0][0x548] ;  /* 0x00015200ff067b82 */ /* 0x000f220000000000 */
[----:B--2---:R-:W-:-:S04]  /*0790*/  UIADD3 UR5, UPT, UPT, UR22, 0x3f, URZ ;  /* 0x0000003f16057890 */ /* 0x004fc8000fffe0ff */
[----:B------:R-:W-:Y:S01]  /*07a0*/  USHF.R.S32.HI UR4, URZ, 0x1f, UR5 ;  /* 0x0000001fff047899 */ /* 0x000fe20008011405 */
[-C--:B-1----:R-:W-:Y:S02]  /*07b0*/  IABS R8, R5.reuse ;  /* 0x0000000500087213 */ /* 0x082fe40000000000 */
[----:B------:R-:W-:Y:S01]  /*07c0*/  ISETP.NE.AND P3, PT, R5, RZ, PT ;  /* 0x000000ff0500720c */ /* 0x000fe20003f65270 */
[----:B------:R-:W-:Y:S01]  /*07d0*/  ULEA.HI UR4, UR4, UR5, URZ, 0x6 ;  /* 0x0000000504047291 */ /* 0x000fe2000f8f30ff */
[----:B------:R-:W1:Y:S03]  /*07e0*/  I2F.RP R9, R8 ;  /* 0x0000000800097306 */ /* 0x000e660000209400 */
[----:B------:R-:W-:Y:S01]  /*07f0*/  USHF.R.S32.HI UR27, URZ, 0x6, UR4 ;  /* 0x00000006ff1b7899 */ /* 0x000fe20008011404 */
[----:B----4-:R-:W-:Y:S02]  /*0800*/  ISETP.NE.AND P0, PT, R6, RZ, PT ;  /* 0x000000ff0600720c */ /* 0x010fe40003f05270 */
[----:B------:R-:W-:-:S04]  /*0810*/  LOP3.LUT R6, R212, R5, RZ, 0x3c, !PT ;  /* 0x00000005d4067212 */ /* 0x000fc800078e3cff */
[----:B------:R-:W-:Y:S01]  /*0820*/  ISETP.GE.AND P1, PT, R6, RZ, PT ;  /* 0x000000ff0600720c */ /* 0x000fe20003f26270 */
[----:B-1----:R-:W1:Y:S02]  /*0830*/  MUFU.RCP R10, R9 ;  /* 0x00000009000a7308 */ /* 0x002e640000001000 */
[----:B-1----:R-:W-:-:S06]  /*0840*/  VIADD R10, R10, 0xffffffe ;  /* 0x0ffffffe0a0a7836 */ /* 0x002fcc0000000000 */
[----:B------:R-:W1:Y:S02]  /*0850*/  F2I.FTZ.U32.TRUNC.NTZ R11, R10 ;  /* 0x0000000a000b7305 */ /* 0x000e64000021f000 */
[----:B-1----:R-:W-:Y:S01]  /*0860*/  IMAD.MOV R4, RZ, RZ, -R11 ;  /* 0x000000ffff047224 */ /* 0x002fe200078e0a0b */
[----:B------:R-:W-:-:S03]  /*0870*/  MOV R10, RZ ;  /* 0x000000ff000a7202 */ /* 0x000fc60000000f00 */
[----:B------:R-:W-:Y:S01]  /*0880*/  IMAD R7, R4, R8, RZ ;  /* 0x0000000804077224 */ /* 0x000fe200078e02ff */
[----:B------:R-:W-:-:S03]  /*0890*/  IABS R4, R212 ;  /* 0x000000d400047213 */ /* 0x000fc60000000000 */
[----:B------:R-:W-:Y:S01]  /*08a0*/  IMAD.HI.U32 R7, R11, R7, R10 ;  /* 0x000000070b077227 */ /* 0x000fe200078e000a */
[----:B------:R-:W-:-:S05]  /*08b0*/  SHF.L.U32 R10, R213, 0x7, RZ ;  /* 0x00000007d50a7819 */ /* 0x000fca00000006ff */
[----:B------:R-:W-:Y:S02]  /*08c0*/  IMAD.HI.U32 R22, R7, R4, RZ ;  /* 0x0000000407167227 */ /* 0x000fe400078e00ff */
[----:B------:R-:W1:Y:S02]  /*08d0*/  @P0 LDC R7, c[0x0][0x454] ;  /* 0x00011500ff070b82 */ /* 0x000e640000000800 */
[----:B------:R-:W-:-:S04]  /*08e0*/  IMAD.MOV R9, RZ, RZ, -R22 ;  /* 0x000000ffff097224 */ /* 0x000fc800078e0a16 */
[C---:B------:R-:W-:Y:S02]  /*08f0*/  IMAD R9, R8.reuse, R9, R4 ;  /* 0x0000000908097224 */ /* 0x040fe400078e0204 */
[----:B------:R-:W2:Y:S03]  /*0900*/  @!P0 LDC R4, c[0x0][0x3e0] ;  /* 0x0000f800ff048b82 */ /* 0x000ea60000000800 */
[----:B------:R-:W-:-:S13]  /*0910*/  ISETP.GT.U32.AND P2, PT, R8, R9, PT ;  /* 0x000000090800720c */ /* 0x000fda0003f44070 */
[-C--:B------:R-:W-:Y:S01]  /*0920*/  @!P2 IADD3 R9, PT, PT, R9, -R8.reuse, RZ ;  /* 0x800000080909a210 */ /* 0x080fe20007ffe0ff */
[----:B------:R-:W-:Y:S02]  /*0930*/  @!P2 VIADD R22, R22, 0x1 ;  /* 0x000000011616a836 */ /* 0x000fe40000000000 */
[----:B-1----:R-:W-:Y:S01]  /*0940*/  @P0 IMAD R6, R212, R7, RZ ;  /* 0x00000007d4060224 */ /* 0x002fe200078e02ff */
[----:B------:R-:W-:-:S03]  /*0950*/  ISETP.GE.U32.AND P4, PT, R9, R8, PT ;  /* 0x000000080900720c */ /* 0x000fc60003f86070 */
[C---:B------:R-:W-:Y:S02]  /*0960*/  @P0 IMAD R6, R213.reuse, UR22, R6 ;  /* 0x00000016d5060c24 */ /* 0x040fe4000f8e0206 */
[----:B--2---:R-:W-:-:S03]  /*0970*/  @!P0 IMAD R4, R213, R4, R212 ;  /* 0x00000004d5048224 */ /* 0x004fc600078e02d4 */
[----:B------:R-:W-:Y:S01]  /*0980*/  @P0 R2UR UR26, R6 ;  /* 0x00000000061a02ca */ /* 0x000fe200000e0000 */
[----:B------:R-:W-:-:S04]  /*0990*/  @!P0 IMAD R4, R4, UR22, RZ ;  /* 0x0000001604048c24 */ /* 0x000fc8000f8e02ff */
[----:B------:R-:W-:Y:S02]  /*09a0*/  @P4 IADD3 R22, PT, PT, R22, 0x1, RZ ;  /* 0x0000000116164810 */ /* 0x000fe40007ffe0ff */
[----:B------:R-:W-:-:S03]  /*09b0*/  @!P0 R2UR UR26, R4 ;  /* 0x00000000041a82ca */ /* 0x000fc600000e0000 */
[----:B------:R-:W-:Y:S01]  /*09c0*/  @!P1 IMAD.MOV R22, RZ, RZ, -R22 ;  /* 0x000000ffff169224 */ /* 0x000fe200078e0a16 */
[----:B------:R-:W-:-:S04]  /*09d0*/  @!P3 LOP3.LUT R22, RZ, R5, RZ, 0x33, !PT ;  /* 0x00000005ff16b212 */ /* 0x000fc800078e33ff */
[----:B------:R-:W-:Y:S01]  /*09e0*/  SHF.R.S32.HI R19, RZ, 0x1f, R22 ;  /* 0x0000001fff137819 */ /* 0x000fe20000011416 */
[----:B---3--:R-:W-:Y:S06]  /*09f0*/  @!P0 BRA `(.L_x_519) ;  /* 0x0000000000208947 */ /* 0x008fec0003800000 */
[----:B------:R-:W1:Y:S08]  /*0a00*/  LDC R5, c[0x0][0x430] ;  /* 0x00010c00ff057b82 */ /* 0x000e700000000800 */
[----:B------:R-:W1:Y:S08]  /*0a10*/  LDC R4, c[0x0][0x454] ;  /* 0x00011500ff047b82 */ /* 0x000e700000000800 */
[----:B------:R-:W2:Y:S01]  /*0a20*/  LDC R12, c[0x0][0x444] ;  /* 0x00011100ff0c7b82 */ /* 0x000ea20000000800 */
[----:B-1----:R-:W-:Y:S01]  /*0a30*/  LEA R4, R5, R4, 0x7 ;  /* 0x0000000405047211 */ /* 0x002fe200078e38ff */
[----:B--2---:R-:W-:-:S04]  /*0a40*/  IMAD R5, R213, R12, R10 ;  /* 0x0000000cd5057224 */ /* 0x004fc800078e020a */
[----:B------:R-:W-:-:S05]  /*0a50*/  IMAD R4, R4, R212, R5 ;  /* 0x000000d404047224 */ /* 0x000fca00078e0205 */
[----:B------:R-:W-:Y:S01]  /*0a60*/  R2UR UR25, R4 ;  /* 0x00000000041972ca */ /* 0x000fe200000e0000 */
[----:B------:R-:W-:-:S14]  /*0a70*/  BRA `(.L_x_520) ;  /* 0x0000000000147947 */ /* 0x000fdc0003800000 */
.L_x_519:
[----:B------:R-:W1:Y:S08]  /*0a80*/  LDC R5, c[0x0][0x3e0] ;  /* 0x0000f800ff057b82 */ /* 0x000e700000000800 */
[----:B------:R-:W2:Y:S01]  /*0a90*/  LDC R12, c[0x0][0x444] ;  /* 0x00011100ff0c7b82 */ /* 0x000ea20000000800 */
[----:B-1----:R-:W-:-:S04]  /*0aa0*/  IMAD R5, R213, R5, R212 ;  /* 0x00000005d5057224 */ /* 0x002fc800078e02d4 */
[----:B--2---:R-:W-:-:S05]  /*0ab0*/  IMAD R5, R5, R12, RZ ;  /* 0x0000000c05057224 */ /* 0x004fca00078e02ff */
[----:B------:R-:W-:-:S15]  /*0ac0*/  R2UR UR25, R5 ;  /* 0x00000000051972ca */ /* 0x000fde00000e0000 */
.L_x_520:
[----:B------:R-:W1:Y:S01]  /*0ad0*/  S2R R222, SR_TID.X ;  /* 0x0000000000de7919 */ /* 0x000e620000002100 */
[----:B------:R-:W-:Y:S01]  /*0ae0*/  SHF.R.S32.HI R4, RZ, 0x1f, R225 ;  /* 0x0000001fff047819 */ /* 0x000fe200000114e1 */
[----:B------:R-:W2:Y:S01]  /*0af0*/  LDCU.64 UR6, c[0x0][0x3b8] ;  /* 0x00007700ff0677ac */ /* 0x000ea20008000a00 */
[----:B------:R-:W-:Y:S01]  /*0b00*/  IADD3 R225, P0, PT, R225, UR21, RZ ;  /* 0x00000015e1e17c10 */ /* 0x000fe2000ff1e0ff */
[----:B------:R-:W-:Y:S01]  /*0b10*/  IMAD.MOV.U32 R29, RZ, RZ, RZ ;  /* 0x000000ffff1d7224 */ /* 0x000fe200078e00ff */
[----:B------:R-:W-:Y:S01]  /*0b20*/  R2UR UR20, R4 ;  /* 0x00000000041472ca */ /* 0x000fe200000e0000 */
[----:B------:R-:W3:Y:S01]  /*0b30*/  LDCU.64 UR12, c[0x0][0x3c0] ;  /* 0x00007800ff0c77ac */ /* 0x000ee20008000a00 */
[----:B------:R-:W-:Y:S01]  /*0b40*/  ISETP.NE.AND P3, PT, RZ, UR29, PT ;  /* 0x0000001dff007c0c */ /* 0x000fe2000bf65270 */
[----:B------:R-:W4:Y:S01]  /*0b50*/  LDCU.64 UR4, c[0x0][0x3a0] ;  /* 0x00007400ff0477ac */ /* 0x000f220008000a00 */
[----:B------:R-:W4:Y:S07]  /*0b60*/  LDCU.64 UR10, c[0x0][0x3a8] ;  /* 0x00007500ff0a77ac */ /* 0x000f2e0008000a00 */
[----:B------:R-:W-:-:S02]  /*0b70*/  VOTEU.ANY UP0, P0 ;  /* 0x0000000000ff7886 */ /* 0x000fc40000000100 */
[----:B------:R-:W-:Y:S01]  /*0b80*/  ULEA.HI.X.SX32 UR20, UR21, UR20, 0x1, UP0 ;  /* 0x0000001415147291 */ /* 0x000fe200080f0eff */
[----:B--2---:R-:W-:Y:S01]  /*0b90*/  IMAD.U32 R14, RZ, RZ, UR6 ;  /* 0x00000006ff0e7e24 */ /* 0x004fe2000f8e00ff */
[----:B------:R-:W2:Y:S01]  /*0ba0*/  LDCU.64 UR8, c[0x0][0x3d8] ;  /* 0x00007b00ff0877ac */ /* 0x000ea20008000a00 */
[----:B---3--:R-:W-:Y:S01]  /*0bb0*/  IMAD.U32 R24, RZ, RZ, UR12 ;  /* 0x0000000cff187e24 */ /* 0x008fe2000f8e00ff */
[----:B------:R-:W3:Y:S02]  /*0bc0*/  LDCU.64 UR14, c[0x0][0x588] ;  /* 0x0000b100ff0e77ac */ /* 0x000ee40008000a00 */
[----:B------:R-:W-:Y:S02]  /*0bd0*/  IMAD R14, R14, UR20, RZ ;  /* 0x000000140e0e7c24 */ /* 0x000fe4000f8e02ff */
[----:B------:R-:W-:Y:S01]  /*0be0*/  IMAD R24, R24, UR20, RZ ;  /* 0x0000001418187c24 */ /* 0x000fe2000f8e02ff */
[----:B------:R-:W-:Y:S01]  /*0bf0*/  UIADD3 UR30, UPT, UPT, UR27, -0x1, URZ ;  /* 0xffffffff1b1e7890 */ /* 0x000fe2000fffe0ff */
[C---:B------:R-:W-:Y:S01]  /*0c00*/  IMAD R14, R225.reuse, UR7, R14 ;  /* 0x00000007e10e7c24 */ /* 0x040fe2000f8e020e */
[----:B------:R-:W-:Y:S01]  /*0c10*/  USHF.L.U64.HI UR33, UR6, 0x5, UR7 ;  /* 0x0000000506217899 */ /* 0x000fe20008010207 */
[----:B-1----:R-:W-:Y:S01]  /*0c20*/  IMAD.SHL.U32 R28, R222, 0x8, RZ ;  /* 0x00000008de1c7824 */ /* 0x002fe200078e00ff */
[----:B------:R-:W-:Y:S01]  /*0c30*/  SHF.R.U32.HI R11, RZ, 0x3, R222 ;  /* 0x00000003ff0b7819 */ /* 0x000fe200000116de */
[----:B------:R-:W-:Y:S01]  /*0c40*/  IMAD R24, R225, UR13, R24 ;  /* 0x0000000de1187c24 */ /* 0x000fe2000f8e0218 */
[----:B------:R-:W-:-:S02]  /*0c50*/  USHF.L.U32 UR32, UR30, 0x6, URZ ;  /* 0x000000061e207899 */ /* 0x000fc400080006ff */
[----:B------:R-:W-:Y:S01]  /*0c60*/  LOP3.LUT R28, R28, 0x38, RZ, 0xc0, !PT ;  /* 0x000000381c1c7812 */ /* 0x000fe200078ec0ff */
[----:B------:R-:W-:Y:S01]  /*0c70*/  IMAD R16, R11, UR13, RZ ;  /* 0x0000000d0b107c24 */ /* 0x000fe2000f8e02ff */
[----:B------:R-:W-:Y:S01]  /*0c80*/  USHF.R.S32.HI UR31, URZ, 0x1f, UR32 ;  /* 0x0000001fff1f7899 */ /* 0x000fe20008011420 */
[----:B--2---:R-:W-:Y:S01]  /*0c90*/  IMAD R13, R19, UR8, RZ ;  /* 0x00000008130d7c24 */ /* 0x004fe2000f8e02ff */
[----:B------:R-:W-:Y:S01]  /*0ca0*/  ULOP3.LUT UR30, UR30, 0x80000001, URZ, 0xc0, !UPT ;  /* 0x800000011e1e7892 */ /* 0x000fe2000f8ec0ff */
[C-C-:B------:R-:W-:Y:S01]  /*0cb0*/  IMAD.WIDE.U32 R4, R225.reuse, UR6, R28.reuse ;  /* 0x00000006e1047c25 */ /* 0x140fe2000f8e001c */
[----:B------:R-:W-:Y:S02]  /*0cc0*/  UIADD3 UR26, UPT, UPT, UR32, UR26, URZ ;  /* 0x0000001a201a7290 */ /* 0x000fe4000fffe0ff */
[----:B------:R-:W-:Y:S01]  /*0cd0*/  UISETP.NE.AND UP0, UPT, UR30, 0x1, UPT ;  /* 0x000000011e00788c */ /* 0x000fe2000bf05270 */
[----:B------:R-:W-:Y:S01]  /*0ce0*/  IMAD.WIDE.U32 R6, R225, UR12, R28 ;  /* 0x0000000ce1067c25 */ /* 0x000fe2000f8e001c */
[----:B------:R-:W-:Y:S01]  /*0cf0*/  IADD3 R15, PT, PT, R5, R14, RZ ;  /* 0x0000000e050f7210 */ /* 0x000fe20007ffe0ff */
[----:B------:R-:W1:Y:S01]  /*0d00*/  S2R R235, SR_TID.X ;  /* 0x0000000000eb7919 */ /* 0x000e620000002100 */
[----:B------:R-:W2:Y:S01]  /*0d10*/  LDCU.64 UR36, c[0x0][0x5e8] ;  /* 0x0000bd00ff2477ac */ /* 0x000ea20008000a00 */
[----:B------:R-:W-:-:S02]  /*0d20*/  IMAD.MOV.U32 R14, RZ, RZ, R4 ;  /* 0x000000ffff0e7224 */ /* 0x000fc400078e0004 */
[----:B------:R-:W-:Y:S01]  /*0d30*/  IMAD.IADD R25, R7, 0x1, R24 ;  /* 0x0000000107197824 */ /* 0x000fe200078e0218 */
[----:B------:R-:W2:Y:S01]  /*0d40*/  LDC.64 R4, c[0x0][0x590] ;  /* 0x00016400ff047b82 */ /* 0x000ea20000000a00 */
[----:B------:R-:W-:Y:S02]  /*0d50*/  IMAD.MOV.U32 R24, RZ, RZ, R6 ;  /* 0x000000ffff187224 */ /* 0x000fe400078e0006 */
[----:B----4-:R-:W-:-:S04]  /*0d60*/  IMAD.WIDE.U32 R14, R213, UR4, R14 ;  /* 0x00000004d50e7c25 */ /* 0x010fc8000f8e000e */
[C---:B------:R-:W-:Y:S01]  /*0d70*/  IMAD.WIDE.U32 R24, R213.reuse, UR10, R24 ;  /* 0x0000000ad5187c25 */ /* 0x040fe2000f8e0018 */
[----:B------:R-:W4:Y:S01]  /*0d80*/  LDC.64 R6, c[0x0][0x3b0] ;  /* 0x0000ec00ff067b82 */ /* 0x000f220000000a00 */
[----:B------:R-:W-:Y:S02]  /*0d90*/  USHF.L.U64.HI UR10, UR12, 0x5, UR13 ;  /* 0x000000050c0a7899 */ /* 0x000fe4000801020d */
[C---:B------:R-:W-:Y:S01]  /*0da0*/  IMAD R15, R213.reuse, UR5, R15 ;  /* 0x00000005d50f7c24 */ /* 0x040fe2000f8e020f */
[----:B------:R-:W1:Y:S01]  /*0db0*/  LDCU.64 UR4, c[0x0][0x3d0] ;  /* 0x00007a00ff0477ac */ /* 0x000e620008000a00 */
[----:B------:R-:W-:Y:S02]  /*0dc0*/  IMAD R25, R213, UR11, R25 ;  /* 0x0000000bd5197c24 */ /* 0x000fe4000f8e0219 */
[----:B------:R-:W-:Y:S01]  /*0dd0*/  IMAD.U32 R9, RZ, RZ, UR10 ;  /* 0x0000000aff097e24 */ /* 0x000fe2000f8e00ff */
[----:B------:R-:W-:Y:S01]  /*0de0*/  USHF.L.U32 UR11, UR12, 0x5, URZ ;  /* 0x000000050c0b7899 */ /* 0x000fe200080006ff */
[----:B------:R-:W-:-:S04]  /*0df0*/  IMAD.WIDE.U32 R24, R22, UR8, R24 ;  /* 0x0000000816187c25 */ /* 0x000fc8000f8e0018 */
[----:B------:R-:W-:Y:S01]  /*0e00*/  IMAD R13, R22, UR9, R13 ;  /* 0x00000009160d7c24 */ /* 0x000fe2000f8e020d */
[----:B------:R-:W2:Y:S01]  /*0e10*/  LDCU.64 UR8, c[0x0][0x3c8] ;  /* 0x00007900ff0877ac */ /* 0x000ea20008000a00 */
[----:B------:R-:W-:Y:S02]  /*0e20*/  IMAD.U32 R8, RZ, RZ, UR11 ;  /* 0x0000000bff087e24 */ /* 0x000fe4000f8e00ff */
[----:B---3--:R-:W-:Y:S01]  /*0e30*/  IMAD.WIDE.U32 R26, R213, UR14, R28 ;  /* 0x0000000ed51a7c25 */ /* 0x008fe2000f8e001c */
[----:B------:R-:W-:Y:S01]  /*0e40*/  IADD3 R25, PT, PT, R25, R13, RZ ;  /* 0x0000000d19197210 */ /* 0x000fe20007ffe0ff */
[----:B------:R-:W3:Y:S02]  /*0e50*/  LDCU.64 UR10, c[0x0][0x390] ;  /* 0x00007200ff0a77ac */ /* 0x000ee40008000a00 */
[----:B------:R-:W-:-:S04]  /*0e60*/  IMAD.WIDE.U32 R8, R11, UR12, R8 ;  /* 0x0000000c0b087c25 */ /* 0x000fc8000f8e0008 */
[----:B-1----:R-:W-:Y:S01]  /*0e70*/  IMAD R19, R19, UR4, RZ ;  /* 0x0000000413137c24 */ /* 0x002fe2000f8e02ff */
[----:B------:R-:W-:Y:S01]  /*0e80*/  IADD3 R18, P0, PT, R24, R8, RZ ;  /* 0x0000000818127210 */ /* 0x000fe20007f1e0ff */
[----:B----4-:R-:W-:Y:S02]  /*0e90*/  IMAD R8, R6, UR31, RZ ;  /* 0x0000001f06087c24 */ /* 0x010fe4000f8e02ff */
[----:B------:R-:W-:Y:S01]  /*0ea0*/  IMAD R27, R213, UR15, R27 ;  /* 0x0000000fd51b7c24 */ /* 0x000fe2000f8e021b */
[----:B------:R-:W1:Y:S01]  /*0eb0*/  LDCU.64 UR14, c[0x0][0x398] ;  /* 0x00007300ff0e77ac */ /* 0x000e620008000a00 */
[C---:B------:R-:W-:Y:S01]  /*0ec0*/  IMAD R19, R22.reuse, UR5, R19 ;  /* 0x0000000516137c24 */ /* 0x040fe2000f8e0213 */
[----:B------:R-:W-:Y:S01]  /*0ed0*/  IADD3.X R17, PT, PT, R25, R16, R9, P0, !PT ;  /* 0x0000001019117210 */ /* 0x000fe200007fe409 */
[----:B------:R-:W-:Y:S01]  /*0ee0*/  IMAD.WIDE.U32 R22, R22, UR4, R14 ;  /* 0x0000000416167c25 */ /* 0x000fe2000f8e000e */
[----:B------:R-:W-:-:S03]  /*0ef0*/  USHF.L.U32 UR4, UR6, 0x5, URZ ;  /* 0x0000000506047899 */ /* 0x000fc600080006ff */
[----:B------:R-:W-:Y:S02]  /*0f00*/  IMAD R13, R7, UR32, R8 ;  /* 0x00000020070d7c24 */ /* 0x000fe4000f8e0208 */
[----:B------:R-:W4:Y:S01]  /*0f10*/  LDC.64 R8, c[0x0][0x598] ;  /* 0x00016600ff087b82 */ /* 0x000f220000000a00 */
[----:B------:R-:W-:-:S04]  /*0f20*/  IMAD.WIDE.U32 R14, R6, UR32, RZ ;  /* 0x00000020060e7c25 */ /* 0x000fc8000f8e00ff */
[----:B------:R-:W-:Y:S01]  /*0f30*/  IMAD.U32 R20, RZ, RZ, UR4 ;  /* 0x00000004ff147e24 */ /* 0x000fe2000f8e00ff */
[----:B------:R-:W-:Y:S01]  /*0f40*/  LOP3.LUT R28, R14, R28, RZ, 0xfc, !PT ;  /* 0x0000001c0e1c7212 */ /* 0x000fe200078efcff */
[----:B------:R-:W-:Y:S01]  /*0f50*/  IMAD.U32 R21, RZ, RZ, UR33 ;  /* 0x00000021ff157e24 */ /* 0x000fe2000f8e00ff */
[----:B------:R-:W1:Y:S01]  /*0f60*/  LDCU.64 UR4, c[0x0][0x388] ;  /* 0x00007100ff0477ac */ /* 0x000e620008000a00 */
[----:B--2---:R-:W-:Y:S02]  /*0f70*/  IMAD R14, R4, UR31, RZ ;  /* 0x0000001f040e7c24 */ /* 0x004fe4000f8e02ff */
[----:B------:R-:W-:-:S04]  /*0f80*/  IMAD.WIDE.U32 R20, R11, UR6, R20 ;  /* 0x000000060b147c25 */ /* 0x000fc8000f8e0014 */
[----:B------:R-:W-:Y:S02]  /*0f90*/  IMAD.IADD R29, R15, 0x1, R13 ;  /* 0x000000010f1d7824 */ /* 0x000fe400078e020d */
[----:B------:R-:W-:Y:S02]  /*0fa0*/  IMAD R13, R11, UR7, RZ ;  /* 0x000000070b0d7c24 */ /* 0x000fe4000f8e02ff */
[----:B------:R-:W-:Y:S01]  /*0fb0*/  IMAD.IADD R23, R23, 0x1, R19 ;  /* 0x0000000117177824 */ /* 0x000fe200078e0213 */
[----:B------:R-:W-:Y:S01]  /*0fc0*/  IADD3 R19, P0, PT, R22, R20, RZ ;  /* 0x0000001416137210 */ /* 0x000fe20007f1e0ff */
[----:B------:R-:W-:Y:S01]  /*0fd0*/  IMAD R15, R5, UR32, R14 ;  /* 0x00000020050f7c24 */ /* 0x000fe2000f8e020e */
[----:B---3--:R-:W-:Y:S01]  /*0fe0*/  LEA R14, P1, R18, UR10, 0x1 ;  /* 0x0000000a120e7c11 */ /* 0x008fe2000f8208ff */
[----:B------:R-:W-:Y:S01]  /*0ff0*/  IMAD.WIDE.U32 R26, R4, UR32, R26 ;  /* 0x00000020041a7c25 */ /* 0x000fe2000f8e001a */
[----:B------:R-:W-:-:S03]  /*1000*/  IADD3.X R20, PT, PT, R23, R13, R21, P0, !PT ;  /* 0x0000000d17147210 */ /* 0x000fc600007fe415 */
[----:B-1----:R-:W-:Y:S01]  /*1010*/  IMAD.WIDE.U32 R28, R213, UR14, R28 ;  /* 0x0000000ed51c7c25 */ /* 0x002fe2000f8e001c */
[----:B------:R-:W-:Y:S02]  /*1020*/  IADD3 R27, PT, PT, R27, R15, RZ ;  /* 0x0000000f1b1b7210 */ /* 0x000fe40007ffe0ff */
[----:B------:R-:W-:Y:S01]  /*1030*/  LEA.HI.X R15, R18, UR11, R17, 0x1, P1 ;  /* 0x0000000b120f7c11 */ /* 0x000fe200088f0c11 */
[----:B------:R-:W-:Y:S01]  /*1040*/  IMAD.WIDE.U32 R22, R11, UR6, R22 ;  /* 0x000000060b167c25 */ /* 0x000fe2000f8e0016 */
[----:B------:R-:W1:Y:S01]  /*1050*/  LDCU.64 UR6, c[0x0][0x550] ;  /* 0x0000aa00ff0677ac */ /* 0x000e620008000a00 */
[----:B------:R-:W-:Y:S02]  /*1060*/  LEA R18, P0, R19, UR4, 0x1 ;  /* 0x0000000413127c11 */ /* 0x000fe4000f8008ff */
[----:B------:R-:W-:Y:S02]  /*1070*/  IMAD R29, R213, UR15, R29 ;  /* 0x0000000fd51d7c24 */ /* 0x000fe4000f8e021d */
[----:B------:R-:W-:Y:S01]  /*1080*/  IMAD.WIDE.U32 R24, R11, UR12, R24 ;  /* 0x0000000c0b187c25 */ /* 0x000fe2000f8e0018 */
[----:B------:R-:W2:Y:S01]  /*1090*/  LDCU.64 UR12, c[0x0][0x380] ;  /* 0x00007000ff0c77ac */ /* 0x000ea20008000a00 */
[----:B------:R-:W-:-:S02]  /*10a0*/  LEA.HI.X R19, R19, UR5, R20, 0x1, P0 ;  /* 0x0000000513137c11 */ /* 0x000fc400080f0c14 */
[----:B------:R-:W-:Y:S01]  /*10b0*/  IMAD.WIDE.U32 R28, R212, UR8, R28 ;  /* 0x00000008d41c7c25 */ /* 0x000fe2000f8e001c */
[----:B------:R-:W-:Y:S01]  /*10c0*/  LEA R30, P2, R24, UR10, 0x1 ;  /* 0x0000000a181e7c11 */ /* 0x000fe2000f8408ff */
[----:B------:R-:W-:Y:S02]  /*10d0*/  USEL UR10, URZ, 0x4000, UP0 ;  /* 0x00004000ff0a7887 */ /* 0x000fe40008000000 */
[----:B----4-:R-:W-:Y:S01]  /*10e0*/  IMAD.WIDE.U32 R26, R212, R8, R26 ;  /* 0x00000008d41a7225 */ /* 0x010fe200078e001a */
[----:B------:R-:W-:-:S03]  /*10f0*/  LEA R8, P1, R22, UR4, 0x1 ;  /* 0x0000000416087c11 */ /* 0x000fc6000f8208ff */
[----:B------:R-:W-:Y:S01]  /*1100*/  IMAD.IADD R16, R25, 0x1, R16 ;  /* 0x0000000119107824 */ /* 0x000fe200078e0210 */
[----:B------:R-:W-:Y:S01]  /*1110*/  IADD3 R239, PT, PT, R217, UR10, RZ ;  /* 0x0000000ad9ef7c10 */ /* 0x000fe2000fffe0ff */
[C---:B------:R-:W-:Y:S02]  /*1120*/  IMAD R29, R212.reuse, UR9, R29 ;  /* 0x00000009d41d7c24 */ /* 0x040fe4000f8e021d */
[----:B------:R-:W-:Y:S01]  /*1130*/  IMAD R27, R212, R9, R27 ;  /* 0x00000009d41b7224 */ /* 0x000fe200078e021b */
[----:B------:R-:W-:Y:S01]  /*1140*/  LEA.HI.X R31, R24, UR11, R16, 0x1, P2 ;  /* 0x0000000b181f7c11 */ /* 0x000fe200090f0c10 */
[----:B------:R-:W-:Y:S01]  /*1150*/  @P3 BAR.SYNC.DEFER_BLOCKING 0x0 ;  /* 0x0000000000003b1d */ /* 0x000fe20000010000 */
[----:B------:R-:W-:-:S04]  /*1160*/  IMAD.WIDE.U32 R28, R11, R6, R28 ;  /* 0x000000060b1c7225 */ /* 0x000fc800078e001c */
[----:B------:R-:W-:-:S04]  /*1170*/  IMAD.WIDE.U32 R16, R11, R4, R26 ;  /* 0x000000040b107225 */ /* 0x000fc800078e001a */
[C---:B------:R-:W-:Y:S01]  /*1180*/  IMAD R227, R11.reuse, R7, R29 ;  /* 0x000000070be37224 */ /* 0x040fe200078e021d */
[----:B-1----:R-:W-:Y:S01]  /*1190*/  LEA R228, P0, R16, UR6, 0x1 ;  /* 0x0000000610e47c11 */ /* 0x002fe2000f8008ff */
[----:B------:R-:W-:Y:S01]  /*11a0*/  IMAD R11, R11, R5, R17 ;  /* 0x000000050b0b7224 */ /* 0x000fe200078e0211 */
[----:B------:R-:W1:Y:S01]  /*11b0*/  LDCU UR6, c[0x0][0x44c] ;  /* 0x00008980ff0677ac */ /* 0x000e620008000800 */
[----:B------:R-:W-:-:S03]  /*11c0*/  IMAD.IADD R13, R23, 0x1, R13 ;  /* 0x00000001170d7824 */ /* 0x000fc600078e020d */
[----:B------:R-:W-:Y:S02]  /*11d0*/  LEA.HI.X R229, R16, UR7, R11, 0x1, P0 ;  /* 0x0000000710e57c11 */ /* 0x000fe400080f0c0b */
[C---:B------:R-:W-:Y:S01]  /*11e0*/  SHF.L.U64.HI R16, R6.reuse, 0x5, R7 ;  /* 0x0000000506107819 */ /* 0x040fe20000010207 */
[----:B------:R-:W-:Y:S01]  /*11f0*/  IMAD.SHL.U32 R7, R6, 0x20, RZ ;  /* 0x0000002006077824 */ /* 0x000fe200078e00ff */
[----:B------:R-:W-:Y:S01]  /*1200*/  LEA.HI.X R9, R22, UR5, R13, 0x1, P1 ;  /* 0x0000000516097c11 */ /* 0x000fe200088f0c0d */
[----:B------:R-:W3:Y:S01]  /*1210*/  LDCU.64 UR4, c[0x0][0x420] ;  /* 0x00008400ff0477ac */ /* 0x000ee20008000a00 */
[C---:B------:R-:W-:Y:S01]  /*1220*/  SHF.L.U64.HI R6, R4.reuse, 0x5, R5 ;  /* 0x0000000504067819 */ /* 0x040fe20000010205 */
[----:B------:R-:W-:Y:S01]  /*1230*/  IMAD.SHL.U32 R5, R4, 0x20, RZ ;  /* 0x0000002004057824 */ /* 0x000fe200078e00ff */
[C---:B--2---:R-:W-:Y:S01]  /*1240*/  LEA R226, P1, R28.reuse, UR12, 0x1 ;  /* 0x0000000c1ce27c11 */ /* 0x044fe2000f8208ff */
[----:B------:R-:W-:Y:S01]  /*1250*/  @!PT LDS RZ, [RZ] ;  /* 0x00000000fffff984 */ /* 0x000fe20000000800 */
[----:B------:R-:W-:Y:S01]  /*1260*/  @!PT LDS RZ, [RZ] ;  /* 0x00000000fffff984 */ /* 0x000fe20000000800 */
[----:B------:R-:W-:Y:S01]  /*1270*/  @!PT LDS RZ, [RZ] ;  /* 0x00000000fffff984 */ /* 0x000fe20000000800 */
[----:B------:R-:W-:Y:S03]  /*1280*/  LDGSTS.E.BYPASS.LTC128B.128 [R217+0x10000], desc[UR18][R30.64] ;  /* 0x100000001ed97fae */ /* 0x000fe6000b981a12 */
[----:B------:R-:W-:Y:S01]  /*1290*/  LEA.HI.X R227, R28, UR13, R227, 0x1, P1 ;  /* 0x0000000d1ce37c11 */ /* 0x000fe200088f0ce3 */
[----:B------:R-:W-:Y:S01]  /*12a0*/  LDGSTS.E.BYPASS.LTC128B.128 [R217+0x12000], desc[UR18][R30.64+0x80] ;  /* 0x120000801ed97fae */ /* 0x000fe2000b981a12 */
[----:B------:R-:W-:-:S02]  /*12b0*/  LEA R4, P1, R5, R228, 0x1 ;  /* 0x000000e405047211 */ /* 0x000fc400078208ff */
[----:B------:R-:W-:Y:S01]  /*12c0*/  LEA R20, P0, R7, R226, 0x1 ;  /* 0x000000e207147211 */ /* 0x000fe200078008ff */
[----:B------:R-:W-:Y:S01]  /*12d0*/  LDGSTS.E.BYPASS.LTC128B.128 [R217+0x11000], desc[UR18][R14.64] ;  /* 0x110000000ed97fae */ /* 0x000fe2000b981a12 */
[----:B------:R-:W-:Y:S02]  /*12e0*/  LEA.HI.X R5, R5, R229, R6, 0x1, P1 ;  /* 0x000000e505057211 */ /* 0x000fe400008f0c06 */
[----:B------:R-:W2:Y:S01]  /*12f0*/  LDC R6, c[0x0][0x3e0] ;  /* 0x0000f800ff067b82 */ /* 0x000ea20000000800 */
[----:B------:R4:W-:Y:S01]  /*1300*/  LDGSTS.E.BYPASS.LTC128B.128 [R217+0x13000], desc[UR18][R14.64+0x80] ;  /* 0x130000800ed97fae */ /* 0x0009e2000b981a12 */
[----:B------:R-:W-:Y:S01]  /*1310*/  LEA.HI.X R21, R7, R227, R16, 0x1, P0 ;  /* 0x000000e307157211 */ /* 0x000fe200000f0c10 */
[----:B---3--:R-:W-:Y:S01]  /*1320*/  UIMAD.WIDE UR4, UR26, 0x4, UR4 ;  /* 0x000000041a0478a5 */ /* 0x008fe2000f8e0204 */
[----:B------:R-:W-:Y:S01]  /*1330*/  IMAD.MOV.U32 R7, RZ, RZ, 0x4 ;  /* 0x00000004ff077424 */ /* 0x000fe200078e00ff */
[----:B------:R-:W0:Y:S04]  /*1340*/  LDGDEPBAR ;  /* 0x00000000000079af */ /* 0x000e280000000000 */
[----:B------:R-:W-:Y:S04]  /*1350*/  LDGSTS.E.BYPASS.LTC128B.128 [R217+0x8000], desc[UR18][R228.64] ;  /* 0x08000000e4d97fae */ /* 0x000fe8000b981a12 */
[----:B------:R-:W-:Y:S04]  /*1360*/  LDGSTS.E.BYPASS.LTC128B.128 [R217+0xa000], desc[UR18][R228.64+0x80] ;  /* 0x0a000080e4d97fae */ /* 0x000fe8000b981a12 */
[----:B------:R-:W-:Y:S04]  /*1370*/  LDGSTS.E.BYPASS.LTC128B.128 [R217+0x9000], desc[UR18][R4.64] ;  /* 0x0900000004d97fae */ /* 0x000fe8000b981a12 */
[----:B------:R3:W-:Y:S04]  /*1380*/  LDGSTS.E.BYPASS.LTC128B.128 [R217+0xb000], desc[UR18][R4.64+0x80] ;  /* 0x0b00008004d97fae */ /* 0x0007e8000b981a12 */
[----:B------:R-:W-:Y:S01]  /*1390*/  LDGSTS.E.BYPASS.LTC128B.128 [R239], desc[UR18][R226.64] ;  /* 0x00000000e2ef7fae */ /* 0x000fe2000b981a12 */
[----:B----4-:R-:W-:-:S03]  /*13a0*/  IMAD.WIDE.U32 R14, R214, R7, UR4 ;  /* 0x00000004d60e7e25 */ /* 0x010fc6000f8e0007 */
[----:B------:R-:W-:Y:S04]  /*13b0*/  LDGSTS.E.BYPASS.LTC128B.128 [R239+0x2000], desc[UR18][R226.64+0x80] ;  /* 0x02000080e2ef7fae */ /* 0x000fe8000b981a12 */
[----:B------:R-:W-:Y:S04]  /*13c0*/  LDGSTS.E.BYPASS.LTC128B.128 [R239+0x1000], desc[UR18][R20.64] ;  /* 0x0100000014ef7fae */ /* 0x000fe8000b981a12 */
[----:B------:R-:W-:Y:S04]  /*13d0*/  LDGSTS.E.BYPASS.LTC128B.128 [R239+0x3000], desc[UR18][R20.64+0x80] ;  /* 0x0300008014ef7fae */ /* 0x000fe8000b981a12 */
[----:B------:R-:W-:Y:S04]  /*13e0*/  LDGSTS.E.BYPASS.LTC128B.128 [R217+0xc000], desc[UR18][R8.64] ;  /* 0x0c00000008d97fae */ /* 0x000fe8000b981a12 */
[----:B------:R4:W-:Y:S04]  /*13f0*/  LDGSTS.E.BYPASS.LTC128B.128 [R217+0xe000], desc[UR18][R8.64+0x80] ;  /* 0x0e00008008d97fae */ /* 0x0009e8000b981a12 */
[----:B------:R-:W-:Y:S04]  /*1400*/  LDGSTS.E.BYPASS.LTC128B.128 [R217+0xd000], desc[UR18][R18.64] ;  /* 0x0d00000012d97fae */ /* 0x000fe8000b981a12 */
[----:B------:R-:W-:Y:S04]  /*1410*/  LDGSTS.E.BYPASS.LTC128B.128 [R217+0xf000], desc[UR18][R18.64+0x80] ;  /* 0x0f00008012d97fae */ /* 0x000fe8000b981a12 */
[----:B------:R-:W0:Y:S01]  /*1420*/  LDGDEPBAR ;  /* 0x00000000000079af */ /* 0x000e220000000000 */
[----:B---3--:R-:W-:Y:S01]  /*1430*/  SHF.R.S32.HI R4, RZ, 0x1f, R12 ;  /* 0x0000001fff047819 */ /* 0x008fe2000001140c */
[----:B------:R-:W-:Y:S01]  /*1440*/  IMAD.WIDE.U32 R12, R213, R12, RZ ;  /* 0x0000000cd50c7225 */ /* 0x000fe200078e00ff */
[----:B------:R-:W3:Y:S03]  /*1450*/  S2R R7, SR_CTAID.X ;  /* 0x0000000000077919 */ /* 0x000ee60000002500 */
[----:B------:R-:W-:Y:S01]  /*1460*/  IMAD R11, R4, R213, RZ ;  /* 0x000000d5040b7224 */ /* 0x000fe200078e02ff */
[----:B------:R-:W5:Y:S04]  /*1470*/  LDG.E R238, desc[UR18][R14.64] ;  /* 0x000000120eee7981 */ /* 0x000f68000c1e1900 */
[----:B------:R3:W5:Y:S01]  /*1480*/  LDG.E R236, desc[UR18][R14.64+0x20] ;  /* 0x000020120eec7981 */ /* 0x000762000c1e1900 */
[----:B------:R-:W-:Y:S01]  /*1490*/  IMAD.IADD R11, R13, 0x1, R11 ;  /* 0x000000010d0b7824 */ /* 0x000fe200078e020b */
[----:B--2---:R-:W-:Y:S01]  /*14a0*/  SHF.R.S32.HI R4, RZ, 0x1f, R6 ;  /* 0x0000001fff047819 */ /* 0x004fe20000011406 */
[----:B----4-:R-:W2:Y:S01]  /*14b0*/  LDC.64 R8, c[0x0][0x460] ;  /* 0x00011800ff087b82 */ /* 0x010ea20000000a00 */
[----:B-1----:R-:W-:Y:S01]  /*14c0*/  USHF.R.S32.HI UR7, URZ, 0x1f, UR6 ;  /* 0x0000001fff077899 */ /* 0x002fe20008011406 */
[----:B------:R-:W-:Y:S01]  /*14d0*/  IMAD R11, R11, R6, RZ ;  /* 0x000000060b0b7224 */ /* 0x000fe200078e02ff */
[----:B------:R-:W-:Y:S01]  /*14e0*/  SHF.R.U32.HI R235, RZ, 0x5, R235 ;  /* 0x00000005ffeb7819 */ /* 0x000fe200000116eb */
[----:B------:R-:W-:Y:S01]  /*14f0*/  IMAD R231, R6, UR6, RZ ;  /* 0x0000000606e77c24 */ /* 0x000fe2000f8e02ff */
[----:B------:R-:W-:Y:S01]  /*1500*/  LOP3.LUT R242, R222, 0x1f, RZ, 0xc0, !PT ;  /* 0x0000001fdef27812 */ /* 0x000fe200078ec0ff */
[----:B------:R-:W-:Y:S01]  /*1510*/  IMAD R11, R4, R12, R11 ;  /* 0x0000000c040b7224 */ /* 0x000fe200078e020b */
[----:B------:R-:W-:Y:S01]  /*1520*/  UIADD3 UR25, UPT, UPT, UR32, UR25, URZ ;  /* 0x0000001920197290 */ /* 0x000fe2000fffe0ff */
[----:B------:R-:W1:Y:S01]  /*1530*/  LDC.64 R4, c[0x0][0x5f8] ;  /* 0x00017e00ff047b82 */ /* 0x000e620000000a00 */
[----:B------:R-:W-:-:S07]  /*1540*/  DEPBAR.LE SB0, 0x1 ;  /* 0x000080400000791a */ /* 0x000fce0000000000 */
        /* <DEDUP_REMOVED lines=8> */
[----:B------:R-:W-:Y:S01]  /*15d0*/  CS2R R84, SRZ ;  /* 0x0000000000547805 */ /* 0x000fe2000001ff00 */
[----:B---3--:R-:W-:Y:S01]  /*15e0*/  IMAD.WIDE.U32 R14, R12, R6, RZ ;  /* 0x000000060c0e7225 */ /* 0x008fe200078e00ff */
[----:B------:R-:W-:Y:S02]  /*15f0*/  CS2R R78, SRZ ;  /* 0x00000000004e7805 */ /* 0x000fe4000001ff00 */
[----:B--2---:R-:W-:Y:S02]  /*1600*/  ISETP.NE.U32.AND P0, PT, R8, RZ, PT ;  /* 0x000000ff0800720c */ /* 0x004fe40003f05070 */
[----:B------:R-:W-:Y:S01]  /*1610*/  CS2R R76, SRZ ;  /* 0x00000000004c7805 */ /* 0x000fe2000001ff00 */
[----:B------:R-:W-:Y:S01]  /*1620*/  IMAD R12, R212, UR6, RZ ;  /* 0x00000006d40c7c24 */ /* 0x000fe2000f8e02ff */
[----:B------:R-:W-:Y:S01]  /*1630*/  CS2R R82, SRZ ;  /* 0x0000000000527805 */ /* 0x000fe2000001ff00 */
[----:B------:R-:W-:Y:S01]  /*1640*/  IMAD.IADD R11, R15, 0x1, R11 ;  /* 0x000000010f0b7824 */ /* 0x000fe200078e020b */
[----:B------:R-:W-:-:S02]  /*1650*/  ISETP.NE.AND.EX P0, PT, R9, RZ, PT, P0 ;  /* 0x000000ff0900720c */ /* 0x000fc40003f05300 */
[----:B------:R-:W-:Y:S02]  /*1660*/  CS2R R80, SRZ ;  /* 0x0000000000507805 */ /* 0x000fe4000001ff00 */
[--C-:B------:R-:W-:Y:S01]  /*1670*/  SHF.R.S32.HI R13, RZ, 0x1f, R12.reuse ;  /* 0x0000001fff0d7819 */ /* 0x100fe2000001140c */
[----:B------:R-:W-:Y:S01]  /*1680*/  IMAD R11, R11, UR6, RZ ;  /* 0x000000060b0b7c24 */ /* 0x000fe2000f8e02ff */
[----:B------:R-:W-:Y:S01]  /*1690*/  SEL R10, R10, RZ, P0 ;  /* 0x000000ff0a0a7207 */ /* 0x000fe20000000000 */
[----:B-1----:R-:W-:Y:S01]  /*16a0*/  IMAD.WIDE.U32 R16, R7, R4, RZ ;  /* 0x0000000407107225 */ /* 0x002fe200078e00ff */
[----:B------:R-:W-:Y:S02]  /*16b0*/  CS2R R74, SRZ ;  /* 0x00000000004a7805 */ /* 0x000fe4000001ff00 */
[----:B------:R-:W-:Y:S02]  /*16c0*/  CS2R R72, SRZ ;  /* 0x0000000000487805 */ /* 0x000fe4000001ff00 */
[----:B------:R-:W-:Y:S01]  /*16d0*/  IADD3 R10, P0, PT, R10, UR32, RZ ;  /* 0x000000200a0a7c10 */ /* 0x000fe2000ff1e0ff */
[----:B------:R-:W-:Y:S01]  /*16e0*/  IMAD.WIDE.U32 R12, R14, UR6, R12 ;  /* 0x000000060e0c7c25 */ /* 0x000fe2000f8e000c */
[----:B------:R-:W-:Y:S01]  /*16f0*/  SEL R4, R16, RZ, P3 ;  /* 0x000000ff10047207 */ /* 0x000fe20001800000 */
[----:B------:R1:W2:Y:S01]  /*1700*/  LDSM.16.M88.4 R116, [R209] ;  /* 0x00000000d174783b */ /* 0x0002a20000000200 */
[----:B------:R-:W-:Y:S01]  /*1710*/  IADD3.X R9, PT, PT, RZ, UR31, RZ, P0, !PT ;  /* 0x0000001fff097c10 */ /* 0x000fe200087fe4ff */
[----:B------:R-:W-:Y:S01]  /*1720*/  IMAD R11, R14, UR7, R11 ;  /* 0x000000070e0b7c24 */ /* 0x000fe2000f8e020b */
[----:B------:R-:W-:Y:S01]  /*1730*/  CS2R R70, SRZ ;  /* 0x0000000000467805 */ /* 0x000fe2000001ff00 */
[----:B------:R-:W-:Y:S01]  /*1740*/  IMAD.WIDE R14, R6, UR6, RZ ;  /* 0x00000006060e7c25 */ /* 0x000fe2000f8e02ff */
[----:B------:R-:W3:Y:S01]  /*1750*/  LDCU.64 UR6, c[0x0][0x570] ;  /* 0x0000ae00ff0677ac */ /* 0x000ee20008000a00 */
[----:B------:R1:W4:Y:S01]  /*1760*/  LDSM.16.M88.4 R120, [R209+0x800] ;  /* 0x00080000d178783b */ /* 0x0003220000000200 */
[----:B------:R-:W-:Y:S01]  /*1770*/  CS2R R68, SRZ ;  /* 0x0000000000447805 */ /* 0x000fe2000001ff00 */
[-C--:B------:R-:W-:Y:S01]  /*1780*/  IMAD R8, R15, R10.reuse, RZ ;  /* 0x0000000a0f087224 */ /* 0x080fe200078e02ff */
[----:B------:R-:W-:Y:S01]  /*1790*/  CS2R R46, SRZ ;  /* 0x00000000002e7805 */ /* 0x000fe2000001ff00 */
[----:B------:R-:W-:Y:S01]  /*17a0*/  IMAD.IADD R13, R13, 0x1, R11 ;  /* 0x000000010d0d7824 */ /* 0x000fe200078e020b */
[----:B------:R1:W1:Y:S01]  /*17b0*/  LDSM.16.M88.4 R124, [R207] ;  /* 0x00000000cf7c783b */ /* 0x0002620000000200 */
[C---:B------:R-:W-:Y:S01]  /*17c0*/  IMAD R8, R14.reuse, R9, R8 ;  /* 0x000000090e087224 */ /* 0x040fe200078e0208 */
[----:B------:R-:W-:Y:S01]  /*17d0*/  CS2R R44, SRZ ;  /* 0x00000000002c7805 */ /* 0x000fe2000001ff00 */
[----:B------:R-:W-:Y:S01]  /*17e0*/  IMAD.WIDE.U32 R10, R14, R10, R12 ;  /* 0x0000000a0e0a7225 */ /* 0x000fe200078e000c */
[----:B------:R1:W1:Y:S01]  /*17f0*/  LDSM.16.M88.4 R128, [R207+0x800] ;  /* 0x00080000cf80783b */ /* 0x0002620000000200 */
[----:B------:R-:W-:-:S02]  /*1800*/  CS2R R50, SRZ ;  /* 0x0000000000327805 */ /* 0x000fc4000001ff00 */
[----:B------:R-:W-:Y:S01]  /*1810*/  CS2R R48, SRZ ;  /* 0x0000000000307805 */ /* 0x000fe2000001ff00 */
[----:B------:R-:W-:Y:S01]  /*1820*/  IMAD R9, R235, R231, R242 ;  /* 0x000000e7eb097224 */ /* 0x000fe200078e02f2 */
[----:B------:R1:W1:Y:S01]  /*1830*/  LDSM.16.M88.4 R132, [R205] ;  /* 0x00000000cd84783b */ /* 0x0002620000000200 */
[----:B------:R-:W-:Y:S01]  /*1840*/  IMAD R5, R7, R5, R17 ;  /* 0x0000000507057224 */ /* 0x000fe200078e0211 */
[----:B------:R-:W-:Y:S01]  /*1850*/  CS2R R42, SRZ ;  /* 0x00000000002a7805 */ /* 0x000fe2000001ff00 */
[----:B------:R-:W-:Y:S01]  /*1860*/  IMAD.IADD R8, R11, 0x1, R8 ;  /* 0x000000010b087824 */ /* 0x000fe200078e0208 */
[----:B------:R-:W-:Y:S01]  /*1870*/  IADD3 R4, P1, P0, R9, R10, R4 ;  /* 0x0000000a09047210 */ /* 0x000fe2000783e004 */
[----:B------:R-:W-:Y:S01]  /*1880*/  IMAD.SHL.U32 R7, R231, 0x40, RZ ;  /* 0x00000040e7077824 */ /* 0x000fe200078e00ff */
[----:B------:R-:W-:Y:S01]  /*1890*/  SHF.R.S32.HI R9, RZ, 0x1f, R9 ;  /* 0x0000001fff097819 */ /* 0x000fe20000011409 */
[----:B------:R1:W1:Y:S01]  /*18a0*/  LDSM.16.M88.4 R136, [R205+0x800] ;  /* 0x00080000cd88783b */ /* 0x0002620000000200 */
[----:B------:R-:W-:-:S02]  /*18b0*/  SEL R5, R5, RZ, P3 ;  /* 0x000000ff05057207 */ /* 0x000fc40001800000 */
[----:B------:R-:W-:Y:S02]  /*18c0*/  CS2R R40, SRZ ;  /* 0x0000000000287805 */ /* 0x000fe4000001ff00 */
[----:B------:R-:W-:Y:S01]  /*18d0*/  CS2R R38, SRZ ;  /* 0x0000000000267805 */ /* 0x000fe2000001ff00 */
[----:B------:R1:W1:Y:S01]  /*18e0*/  LDSM.16.M88.4 R140, [R204] ;  /* 0x00000000cc8c783b */ /* 0x0002620000000200 */
[----:B------:R-:W-:Y:S02]  /*18f0*/  IADD3.X R8, PT, PT, R9, R8, R5, P1, P0 ;  /* 0x0000000809087210 */ /* 0x000fe40000fe0405 */
[----:B------:R-:W-:Y:S02]  /*1900*/  CS2R R36, SRZ ;  /* 0x0000000000247805 */ /* 0x000fe4000001ff00 */
[----:B------:R-:W-:Y:S01]  /*1910*/  IADD3 R4, P0, PT, R7, R4, RZ ;  /* 0x0000000407047210 */ /* 0x000fe20007f1e0ff */
[----:B------:R1:W1:Y:S01]  /*1920*/  LDSM.16.M88.4 R144, [R204+0x800] ;  /* 0x00080000cc90783b */ /* 0x0002620000000200 */
[----:B------:R-:W-:-:S02]  /*1930*/  CS2R R30, SRZ ;  /* 0x00000000001e7805 */ /* 0x000fc4000001ff00 */
[----:B------:R-:W-:Y:S02]  /*1940*/  CS2R R28, SRZ ;  /* 0x00000000001c7805 */ /* 0x000fe4000001ff00 */
[----:B------:R-:W-:Y:S01]  /*1950*/  LEA.HI.X.SX32 R7, R7, R8, 0x1, P0 ;  /* 0x0000000807077211 */ /* 0x000fe200000f0eff */
[----:B------:R1:W1:Y:S01]  /*1960*/  LDSM.16.M88.4 R148, [R209+0x2000] ;  /* 0x00200000d194783b */ /* 0x0002620000000200 */
[C---:B---3--:R-:W-:Y:S01]  /*1970*/  LEA R244, P0, R4.reuse, UR6, 0x2 ;  /* 0x0000000604f47c11 */ /* 0x048fe2000f8010ff */
[----:B------:R-:W3:Y:S01]  /*1980*/  LDCU UR6, c[0x0][0x508] ;  /* 0x0000a100ff0677ac */ /* 0x000ee20008000800 */
[----:B------:R-:W-:Y:S01]  /*1990*/  CS2R R34, SRZ ;  /* 0x0000000000227805 */ /* 0x000fe2000001ff00 */
[----:B------:R1:W1:Y:S01]  /*19a0*/  LDSM.16.M88.4 R152, [R209+0x2800] ;  /* 0x00280000d198783b */ /* 0x0002620000000200 */
[----:B------:R-:W-:Y:S02]  /*19b0*/  LEA.HI.X R245, R4, UR7, R7, 0x2, P0 ;  /* 0x0000000704f57c11 */ /* 0x000fe400080f1407 */
[----:B------:R-:W-:-:S02]  /*19c0*/  CS2R R32, SRZ ;  /* 0x0000000000207805 */ /* 0x000fc4000001ff00 */
[----:B------:R-:W-:Y:S01]  /*19d0*/  CS2R R26, SRZ ;  /* 0x00000000001a7805 */ /* 0x000fe2000001ff00 */
[----:B------:R1:W1:Y:S01]  /*19e0*/  LDSM.16.M88.4 R156, [R207+0x2000] ;  /* 0x00200000cf9c783b */ /* 0x0002620000000200 */
[----:B------:R-:W-:Y:S02]  /*19f0*/  CS2R R24, SRZ ;  /* 0x0000000000187805 */ /* 0x000fe4000001ff00 */
[----:B------:R-:W-:Y:S02]  /*1a00*/  CS2R R22, SRZ ;  /* 0x0000000000167805 */ /* 0x000fe4000001ff00 */
[----:B------:R-:W-:Y:S01]  /*1a10*/  CS2R R20, SRZ ;  /* 0x0000000000147805 */ /* 0x000fe2000001ff00 */
[----:B------:R1:W1:Y:S01]  /*1a20*/  LDSM.16.M88.4 R160, [R207+0x2800] ;  /* 0x00280000cfa0783b */ /* 0x0002620000000200 */
[----:B------:R-:W-:-:S03]  /*1a30*/  UIMAD.WIDE UR36, UR25, 0x4, UR36 ;  /* 0x00000004192478a5 */ /* 0x000fc6000f8e0224 */
[----:B------:R1:W1:Y:S01]  /*1a40*/  LDSM.16.M88.4 R164, [R205+0x2000] ;  /* 0x00200000cda4783b */ /* 0x0002620000000200 */
[----:B---3--:R-:W-:-:S03]  /*1a50*/  UIADD3 UR6, UPT, UPT, UR28, UR6, URZ ;  /* 0x000000061c067290 */ /* 0x008fc6000fffe0ff */
[----:B------:R3:W1:Y:S01]  /*1a60*/  LDSM.16.M88.4 R168, [R205+0x2800] ;  /* 0x00280000cda8783b */ /* 0x0006620000000200 */
[----:B------:R-:W-:-:S03]  /*1a70*/  UIADD3 UR7, UPT, UPT, -UR6, UR22, UR21 ;  /* 0x0000001606077290 */ /* 0x000fc6000fffe115 */
[----:B------:R3:W1:Y:S01]  /*1a80*/  LDSM.16.M88.4 R172, [R204+0x2000] ;  /* 0x00200000ccac783b */ /* 0x0006620000000200 */
[----:B------:R-:W-:-:S03]  /*1a90*/  USHF.R.S32.HI UR6, URZ, 0x1f, UR7 ;  /* 0x0000001fff067899 */ /* 0x000fc60008011407 */
[----:B------:R3:W1:Y:S01]  /*1aa0*/  LDSM.16.M88.4 R176, [R204+0x2800] ;  /* 0x00280000ccb0783b */ /* 0x0006620000000200 */
[----:B------:R-:W-:-:S04]  /*1ab0*/  ULEA.HI UR7, UR6, UR7, URZ, 0x6 ;  /* 0x0000000706077291 */ /* 0x000fc8000f8f30ff */
[----:B------:R-:W-:-:S04]  /*1ac0*/  USHF.R.S32.HI UR7, URZ, 0x6, UR7 ;  /* 0x00000006ff077899 */ /* 0x000fc80008011407 */
[----:B------:R-:W-:-:S04]  /*1ad0*/  UISETP.LT.AND UP0, UPT, URZ, UR7, UPT ;  /* 0x00000007ff00728c */ /* 0x000fc8000bf01270 */
[----:B------:R-:W-:-:S04]  /*1ae0*/  USEL UR7, URZ, UR7, !UP0 ;  /* 0x00000007ff077287 */ /* 0x000fc8000c000000 */
[----:B------:R-:W-:-:S09]  /*1af0*/  UISETP.GT.AND UP0, UPT, UR27, UR7, UPT ;  /* 0x000000071b00728c */ /* 0x000fd2000bf04270 */
[----:B--234-:R-:W-:Y:S05]  /*1b00*/  BRA.U !UP0, `(.L_x_521) ;  /* 0x0000002d08547547 */ /* 0x01cfea000b800000 */
[----:B------:R-:W2:Y:S01]  /*1b10*/  LDC.64 R14, c[0x0][0x528] ;  /* 0x00014a00ff0e7b82 */ /* 0x000ea20000000a00 */
[----:B------:R-:W-:Y:S01]  /*1b20*/  IMAD.SHL.U32 R7, R222, 0x2, RZ ;  /* 0x00000002de077824 */ /* 0x000fe200078e00ff */
[----:B------:R-:W-:Y:S01]  /*1b30*/  SHF.R.U32.HI R224, RZ, 0x2, R222 ;  /* 0x00000002ffe07819 */ /* 0x000fe200000116de */
[----:B------:R-:W-:Y:S02]  /*1b40*/  IMAD R6, R213, R6, R212 ;  /* 0x00000006d5067224 */ /* 0x000fe400078e02d4 */
[----:B------:R-:W-:Y:S01]  /*1b50*/  IMAD.U32 R10, RZ, RZ, UR17 ;  /* 0x00000011ff0a7e24 */ /* 0x000fe2000f8e00ff */
[----:B------:R-:W-:Y:S02]  /*1b60*/  USHF.L.U32 UR33, UR27, 0x6, URZ ;  /* 0x000000061b217899 */ /* 0x000fe400080006ff */
[----:B------:R-:W3:Y:S01]  /*1b70*/  LDC R221, c[0x0][0x44c] ;  /* 0x00011300ffdd7b82 */ /* 0x000ee20000000800 */
[----:B------:R-:W-:Y:S01]  /*1b80*/  LOP3.LUT R235, R235, 0x3, RZ, 0xc0, !PT ;  /* 0x00000003ebeb7812 */ /* 0x000fe200078ec0ff */
[----:B------:R-:W-:Y:S01]  /*1b90*/  IMAD.U32 R12, RZ, RZ, UR27 ;  /* 0x0000001bff0c7e24 */ /* 0x000fe2000f8e00ff */
[----:B------:R-:W-:Y:S01]  /*1ba0*/  MOV R223, UR28 ;  /* 0x0000001c00df7c02 */ /* 0x000fe20008000f00 */
[----:B------:R-:W-:Y:S01]  /*1bb0*/  IMAD.SHL.U32 R231, R231, 0x8, RZ ;  /* 0x00000008e7e77824 */ /* 0x000fe200078e00ff */
[----:B------:R-:W4:Y:S01]  /*1bc0*/  LDCU UR6, c[0x0][0x3e0] ;  /* 0x00007c00ff0677ac */ /* 0x000f220008000800 */
[----:B------:R-:W1:Y:S01]  /*1bd0*/  LDCU UR9, c[0x0][0x45c] ;  /* 0x00008b80ff0977ac */ /* 0x000e620008000800 */
[----:B------:R-:W1:Y:S01]  /*1be0*/  LDCU.U8 UR8, c[0x0][0x4f8] ;  /* 0x00009f00ff0877ac */ /* 0x000e620008000000 */
[----:B--2---:R-:W2:Y:S04]  /*1bf0*/  LDG.E.64 R4, desc[UR18][R14.64] ;  /* 0x000000120e047981 */ /* 0x004ea8000c1e1b00 */
[----:B------:R-:W4:Y:S01]  /*1c00*/  LDG.E.64 R8, desc[UR18][R14.64+0x8] ;  /* 0x000008120e087981 */ /* 0x000f22000c1e1b00 */
[----:B------:R-:W-:Y:S01]  /*1c10*/  LOP3.LUT R7, R7, 0x6, RZ, 0xc0, !PT ;  /* 0x0000000607077812 */ /* 0x000fe200078ec0ff */
[----:B------:R-:W-:Y:S01]  /*1c20*/  IMAD R235, R12, 0x4, R235 ;  /* 0x000000040ceb7824 */ /* 0x000fe200078e02eb */
[----:B------:R-:W-:Y:S01]  /*1c30*/  LEA R10, R10, UR22, 0x6 ;  /* 0x000000160a0a7c11 */ /* 0x000fe2000f8e30ff */
[----:B------:R-:W1:Y:S01]  /*1c40*/  S2R R222, SR_TID.X ;  /* 0x0000000000de7919 */ /* 0x000e620000002100 */
[----:B------:R-:W-:Y:S01]  /*1c50*/  LOP3.LUT R224, R7, 0xe0, R224, 0xf8, !PT ;  /* 0x000000e007e07812 */ /* 0x000fe200078ef8e0 */
[----:B------:R-:W-:Y:S01]  /*1c60*/  IMAD.SHL.U32 R7, R6, 0x20, RZ ;  /* 0x0000002006077824 */ /* 0x000fe200078e00ff */
[----:B------:R-:W-:Y:S01]  /*1c70*/  IADD3 R223, PT, PT, R10, 0x40, -R223 ;  /* 0x000000400adf7810 */ /* 0x000fe20007ffe8df */
[----:B------:R-:W-:Y:S01]  /*1c80*/  VIADD R196, R210, UR10 ;  /* 0x0000000ad2c47c36 */ /* 0x000fe20008000000 */
[----:B------:R-:W-:Y:S01]  /*1c90*/  IADD3 R197, PT, PT, R211, UR10, RZ ;  /* 0x0000000ad3c57c10 */ /* 0x000fe2000fffe0ff */
[----:B------:R-:W-:Y:S01]  /*1ca0*/  IMAD.MOV.U32 R233, RZ, RZ, 0x10 ;  /* 0x00000010ffe97424 */ /* 0x000fe200078e00ff */
[----:B------:R-:W-:Y:S01]  /*1cb0*/  MOV R220, 0x3f ;  /* 0x0000003f00dc7802 */ /* 0x000fe20000000f00 */
[----:B------:R-:W-:Y:S01]  /*1cc0*/  IMAD.MOV.U32 R218, RZ, RZ, 0x37 ;  /* 0x00000037ffda7424 */ /* 0x000fe200078e00ff */
[----:B------:R-:W-:Y:S01]  /*1cd0*/  MOV R95, RZ ;  /* 0x000000ff005f7202 */ /* 0x000fe20000000f00 */
[----:B------:R-:W-:-:S02]  /*1ce0*/  IMAD.MOV.U32 R219, RZ, RZ, 0x4 ;  /* 0x00000004ffdb7424 */ /* 0x000fc400078e00ff */
[----:B------:R-:W-:Y:S01]  /*1cf0*/  IMAD.U32 R237, RZ, RZ, UR33 ;  /* 0x00000021ffed7e24 */ /* 0x000fe2000f8e00ff */
[----:B--2---:R-:W-:Y:S02]  /*1d00*/  R2UR UR35, R4 ;  /* 0x00000000042372ca */ /* 0x004fe400000e0000 */
[----:B------:R-:W-:Y:S02]  /*1d10*/  R2UR UR34, R5 ;  /* 0x00000000052272ca */ /* 0x000fe400000e0000 */
[----:B----4-:R-:W-:Y:S02]  /*1d20*/  IADD3 R242, P1, P0, R7, R8, R242 ;  /* 0x0000000807f27210 */ /* 0x010fe4000783e0f2 */
[----:B------:R-:W-:-:S04]  /*1d30*/  SHF.R.S32.HI R7, RZ, 0x1f, R7 ;  /* 0x0000001fff077819 */ /* 0x000fc80000011407 */
[----:B------:R-:W-:-:S03]  /*1d40*/  IADD3.X R230, PT, PT, R7, R9, RZ, P1, P0 ;  /* 0x0000000907e67210 */ /* 0x000fc60000fe04ff */
[----:B------:R-:W-:Y:S02]  /*1d50*/  UIADD3 UR32, UPT, UPT, UR35, -0x61c88647, URZ ;  /* 0x9e3779b923207890 */ /* 0x000fe4000fffe0ff */
[----:B------:R-:W-:Y:S02]  /*1d60*/  UIADD3 UR31, UPT, UPT, UR34, -0x4498517b, URZ ;  /* 0xbb67ae85221f7890 */ /* 0x000fe4000fffe0ff */
[----:B------:R-:W-:Y:S02]  /*1d70*/  UIADD3 UR30, UPT, UPT, UR35, 0x3c6ef372, URZ ;  /* 0x3c6ef372231e7890 */ /* 0x000fe4000fffe0ff */
[----:B------:R-:W-:Y:S02]  /*1d80*/  UIADD3 UR29, UPT, UPT, UR34, 0x76cf5d0a, URZ ;  /* 0x76cf5d0a221d7890 */ /* 0x000fe4000fffe0ff */
[----:B------:R-:W-:Y:S02]  /*1d90*/  UIADD3 UR26, UPT, UPT, UR35, -0x255992d5, URZ ;  /* 0xdaa66d2b231a7890 */ /* 0x000fe4000fffe0ff */
[----:B------:R-:W-:-:S02]  /*1da0*/  UIADD3 UR25, UPT, UPT, UR34, 0x32370b8f, URZ ;  /* 0x32370b8f22197890 */ /* 0x000fc4000fffe0ff */
[----:B------:R-:W-:Y:S02]  /*1db0*/  UIADD3 UR15, UPT, UPT, UR35, 0x78dde6e4, URZ ;  /* 0x78dde6e4230f7890 */ /* 0x000fe4000fffe0ff */
[----:B------:R-:W-:Y:S01]  /*1dc0*/  UIADD3 UR14, UPT, UPT, UR34, -0x126145ec, URZ ;  /* 0xed9eba14220e7890 */ /* 0x000fe2000fffe0ff */
[----:B-1----:R-:W-:Y:S01]  /*1dd0*/  LOP3.LUT P0, RZ, R222, 0x4, RZ, 0xc0, !PT ;  /* 0x00000004deff7812 */ /* 0x002fe2000780c0ff */
[----:B------:R-:W-:Y:S01]  /*1de0*/  IMAD.WIDE.U32 R242, R242, -0x2daee0ad, RZ ;  /* 0xd2511f53f2f27825 */ /* 0x000fe200078e00ff */
[----:B------:R-:W-:Y:S01]  /*1df0*/  IADD3 R237, PT, PT, R237, UR28, R214 ;  /* 0x0000001ceded7c10 */ /* 0x000fe2000fffe0d6 */
[----:B------:R-:W-:Y:S01]  /*1e00*/  UIADD3 UR13, UPT, UPT, UR35, 0x1715609d, URZ ;  /* 0x1715609d230d7890 */ /* 0x000fe2000fffe0ff */
[----:B------:R-:W-:Y:S01]  /*1e10*/  SEL R233, R233, 0xfffffff0, !P0 ;  /* 0xfffffff0e9e97807 */ /* 0x000fe20004000000 */
[----:B------:R-:W-:Y:S01]  /*1e20*/  VIADD R224, R224, UR21 ;  /* 0x00000015e0e07c36 */ /* 0x000fe20008000000 */
[----:B------:R-:W-:Y:S01]  /*1e30*/  SHF.R.U32.HI R234, RZ, 0x7, R222 ;  /* 0x00000007ffea7819 */ /* 0x000fe200000116de */
[----:B------:R-:W-:Y:S01]  /*1e40*/  VIADD R237, R237, -UR22 ;  /* 0x80000016eded7c36 */ /* 0x000fe20008000000 */
[----:B------:R-:W-:Y:S01]  /*1e50*/  UIADD3 UR12, UPT, UPT, UR34, -0x56f99767, URZ ;  /* 0xa9066899220c7890 */ /* 0x000fe2000fffe0ff */
[----:B------:R-:W-:Y:S01]  /*1e60*/  IMAD.IADD R232, R216, 0x1, R233 ;  /* 0x00000001d8e87824 */ /* 0x000fe200078e02e9 */
[----:B------:R-:W-:-:S02]  /*1e70*/  UIADD3 UR11, UPT, UPT, UR35, -0x4ab325aa, URZ ;  /* 0xb54cda56230b7890 */ /* 0x000fc4000fffe0ff */
[----:B------:R-:W-:Y:S01]  /*1e80*/  UIADD3 UR10, UPT, UPT, UR34, 0x646e171e, URZ ;  /* 0x646e171e220a7890 */ /* 0x000fe2000fffe0ff */
[----:B------:R-:W-:Y:S01]  /*1e90*/  UMOV UR22, UR36 ;  /* 0x0000002400167c82 */ /* 0x000fe20008000000 */
[----:B---3--:R-:W-:-:S10]  /*1ea0*/  UMOV UR21, UR37 ;  /* 0x0000002500157c82 */ /* 0x008fd40008000000 */
.L_x_524:
[----:B------:R-:W0:Y:S01]  /*1eb0*/  LDGDEPBAR ;  /* 0x00000000000079af */ /* 0x000e220000000000 */
[--C-:B------:R-:W-:Y:S01]  /*1ec0*/  IMAD.IADD R182, R208, 0x1, R197.reuse ;  /* 0x00000001d0b67824 */ /* 0x100fe200078e02c5 */
[----:B------:R-:W-:Y:S01]  /*1ed0*/  UIADD3 UR33, UPT, UPT, UR33, -0x40, URZ ;  /* 0xffffffc021217890 */ /* 0x000fe2000fffe0ff */
[----:B------:R-:W-:Y:S01]  /*1ee0*/  IMAD.IADD R181, R206, 0x1, R197 ;  /* 0x00000001ceb57824 */ /* 0x000fe200078e02c5 */
[C---:B-----5:R-:W-:Y:S01]  /*1ef0*/  FSETP.NEU.FTZ.AND P6, PT, R238.reuse, -INF , PT ;  /* 0xff800000ee00780b */ /* 0x060fe20003fdd000 */
[----:B------:R-:W-:Y:S02]  /*1f00*/  VIADD R235, R235, 0xfffffffc ;  /* 0xfffffffcebeb7836 */ /* 0x000fe40000000000 */
[----:B------:R-:W-:Y:S01]  /*1f10*/  FMUL.FTZ R241, R238, 1.4426950216293334961 ;  /* 0x3fb8aa3beef17820 */ /* 0x000fe20000410000 */
[----:B------:R-:W-:Y:S01]  /*1f20*/  IMAD.IADD R180, R208, 0x1, R181 ;  /* 0x00000001d0b47824 */ /* 0x000fe200078e02b5 */
[----:B------:R-:W-:Y:S01]  /*1f30*/  ISETP.LE.AND P5, PT, R223, UR33, PT ;  /* 0x00000021df007c0c */ /* 0x000fe2000bfa3270 */
[----:B------:R-:W-:Y:S02]  /*1f40*/  IMAD.U32 R183, RZ, RZ, UR17 ;  /* 0x00000011ffb77e24 */ /* 0x000fe4000f8e00ff */
[----:B------:R-:W-:Y:S01]  /*1f50*/  FMUL.FTZ R248, R236, 1.4426950216293334961 ;  /* 0x3fb8aa3becf87820 */ /* 0x000fe20000410000 */
[----:B------:R-:W-:Y:S01]  /*1f60*/  IMAD.WIDE.U32 R184, R235, -0x326172a9, RZ ;  /* 0xcd9e8d57ebb87825 */ /* 0x000fe200078e00ff */
[----:B------:R-:W-:Y:S01]  /*1f70*/  FSEL R241, R241, RZ, P6 ;  /* 0x000000fff1f17208 */ /* 0x000fe20003000000 */
[----:B------:R-:W-:Y:S02]  /*1f80*/  UIADD3 UR27, UPT, UPT, UR27, -0x1, URZ ;  /* 0xffffffff1b1b7890 */ /* 0x000fe4000fffe0ff */
[----:B------:R-:W-:Y:S01]  /*1f90*/  IMAD R183, R183, 0x2, R234 ;  /* 0x00000002b7b77824 */ /* 0x000fe200078e02ea */
[----:B------:R-:W-:Y:S01]  /*1fa0*/  LOP3.LUT R192, R230, UR35, R185, 0x96, !PT ;  /* 0x00000023e6c07c12 */ /* 0x000fe2000f8e96b9 */
[----:B------:R-:W-:Y:S01]  /*1fb0*/  IMAD.U32 R186, RZ, RZ, UR22 ;  /* 0x00000016ffba7e24 */ /* 0x000fe2000f8e00ff */
[----:B------:R-:W-:Y:S01]  /*1fc0*/  UISETP.GT.AND UP0, UPT, UR27, UR7, UPT ;  /* 0x000000071b00728c */ /* 0x000fe2000bf04270 */
[----:B------:R-:W-:Y:S01]  /*1fd0*/  IMAD.U32 R187, RZ, RZ, UR21 ;  /* 0x00000015ffbb7e24 */ /* 0x000fe2000f8e00ff */
[----:B------:R-:W-:Y:S01]  /*1fe0*/  LOP3.LUT R194, R183, UR34, R243, 0x96, !PT ;  /* 0x00000022b7c27c12 */ /* 0x000fe2000f8e96f3 */
[----:B------:R-:W-:Y:S01]  /*1ff0*/  @!P5 VIADD R188, R224, 0x1 ;  /* 0x00000001e0bcd836 */ /* 0x000fe20000000000 */
[C---:B------:R-:W-:Y:S01]  /*2000*/  @!P5 VIADDMNMX R183, R237.reuse, -R218, UR28, PT ;  /* 0x0000001cedb7de46 */ /* 0x040fe2000b8009da */
[----:B------:R-:W-:Y:S01]  /*2010*/  IMAD.WIDE.U32 R192, R192, -0x2daee0ad, RZ ;  /* 0xd2511f53c0c07825 */ /* 0x000fe200078e00ff */
[----:B------:R-:W-:Y:S04]  /*2020*/  DEPBAR.LE SB0, 0x0 ;  /* 0x000080000000791a */ /* 0x000fe80000000000 */
[----:B------:R-:W-:Y:S01]  /*2030*/  BAR.SYNC.DEFER_BLOCKING 0x0 ;  /* 0x0000000000007b1d */ /* 0x000fe20000010000 */
[----:B------:R-:W-:Y:S01]  /*2040*/  @!P5 VIADDMNMX R185, R237, -R220, UR28, PT ;  /* 0x0000001cedb9de46 */ /* 0x000fe2000b8009dc */
[----:B------:R-:W-:Y:S01]  /*2050*/  IMAD.WIDE.U32 R194, R194, -0x326172a9, RZ ;  /* 0xcd9e8d57c2c27825 */ /* 0x000fe200078e00ff */
[C---:B------:R-:W-:Y:S02]  /*2060*/  @!P5 ISETP.GE.AND P4, PT, R188.reuse, R183, PT ;  /* 0x000000b7bc00d20c */ /* 0x040fe40003f86270 */
[----:B------:R-:W-:Y:S01]  /*2070*/  @!P5 ISETP.GE.AND P0, PT, R188, R185, PT ;  /* 0x000000b9bc00d20c */ /* 0x000fe20003f06270 */
[----:B------:R-:W-:Y:S01]  /*2080*/  @!P5 VIADD R190, R224, 0x8 ;  /* 0x00000008e0bed836 */ /* 0x000fe20000000000 */
[----:B------:R-:W-:Y:S02]  /*2090*/  LOP3.LUT R188, R242, UR31, R193, 0x96, !PT ;  /* 0x0000001ff2bc7c12 */ /* 0x000fe4000f8e96c1 */
[----:B------:R-:W-:Y:S02]  /*20a0*/  LOP3.LUT R184, R184, UR32, R195, 0x96, !PT ;  /* 0x00000020b8b87c12 */ /* 0x000fe4000f8e96c3 */
[----:B------:R-:W-:Y:S01]  /*20b0*/  @!P5 ISETP.GE.AND P3, PT, R190, R183, PT ;  /* 0x000000b7be00d20c */ /* 0x000fe20003f66270 */
[----:B------:R-:W-:Y:S01]  /*20c0*/  IMAD.WIDE.U32 R188, R188, -0x326172a9, RZ ;  /* 0xcd9e8d57bcbc7825 */ /* 0x000fe200078e00ff */
[-C--:B------:R-:W-:Y:S02]  /*20d0*/  @!P5 ISETP.GE.AND P2, PT, R190, R185.reuse, PT ;  /* 0x000000b9be00d20c */ /* 0x080fe40003f46270 */
[----:B------:R-:W-:Y:S01]  /*20e0*/  LEA R186, P1, R214, R186, 0x2 ;  /* 0x000000bad6ba7211 */ /* 0x000fe200078210ff */
[----:B------:R-:W-:Y:S01]  /*20f0*/  IMAD.WIDE.U32 R190, R184, -0x2daee0ad, RZ ;  /* 0xd2511f53b8be7825 */ /* 0x000fe200078e00ff */
[----:B------:R-:W-:Y:S02]  /*2100*/  @!P5 ISETP.GE.AND P6, PT, R224, R185, PT ;  /* 0x000000b9e000d20c */ /* 0x000fe40003fc6270 */
[----:B------:R-:W-:Y:S02]  /*2110*/  LEA.HI.X R187, R214, R187, RZ, 0x2, P1 ;  /* 0x000000bbd6bb7211 */ /* 0x000fe400008f14ff */
[----:B------:R-:W-:Y:S01]  /*2120*/  LOP3.LUT R189, R194, UR30, R189, 0x96, !PT ;  /* 0x0000001ec2bd7c12 */ /* 0x000fe2000f8e96bd */
[----:B------:R-:W-:Y:S01]  /*2130*/  @!P5 VIADD R194, R224, 0x9 ;  /* 0x00000009e0c2d836 */ /* 0x000fe20000000000 */
[----:B------:R-:W-:Y:S01]  /*2140*/  LOP3.LUT R184, R192, UR29, R191, 0x96, !PT ;  /* 0x0000001dc0b87c12 */ /* 0x000fe2000f8e96bf */
[----:B------:R-:W-:Y:S01]  /*2150*/  LDSM.16.M88.4 R52, [R197] ;  /* 0x00000000c534783b */ /* 0x000fe20000000200 */
[----:B------:R-:W-:Y:S01]  /*2160*/  FSETP.NEU.FTZ.AND P1, PT, R236, -INF , PT ;  /* 0xff800000ec00780b */ /* 0x000fe20003f3d000 */
[----:B------:R-:W-:Y:S03]  /*2170*/  IMAD.WIDE.U32 R192, R189, -0x2daee0ad, RZ ;  /* 0xd2511f53bdc07825 */ /* 0x000fe600078e00ff */
[----:B------:R-:W-:Y:S01]  /*2180*/  FSEL R248, R248, RZ, P1 ;  /* 0x000000fff8f87208 */ /* 0x000fe20000800000 */
[----:B------:R-:W-:Y:S01]  /*2190*/  IMAD.WIDE.U32 R246, R184, -0x326172a9, RZ ;  /* 0xcd9e8d57b8f67825 */ /* 0x000fe200078e00ff */
[----:B------:R-:W-:Y:S01]  /*21a0*/  LOP3.LUT R190, R190, UR25, R193, 0x96, !PT ;  /* 0x00000019bebe7c12 */ /* 0x000fe2000f8e96c1 */
[----:B------:R-:W1:Y:S01]  /*21b0*/  LDSM.16.M88.4 R56, [R209+-0x4000] ;  /* 0xffc00000d138783b */ /* 0x000e620000000200 */
[----:B------:R-:W-:Y:S01]  /*21c0*/  @!P5 ISETP.GE.AND P1, PT, R194, R185, PT ;  /* 0x000000b9c200d20c */ /* 0x000fe20003f26270 */
[----:B------:R-:W-:Y:S01]  /*21d0*/  @!P5 VIADD R184, R224, 0x10 ;  /* 0x00000010e0b8d836 */ /* 0x000fe20000000000 */
[----:B------:R-:W-:Y:S01]  /*21e0*/  LOP3.LUT R188, R188, UR26, R247, 0x96, !PT ;  /* 0x0000001abcbc7c12 */ /* 0x000fe2000f8e96f7 */
[----:B------:R-:W-:Y:S04]  /*21f0*/  IMAD.WIDE.U32 R250, R190, -0x326172a9, RZ ;  /* 0xcd9e8d57befa7825 */ /* 0x000fe800078e00ff */
[----:B------:R-:W2:Y:S01]  /*2200*/  LDSM.16.M88.4 R60, [R209+-0x3800] ;  /* 0xffc80000d13c783b */ /* 0x000ea20000000200 */
[----:B------:R-:W-:Y:S01]  /*2210*/  LOP3.LUT R189, R246, UR15, R251, 0x96, !PT ;  /* 0x0000000ff6bd7c12 */ /* 0x000fe2000f8e96fb */
[----:B------:R-:W-:Y:S04]  /*2220*/  IMAD.WIDE.U32 R246, R188, -0x2daee0ad, RZ ;  /* 0xd2511f53bcf67825 */ /* 0x000fe800078e00ff */
[----:B------:R-:W-:Y:S01]  /*2230*/  IMAD.WIDE.U32 R188, R189, -0x2daee0ad, RZ ;  /* 0xd2511f53bdbc7825 */ /* 0x000fe200078e00ff */
[----:B------:R-:W-:Y:S01]  /*2240*/  LOP3.LUT R190, R192, UR14, R247, 0x96, !PT ;  /* 0x0000000ec0be7c12 */ /* 0x000fe2000f8e96f7 */
[----:B------:R-:W-:Y:S02]  /*2250*/  LDSM.16.M88.4 R64, [R182] ;  /* 0x00000000b640783b */ /* 0x000fe40000000200 */
[----:B------:R-:W-:Y:S02]  /*2260*/  @!P5 VIADD R192, R224, 0x19 ;  /* 0x00000019e0c0d836 */ /* 0x000fe40000000000 */
[----:B------:R-:W-:Y:S04]  /*2270*/  IMAD.WIDE.U32 R190, R190, -0x326172a9, RZ ;  /* 0xcd9e8d57bebe7825 */ /* 0x000fe800078e00ff */
[----:B------:R-:W3:Y:S08]  /*2280*/  LDSM.16.M88.4 R100, [R207+-0x4000] ;  /* 0xffc00000cf64783b */ /* 0x000ef00000000200 */
[----:B------:R-:W4:Y:S01]  /*2290*/  LDSM.16.M88.4 R104, [R207+-0x3800] ;  /* 0xffc80000cf68783b */ /* 0x000f220000000200 */
[C---:B-1----:R-:W-:Y:S07]  /*22a0*/  HMMA.16816.F32 R4, R52.reuse, R56, RZ ;  /* 0x000000383404723c */ /* 0x042fee00000018ff */
[----:B------:R-:W-:Y:S01]  /*22b0*/  LDSM.16.M88.4 R108, [R181] ;  /* 0x00000000b56c783b */ /* 0x000fe20000000200 */
[C---:B------:R-:W-:Y:S07]  /*22c0*/  HMMA.16816.F32 R8, R52.reuse, R58, RZ ;  /* 0x0000003a3408723c */ /* 0x040fee00000018ff */
[----:B------:R-:W1:Y:S01]  /*22d0*/  LDSM.16.M88.4 R112, [R205+-0x4000] ;  /* 0xffc00000cd70783b */ /* 0x000e620000000200 */
[C---:B--2---:R-:W-:Y:S07]  /*22e0*/  HMMA.16816.F32 R12, R52.reuse, R60, RZ ;  /* 0x0000003c340c723c */ /* 0x044fee00000018ff */
[----:B------:R-:W-:Y:S01]  /*22f0*/  LDSM.16.M88.4 R56, [R180] ;  /* 0x00000000b438783b */ /* 0x000fe20000000200 */
[----:B------:R-:W-:Y:S07]  /*2300*/  HMMA.16816.F32 R16, R52, R62, RZ ;  /* 0x0000003e3410723c */ /* 0x000fee00000018ff */
[----:B------:R-:W2:Y:S01]  /*2310*/  LDSM.16.M88.4 R52, [R205+-0x3800] ;  /* 0xffc80000cd34783b */ /* 0x000ea20000000200 */
[C---:B---3--:R-:W-:Y:S07]  /*2320*/  HMMA.16816.F32 R4, R64.reuse, R100, R4 ;  /* 0x000000644004723c */ /* 0x048fee0000001804 */
[----:B------:R-:W3:Y:S01]  /*2330*/  LDSM.16.M88.4 R60, [R204+-0x4000] ;  /* 0xffc00000cc3c783b */ /* 0x000ee20000000200 */
[C---:B------:R-:W-:Y:S07]  /*2340*/  HMMA.16816.F32 R8, R64.reuse, R102, R8 ;  /* 0x000000664008723c */ /* 0x040fee0000001808 */
[----:B------:R-:W-:Y:S01]  /*2350*/  LDSM.16.M88.4 R100, [R197+0x2000] ;  /* 0x00200000c564783b */ /* 0x000fe20000000200 */
[C---:B----4-:R-:W-:Y:S08]  /*2360*/  HMMA.16816.F32 R12, R64.reuse, R104, R12 ;  /* 0x00000068400c723c */ /* 0x050ff0000000180c */
[----:B------:R-:W-:Y:S01]  /*2370*/  HMMA.16816.F32 R16, R64, R106, R16 ;  /* 0x0000006a4010723c */ /* 0x000fe20000001810 */
[----:B------:R-:W4:Y:S07]  /*2380*/  LDSM.16.M88.4 R64, [R204+-0x3800] ;  /* 0xffc80000cc40783b */ /* 0x000f2e0000000200 */
[C---:B-1----:R-:W-:Y:S01]  /*2390*/  HMMA.16816.F32 R4, R108.reuse, R112, R4 ;  /* 0x000000706c04723c */ /* 0x042fe20000001804 */
[----:B------:R-:W1:Y:S07]  /*23a0*/  LDSM.16.M88.4 R104, [R209+-0x2000] ;  /* 0xffe00000d168783b */ /* 0x000e6e0000000200 */
[C---:B------:R-:W-:Y:S01]  /*23b0*/  HMMA.16816.F32 R8, R108.reuse, R114, R8 ;  /* 0x000000726c08723c */ /* 0x040fe20000001808 */
[----:B------:R-:W-:Y:S07]  /*23c0*/  LDSM.16.M88.4 R112, [R207+-0x2000] ;  /* 0xffe00000cf70783b */ /* 0x000fee0000000200 */
[C---:B--2---:R-:W-:Y:S08]  /*23d0*/  HMMA.16816.F32 R12, R108.reuse, R52, R12 ;  /* 0x000000346c0c723c */ /* 0x044ff0000000180c */
[----:B------:R-:W-:Y:S01]  /*23e0*/  HMMA.16816.F32 R16, R108, R54, R16 ;  /* 0x000000366c10723c */ /* 0x000fe20000001810 */
[----:B------:R-:W2:Y:S07]  /*23f0*/  LDSM.16.M88.4 R52, [R209+-0x1800] ;  /* 0xffe80000d134783b */ /* 0x000eae0000000200 */
[C---:B---3--:R-:W-:Y:S01]  /*2400*/  HMMA.16816.F32 R4, R56.reuse, R60, R4 ;  /* 0x0000003c3804723c */ /* 0x048fe20000001804 */
[----:B------:R-:W3:Y:S07]  /*2410*/  LDSM.16.M88.4 R108, [R182+0x2000] ;  /* 0x00200000b66c783b */ /* 0x000eee0000000200 */
[C---:B------:R-:W-:Y:S01]  /*2420*/  HMMA.16816.F32 R8, R56.reuse, R62, R8 ;  /* 0x0000003e3808723c */ /* 0x040fe20000001808 */
[----:B------:R-:W-:Y:S07]  /*2430*/  LDSM.16.M88.4 R60, [R181+0x2000] ;  /* 0x00200000b53c783b */ /* 0x000fee0000000200 */
[C---:B----4-:R-:W-:Y:S08]  /*2440*/  HMMA.16816.F32 R12, R56.reuse, R64, R12 ;  /* 0x00000040380c723c */ /* 0x050ff0000000180c */
[----:B------:R-:W-:Y:S01]  /*2450*/  HMMA.16816.F32 R16, R56, R66, R16 ;  /* 0x000000423810723c */ /* 0x000fe20000001810 */
[----:B------:R-:W4:Y:S07]  /*2460*/  LDSM.16.M88.4 R56, [R207+-0x1800] ;  /* 0xffe80000cf38783b */ /* 0x000f2e0000000200 */
[C---:B-1----:R-:W-:Y:S01]  /*2470*/  HMMA.16816.F32 R4, R100.reuse, R104, R4 ;  /* 0x000000686404723c */ /* 0x042fe20000001804 */
[----:B------:R-:W1:Y:S07]  /*2480*/  LDSM.16.M88.4 R64, [R205+-0x2000] ;  /* 0xffe00000cd40783b */ /* 0x000e6e0000000200 */
[C---:B------:R-:W-:Y:S08]  /*2490*/  HMMA.16816.F32 R8, R100.reuse, R106, R8 ;  /* 0x0000006a6408723c */ /* 0x040ff00000001808 */
[C---:B--2---:R-:W-:Y:S08]  /*24a0*/  HMMA.16816.F32 R12, R100.reuse, R52, R12 ;  /* 0x00000034640c723c */ /* 0x044ff0000000180c */
[----:B------:R-:W-:Y:S01]  /*24b0*/  HMMA.16816.F32 R16, R100, R54, R16 ;  /* 0x000000366410723c */ /* 0x000fe20000001810 */
[----:B------:R-:W2:Y:S07]  /*24c0*/  LDSM.16.M88.4 R52, [R205+-0x1800] ;  /* 0xffe80000cd34783b */ /* 0x000eae0000000200 */
[C---:B---3--:R-:W-:Y:S01]  /*24d0*/  HMMA.16816.F32 R4, R108.reuse, R112, R4 ;  /* 0x000000706c04723c */ /* 0x048fe20000001804 */
[----:B------:R-:W-:Y:S07]  /*24e0*/  LDSM.16.M88.4 R100, [R204+-0x2000] ;  /* 0xffe00000cc64783b */ /* 0x000fee0000000200 */
[C---:B------:R-:W-:Y:S08]  /*24f0*/  HMMA.16816.F32 R8, R108.reuse, R114, R8 ;  /* 0x000000726c08723c */ /* 0x040ff00000001808 */
[C---:B----4-:R-:W-:Y:S08]  /*2500*/  HMMA.16816.F32 R12, R108.reuse, R56, R12 ;  /* 0x000000386c0c723c */ /* 0x050ff0000000180c */
[----:B------:R-:W-:Y:S01]  /*2510*/  HMMA.16816.F32 R16, R108, R58, R16 ;  /* 0x0000003a6c10723c */ /* 0x000fe20000001810 */
[----:B------:R-:W3:Y:S07]  /*2520*/  LDSM.16.M88.4 R56, [R180+0x2000] ;  /* 0x00200000b438783b */ /* 0x000eee0000000200 */
        /* <DEDUP_REMOVED lines=8> */
[-C--:B------:R-:W-:Y:S02]  /*25b0*/  @!P5 ISETP.GE.AND P0, PT, R224, R183.reuse, PT ;  /* 0x000000b7e000d20c */ /* 0x080fe40003f06270 */
[----:B------:R-:W-:Y:S02]  /*25c0*/  @!P5 FSEL R7, R7, -INF , !P4 ;  /* 0xff8000000707d808 */ /* 0x000fe40006000000 */
[----:B------:R-:W-:Y:S02]  /*25d0*/  @!P5 ISETP.GE.AND P4, PT, R184, R183, PT ;  /* 0x000000b7b800d20c */ /* 0x000fe40003f86270 */
[----:B------:R-:W-:Y:S02]  /*25e0*/  @!P5 FSEL R6, R6, -INF , !P0 ;  /* 0xff8000000606d808 */ /* 0x000fe40004000000 */
[----:B------:R-:W-:Y:S01]  /*25f0*/  @!P5 ISETP.GE.AND P0, PT, R184, R185, PT ;  /* 0x000000b9b800d20c */ /* 0x000fe20003f06270 */
[----:B------:R-:W-:Y:S01]  /*2600*/  @!P5 VIADD R184, R224, 0x11 ;  /* 0x00000011e0b8d836 */ /* 0x000fe20000000000 */
[----:B------:R-:W-:Y:S01]  /*2610*/  @!P5 FSEL R8, R8, -INF , !P2 ;  /* 0xff8000000808d808 */ /* 0x000fe20005000000 */
[C---:B-1----:R-:W-:Y:S03]  /*2620*/  HMMA.16816.F32 R12, R56.reuse, R52, R12 ;  /* 0x00000034380c723c */ /* 0x042fe6000000180c */
[----:B------:R-:W-:Y:S01]  /*2630*/  @!P5 FSEL R4, R4, -INF , !P6 ;  /* 0xff8000000404d808 */ /* 0x000fe20007000000 */
[----:B------:R-:W-:Y:S01]  /*2640*/  FFMA.FTZ R247, R6, UR9, -R248 ;  /* 0x0000000906f77c23 */ /* 0x000fe200080108f8 */
[----:B------:R-:W-:Y:S02]  /*2650*/  @!P5 FSEL R9, R9, -INF , !P1 ;  /* 0xff8000000909d808 */ /* 0x000fe40004800000 */
[-C--:B------:R-:W-:Y:S01]  /*2660*/  @!P5 ISETP.GE.AND P6, PT, R194, R183.reuse, PT ;  /* 0x000000b7c200d20c */ /* 0x080fe20003fc6270 */
[----:B------:R-:W-:Y:S03]  /*2670*/  HMMA.16816.F32 R16, R56, R54, R16 ;  /* 0x000000363810723c */ /* 0x000fe60000001810 */
[----:B------:R-:W-:Y:S01]  /*2680*/  @!P5 ISETP.GE.AND P1, PT, R184, R183, PT ;  /* 0x000000b7b800d20c */ /* 0x000fe20003f26270 */
[----:B------:R-:W-:Y:S01]  /*2690*/  @!P5 VIADD R194, R224, 0x18 ;  /* 0x00000018e0c2d836 */ /* 0x000fe20000000000 */
[----:B------:R-:W-:Y:S02]  /*26a0*/  @!P5 ISETP.GE.AND P2, PT, R184, R185, PT ;  /* 0x000000b9b800d20c */ /* 0x000fe40003f46270 */
[----:B------:R-:W-:Y:S02]  /*26b0*/  LOP3.LUT R184, R246, UR12, R189, 0x96, !PT ;  /* 0x0000000cf6b87c12 */ /* 0x000fe4000f8e96bd */
[----:B------:R-:W-:Y:S02]  /*26c0*/  @!P5 FSEL R11, R11, -INF , !P6 ;  /* 0xff8000000b0bd808 */ /* 0x000fe40007000000 */
[----:B------:R-:W-:Y:S02]  /*26d0*/  @!P5 FSEL R13, R13, -INF , !P2 ;  /* 0xff8000000d0dd808 */ /* 0x000fe40005000000 */
[C---:B------:R-:W-:Y:S02]  /*26e0*/  @!P5 ISETP.GE.AND P2, PT, R192.reuse, R183, PT ;  /* 0x000000b7c000d20c */ /* 0x040fe40003f46270 */
[----:B------:R-:W-:Y:S01]  /*26f0*/  @!P5 ISETP.GE.AND P6, PT, R192, R185, PT ;  /* 0x000000b9c000d20c */ /* 0x000fe20003fc6270 */
[----:B------:R-:W-:Y:S01]  /*2700*/  IMAD.WIDE.U32 R192, R184, -0x326172a9, RZ ;  /* 0xcd9e8d57b8c07825 */ /* 0x000fe200078e00ff */
[----:B------:R-:W-:Y:S01]  /*2710*/  @!P5 FSEL R12, R12, -INF , !P0 ;  /* 0xff8000000c0cd808 */ /* 0x000fe20004000000 */
[----:B------:R-:W2:Y:S01]  /*2720*/  LDG.E R184, desc[UR18][R186.64] ;  /* 0x00000012bab87981 */ /* 0x000ea2000c1e1900 */
[----:B------:R-:W-:Y:S01]  /*2730*/  @!P5 ISETP.GE.AND P0, PT, R194, R183, PT ;  /* 0x000000b7c200d20c */ /* 0x000fe20003f06270 */
[----:B------:R-:W-:Y:S01]  /*2740*/  FFMA.FTZ R252, R13, UR9, -R241 ;  /* 0x000000090dfc7c23 */ /* 0x000fe200080108f1 */
[----:B------:R-:W-:Y:S01]  /*2750*/  @!P5 FSEL R10, R10, -INF , !P3 ;  /* 0xff8000000a0ad808 */ /* 0x000fe20005800000 */
[----:B------:R1:W3:Y:S01]  /*2760*/  LDG.E R183, desc[UR18][R186.64+0x20] ;  /* 0x00002012bab77981 */ /* 0x0002e2000c1e1900 */
[----:B------:R-:W-:Y:S02]  /*2770*/  @!P5 ISETP.GE.AND P3, PT, R194, R185, PT ;  /* 0x000000b9c200d20c */ /* 0x000fe40003f66270 */
[----:B------:R-:W-:Y:S02]  /*2780*/  LOP3.LUT R185, R250, UR13, R191, 0x96, !PT ;  /* 0x0000000dfab97c12 */ /* 0x000fe4000f8e96bf */
[----:B------:R-:W-:Y:S02]  /*2790*/  LOP3.LUT R190, R190, UR11, R193, 0x96, !PT ;  /* 0x0000000bbebe7c12 */ /* 0x000fe4000f8e96c1 */
[----:B------:R-:W-:Y:S01]  /*27a0*/  @!P5 FSEL R15, R15, -INF , !P1 ;  /* 0xff8000000f0fd808 */ /* 0x000fe20004800000 */
[----:B------:R-:W-:Y:S01]  /*27b0*/  IMAD.WIDE.U32 R250, R185, -0x2daee0ad, RZ ;  /* 0xd2511f53b9fa7825 */ /* 0x000fe200078e00ff */
[----:B------:R-:W-:Y:S02]  /*27c0*/  PRMT R185, R192, 0x7771, RZ ;  /* 0x00007771c0b97816 */ /* 0x000fe400000000ff */
[----:B------:R-:W-:Y:S02]  /*27d0*/  @!P5 FSEL R16, R16, -INF , !P3 ;  /* 0xff8000001010d808 */ /* 0x000fe40005800000 */
[----:B------:R-:W-:Y:S02]  /*27e0*/  ISETP.GT.U32.AND P1, PT, R185, UR8, PT ;  /* 0x00000008b9007c0c */ /* 0x000fe4000bf24070 */
[----:B------:R-:W-:Y:S02]  /*27f0*/  LOP3.LUT R185, R190, 0xffff, RZ, 0xc0, !PT ;  /* 0x0000ffffbeb97812 */ /* 0x000fe400078ec0ff */
[----:B------:R-:W-:Y:S02]  /*2800*/  PRMT R189, R192, 0x7772, RZ ;  /* 0x00007772c0bd7816 */ /* 0x000fe400000000ff */
[----:B------:R-:W-:Y:S02]  /*2810*/  @!P5 FSEL R19, R19, -INF , !P2 ;  /* 0xff8000001313d808 */ /* 0x000fe40005000000 */
[----:B------:R-:W-:Y:S01]  /*2820*/  LOP3.LUT R249, R188, UR10, R251, 0x96, !PT ;  /* 0x0000000abcf97c12 */ /* 0x000fe2000f8e96fb */
[--C-:B------:R-:W-:Y:S01]  /*2830*/  FFMA.FTZ R188, R4, UR9, -R241.reuse ;  /* 0x0000000904bc7c23 */ /* 0x100fe200080108f1 */
[----:B------:R-:W-:Y:S01]  /*2840*/  ISETP.GT.U32.AND P2, PT, R189, UR8, PT ;  /* 0x00000008bd007c0c */ /* 0x000fe2000bf44070 */
[--C-:B------:R-:W-:Y:S01]  /*2850*/  FFMA.FTZ R189, R8, UR9, -R241.reuse ;  /* 0x0000000908bd7c23 */ /* 0x100fe200080108f1 */
[----:B-1----:R-:W-:Y:S01]  /*2860*/  LOP3.LUT R187, R190, 0xff, RZ, 0xc0, !PT ;  /* 0x000000ffbebb7812 */ /* 0x002fe200078ec0ff */
[----:B------:R-:W-:Y:S01]  /*2870*/  FFMA.FTZ R251, R12, UR9, -R241 ;  /* 0x000000090cfb7c23 */ /* 0x000fe200080108f1 */
[----:B------:R-:W-:Y:S02]  /*2880*/  PRMT R186, R190, 0x7632, R186 ;  /* 0x00007632beba7816 */ /* 0x000fe400000000ba */
[----:B------:R-:W-:Y:S01]  /*2890*/  ISETP.LE.U32.AND P3, PT, R187, UR8, PT ;  /* 0x00000008bb007c0c */ /* 0x000fe2000bf63070 */
[----:B------:R-:W-:Y:S01]  /*28a0*/  MUFU.EX2 R189, R189 ;  /* 0x000000bd00bd7308 */ /* 0x000fe20000000800 */
[----:B------:R-:W-:Y:S02]  /*28b0*/  SHF.R.U32.HI R187, RZ, 0x8, R185 ;  /* 0x00000008ffbb7819 */ /* 0x000fe400000116b9 */
[----:B------:R-:W-:Y:S07]  /*28c0*/  PRMT R246, R192, 0x7770, RZ ;  /* 0x00007770c0f67816 */ /* 0x000fee00000000ff */
[----:B------:R-:W1:Y:S01]  /*28d0*/  MUFU.EX2 R185, R188 ;  /* 0x000000bc00b97308 */ /* 0x000e620000000800 */
[----:B------:R-:W-:Y:S02]  /*28e0*/  LOP3.LUT R187, R187, 0xffff, RZ, 0xc0, !PT ;  /* 0x0000ffffbbbb7812 */ /* 0x000fe400078ec0ff */
[----:B------:R-:W-:Y:S02]  /*28f0*/  @!P5 FSEL R18, R18, -INF , !P0 ;  /* 0xff8000001212d808 */ /* 0x000fe40004000000 */
[----:B------:R-:W-:Y:S02]  /*2900*/  LOP3.LUT R186, R186, 0xff, RZ, 0xc0, !PT ;  /* 0x000000ffbaba7812 */ /* 0x000fe400078ec0ff */
[----:B------:R-:W-:Y:S02]  /*2910*/  ISETP.LE.U32.AND P0, PT, R187, UR8, PT ;  /* 0x00000008bb007c0c */ /* 0x000fe4000bf03070 */
[----:B------:R-:W-:Y:S01]  /*2920*/  @!P5 FSEL R14, R14, -INF , !P4 ;  /* 0xff8000000e0ed808 */ /* 0x000fe20006000000 */
[----:B------:R-:W4:Y:S01]  /*2930*/  MUFU.EX2 R187, R247 ;  /* 0x000000f700bb7308 */ /* 0x000f220000000800 */
[----:B------:R-:W-:Y:S02]  /*2940*/  @!P5 FSEL R17, R17, -INF , !P6 ;  /* 0xff8000001111d808 */ /* 0x000fe40007000000 */
[----:B------:R-:W-:Y:S01]  /*2950*/  ISETP.LE.U32.AND P4, PT, R246, UR8, PT ;  /* 0x00000008f6007c0c */ /* 0x000fe2000bf83070 */
[----:B-1----:R-:W-:Y:S01]  /*2960*/  @!P3 FADD.FTZ R185, -R185, -RZ ;  /* 0x800000ffb9b9b221 */ /* 0x002fe20000010100 */
[----:B------:R-:W-:Y:S01]  /*2970*/  ISETP.LE.U32.AND P6, PT, R186, UR8, PT ;  /* 0x00000008ba007c0c */ /* 0x000fe2000bfc3070 */
[--C-:B------:R-:W-:Y:S01]  /*2980*/  FFMA.FTZ R246, R5, UR9, -R241.reuse ;  /* 0x0000000905f67c23 */ /* 0x100fe200080108f1 */
[----:B------:R-:W-:Y:S02]  /*2990*/  PRMT R194, R192, 0x7773, RZ ;  /* 0x00007773c0c27816 */ /* 0x000fe400000000ff */
[C---:B------:R-:W-:Y:S01]  /*29a0*/  PRMT R193, R250.reuse, 0x7773, RZ ;  /* 0x00007773fac17816 */ /* 0x040fe200000000ff */
[----:B------:R1:W1:Y:S01]  /*29b0*/  MUFU.EX2 R186, R246 ;  /* 0x000000f600ba7308 */ /* 0x0002620000000800 */
[----:B------:R-:W-:Y:S02]  /*29c0*/  SHF.R.U32.HI R190, RZ, 0x18, R190 ;  /* 0x00000018ffbe7819 */ /* 0x000fe400000116be */
[----:B------:R-:W-:Y:S02]  /*29d0*/  PRMT R191, R250, 0x7771, RZ ;  /* 0x00007771fabf7816 */ /* 0x000fe400000000ff */
[----:B------:R-:W-:Y:S01]  /*29e0*/  ISETP.GT.U32.AND P3, PT, R194, UR8, PT ;  /* 0x00000008c2007c0c */ /* 0x000fe2000bf64070 */
[--C-:B------:R-:W-:Y:S01]  /*29f0*/  FFMA.FTZ R194, R10, UR9, -R248.reuse ;  /* 0x000000090ac27c23 */ /* 0x100fe200080108f8 */
[C---:B------:R-:W-:Y:S01]  /*2a00*/  PRMT R195, R250.reuse, 0x7770, RZ ;  /* 0x00007770fac37816 */ /* 0x040fe200000000ff */
[----:B------:R-:W-:Y:S01]  /*2a10*/  @!P4 FADD.FTZ R189, -R189, -RZ ;  /* 0x800000ffbdbdc221 */ /* 0x000fe20000010100 */
[----:B------:R-:W-:Y:S01]  /*2a20*/  PRMT R192, R250, 0x7772, RZ ;  /* 0x00007772fac07816 */ /* 0x000fe200000000ff */
[--C-:B------:R-:W-:Y:S01]  /*2a30*/  FFMA.FTZ R250, R7, UR9, -R248.reuse ;  /* 0x0000000907fa7c23 */ /* 0x100fe200080108f8 */
[----:B----4-:R-:W-:Y:S01]  /*2a40*/  @!P6 FADD.FTZ R187, -R187, -RZ ;  /* 0x800000ffbbbbe221 */ /* 0x010fe20000010100 */
[----:B------:R-:W-:Y:S01]  /*2a50*/  ISETP.LE.U32.AND P5, PT, R190, UR8, PT ;  /* 0x00000008be007c0c */ /* 0x000fe2000bfa3070 */
[--C-:B------:R-:W-:Y:S01]  /*2a60*/  FFMA.FTZ R190, R9, UR9, -R241.reuse ;  /* 0x0000000909be7c23 */ /* 0x100fe200080108f1 */
[----:B------:R-:W-:Y:S01]  /*2a70*/  ISETP.GT.U32.AND P4, PT, R193, UR8, PT ;  /* 0x00000008c1007c0c */ /* 0x000fe2000bf84070 */
[----:B------:R-:W4:Y:S01]  /*2a80*/  MUFU.EX2 R188, R250 ;  /* 0x000000fa00bc7308 */ /* 0x000f220000000800 */
[----:B------:R-:W-:Y:S01]  /*2a90*/  ISETP.GT.U32.AND P6, PT, R191, UR8, PT ;  /* 0x00000008bf007c0c */ /* 0x000fe2000bfc4070 */
[--C-:B-1----:R-:W-:Y:S01]  /*2aa0*/  FFMA.FTZ R246, R11, UR9, -R248.reuse ;  /* 0x000000090bf67c23 */ /* 0x102fe200080108f8 */
[----:B------:R-:W-:Y:S07]  /*2ab0*/  LOP3.LUT R247, R249, 0xff, RZ, 0xc0, !PT ;  /* 0x000000fff9f77812 */ /* 0x000fee00078ec0ff */
[----:B------:R1:W-:Y:S01]  /*2ac0*/  MUFU.EX2 R193, R251 ;  /* 0x000000fb00c17308 */ /* 0x0003e20000000800 */
[----:B------:R-:W-:Y:S01]  /*2ad0*/  @!P0 FADD.FTZ R186, -R186, -RZ ;  /* 0x800000ffbaba8221 */ /* 0x000fe20000010100 */
[----:B------:R-:W-:Y:S01]  /*2ae0*/  ISETP.LE.U32.AND P0, PT, R195, UR8, PT ;  /* 0x00000008c3007c0c */ /* 0x000fe2000bf03070 */
[----:B------:R-:W-:Y:S07]  /*2af0*/  FFMA.FTZ R195, R14, UR9, -R248 ;  /* 0x000000090ec37c23 */ /* 0x000fee00080108f8 */
[----:B------:R-:W1:Y:S10]  /*2b00*/  MUFU.EX2 R191, R194 ;  /* 0x000000c200bf7308 */ /* 0x000e740000000800 */
[----:B------:R1:W-:Y:S01]  /*2b10*/  MUFU.EX2 R194, R252 ;  /* 0x000000fc00c27308 */ /* 0x0003e20000000800 */
[----:B----4-:R-:W-:Y:S01]  /*2b20*/  @!P5 FADD.FTZ R188, -R188, -RZ ;  /* 0x800000ffbcbcd221 */ /* 0x010fe20000010100 */
[----:B------:R-:W-:Y:S08]  /*2b30*/  ISETP.GT.U32.AND P5, PT, R192, UR8, PT ;  /* 0x00000008c0007c0c */ /* 0x000ff0000bfa4070 */
[----:B------:R-:W4:Y:S01]  /*2b40*/  MUFU.EX2 R190, R190 ;  /* 0x000000be00be7308 */ /* 0x000f220000000800 */
[----:B------:R-:W-:Y:S01]  /*2b50*/  PRMT R250, R249, 0x7632, R250 ;  /* 0x00007632f9fa7816 */ /* 0x000fe200000000fa */
[--C-:B-1----:R-:W-:Y:S08]  /*2b60*/  FFMA.FTZ R251, R16, UR9, -R241.reuse ;  /* 0x0000000910fb7c23 */ /* 0x102ff000080108f1 */
[----:B------:R-:W1:Y:S01]  /*2b70*/  MUFU.EX2 R192, R246 ;  /* 0x000000f600c07308 */ /* 0x000e620000000800 */
[----:B------:R-:W-:Y:S01]  /*2b80*/  LOP3.LUT R250, R250, 0xff, RZ, 0xc0, !PT ;  /* 0x000000fffafa7812 */ /* 0x000fe200078ec0ff */
[----:B------:R-:W-:Y:S08]  /*2b90*/  @P2 FADD.FTZ R191, -R191, -RZ ;  /* 0x800000ffbfbf2221 */ /* 0x000ff00000010100 */
[----:B------:R-:W1:Y:S01]  /*2ba0*/  MUFU.EX2 R195, R195 ;  /* 0x000000c300c37308 */ /* 0x000e620000000800 */
[----:B------:R-:W-:Y:S01]  /*2bb0*/  ISETP.LE.U32.AND P2, PT, R250, UR8, PT ;  /* 0x00000008fa007c0c */ /* 0x000fe2000bf43070 */
[----:B------:R-:W-:Y:S08]  /*2bc0*/  FFMA.FTZ R252, R17, UR9, -R241 ;  /* 0x0000000911fc7c23 */ /* 0x000ff000080108f1 */
[----:B------:R1:W1:Y:S01]  /*2bd0*/  MUFU.EX2 R241, R251 ;  /* 0x000000fb00f17308 */ /* 0x0002620000000800 */
[----:B----4-:R-:W-:Y:S01]  /*2be0*/  @P1 FADD.FTZ R190, -R190, -RZ ;  /* 0x800000ffbebe1221 */ /* 0x010fe20000010100 */
[----:B------:R-:W-:Y:S02]  /*2bf0*/  ISETP.LE.U32.AND P1, PT, R247, UR8, PT ;  /* 0x00000008f7007c0c */ /* 0x000fe4000bf23070 */
[----:B------:R-:W-:Y:S01]  /*2c00*/  LOP3.LUT R247, R249, 0xffff, RZ, 0xc0, !PT ;  /* 0x0000fffff9f77812 */ /* 0x000fe200078ec0ff */
[----:B-1----:R-:W-:Y:S01]  /*2c10*/  @P3 FADD.FTZ R192, -R192, -RZ ;  /* 0x800000ffc0c03221 */ /* 0x002fe20000010100 */
[----:B------:R-:W-:Y:S01]  /*2c20*/  F2FP.RELU.F16.F32.PACK_AB R180, R190, R189 ;  /* 0x000000bdbeb4723e */ /* 0x000fe200000008ff */
[--C-:B------:R-:W-:Y:S01]  /*2c30*/  FFMA.FTZ R246, R15, UR9, -R248.reuse ;  /* 0x000000090ff67c23 */ /* 0x100fe200080108f8 */
[----:B------:R-:W-:Y:S01]  /*2c40*/  SHF.R.U32.HI R247, RZ, 0x8, R247 ;  /* 0x00000008fff77819 */ /* 0x000fe200000116f7 */
[----:B------:R-:W-:Y:S01]  /*2c50*/  @!P2 FADD.FTZ R195, -R195, -RZ ;  /* 0x800000ffc3c3a221 */ /* 0x000fe20000010100 */
[----:B------:R-:W-:Y:S02]  /*2c60*/  F2FP.RELU.F16.F32.PACK_AB R103, R192, R191 ;  /* 0x000000bfc067723e */ /* 0x000fe400000008ff */
[----:B------:R-:W-:Y:S01]  /*2c70*/  LOP3.LUT R250, R247, 0xffff, RZ, 0xc0, !PT ;  /* 0x0000fffff7fa7812 */ /* 0x000fe200078ec0ff */
[--C-:B------:R-:W-:Y:S01]  /*2c80*/  FFMA.FTZ R251, R18, UR9, -R248.reuse ;  /* 0x0000000912fb7c23 */ /* 0x100fe200080108f8 */
[----:B------:R1:W4:Y:S01]  /*2c90*/  MUFU.EX2 R247, R252 ;  /* 0x000000fc00f77308 */ /* 0x0003220000000800 */
[----:B------:R-:W-:Y:S01]  /*2ca0*/  FFMA.FTZ R248, R19, UR9, -R248 ;  /* 0x0000000913f87c23 */ /* 0x000fe200080108f8 */
[----:B------:R-:W-:Y:S01]  /*2cb0*/  ISETP.LE.U32.AND P3, PT, R250, UR8, PT ;  /* 0x00000008fa007c0c */ /* 0x000fe2000bf63070 */
[----:B------:R-:W-:Y:S01]  /*2cc0*/  @!P1 FADD.FTZ R193, -R193, -RZ ;  /* 0x800000ffc1c19221 */ /* 0x000fe20000010100 */
[----:B------:R-:W-:Y:S06]  /*2cd0*/  SHF.R.U32.HI R250, RZ, 0x18, R249 ;  /* 0x00000018fffa7819 */ /* 0x000fec00000116f9 */
[----:B------:R-:W4:Y:S01]  /*2ce0*/  MUFU.EX2 R246, R246 ;  /* 0x000000f600f67308 */ /* 0x000f220000000800 */
[----:B------:R-:W-:Y:S01]  /*2cf0*/  @!P0 FADD.FTZ R241, -R241, -RZ ;  /* 0x800000fff1f18221 */ /* 0x000fe20000010100 */
[----:B------:R-:W-:Y:S08]  /*2d00*/  FSETP.GE.FTZ.AND P0, PT, R186, RZ, PT ;  /* 0x000000ffba00720b */ /* 0x000ff00003f16000 */
[----:B------:R4:W4:Y:S01]  /*2d10*/  MUFU.EX2 R249, R251 ;  /* 0x000000fb00f97308 */ /* 0x0009220000000800 */
[----:B------:R-:W-:Y:S02]  /*2d20*/  ISETP.LE.U32.AND P1, PT, R250, UR8, PT ;  /* 0x00000008fa007c0c */ /* 0x000fe4000bf23070 */
[----:B------:R-:W-:Y:S07]  /*2d30*/  FSETP.GE.FTZ.AND P2, PT, R190, RZ, PT ;  /* 0x000000ffbe00720b */ /* 0x000fee0003f56000 */
[----:B------:R-:W4:Y:S01]  /*2d40*/  MUFU.EX2 R250, R248 ;  /* 0x000000f800fa7308 */ /* 0x000f220000000800 */
[----:B-1----:R-:W-:Y:S01]  /*2d50*/  F2FP.RELU.F16.F32.PACK_AB R252, R186, R185 ;  /* 0x000000b9bafc723e */ /* 0x002fe200000008ff */
[----:B------:R-:W-:Y:S01]  /*2d60*/  @!P3 FADD.FTZ R194, -R194, -RZ ;  /* 0x800000ffc2c2b221 */ /* 0x000fe20000010100 */
[----:B----4-:R-:W-:Y:S01]  /*2d70*/  @P6 FADD.FTZ R247, -R247, -RZ ;  /* 0x800000fff7f76221 */ /* 0x010fe20000010100 */
[----:B------:R-:W-:Y:S02]  /*2d80*/  FSETP.GE.FTZ.AND P3, PT, R189, RZ, PT ;  /* 0x000000ffbd00720b */ /* 0x000fe40003f76000 */
[----:B------:R1:W-:Y:S01]  /*2d90*/  STS [R216], R252 ;  /* 0x000000fcd8007388 */ /* 0x0003e20000000800 */
[----:B------:R-:W-:Y:S02]  /*2da0*/  F2FP.RELU.F16.F32.PACK_AB R101, R194, R193 ;  /* 0x000000c1c265723e */ /* 0x000fe400000008ff */
[----:B------:R-:W-:Y:S01]  /*2db0*/  F2FP.RELU.F16.F32.PACK_AB R251, R188, R187 ;  /* 0x000000bbbcfb723e */ /* 0x000fe200000008ff */
[----:B------:R-:W-:Y:S01]  /*2dc0*/  @!P1 FADD.FTZ R246, -R246, -RZ ;  /* 0x800000fff6f69221 */ /* 0x000fe20000010100 */
[----:B------:R-:W-:Y:S01]  /*2dd0*/  @P5 FADD.FTZ R249, -R249, -RZ ;  /* 0x800000fff9f95221 */ /* 0x000fe20000010100 */
[----:B------:R-:W-:Y:S01]  /*2de0*/  FSETP.GE.FTZ.AND P1, PT, R185, RZ, PT ;  /* 0x000000ffb900720b */ /* 0x000fe20003f36000 */
[----:B------:R-:W-:Y:S01]  /*2df0*/  @P4 FADD.FTZ R250, -R250, -RZ ;  /* 0x800000fffafa4221 */ /* 0x000fe20000010100 */
[----:B------:R4:W-:Y:S01]  /*2e00*/  STS [R216+0x400], R251 ;  /* 0x000400fbd8007388 */ /* 0x0009e20000000800 */
[----:B------:R-:W-:Y:S03]  /*2e10*/  IMAD.IADD R248, R240, 0x1, R233 ;  /* 0x00000001f0f87824 */ /* 0x000fe600078e02e9 */
[----:B------:R4:W-:Y:S04]  /*2e20*/  STS [R232], R180 ;  /* 0x000000b4e8007388 */ /* 0x0009e80000000800 */
[----:B------:R-:W-:Y:S04]  /*2e30*/  STS [R232+0x400], R103 ;  /* 0x00040067e8007388 */ /* 0x000fe80000000800 */
[----:B------:R-:W-:Y:S01]  /*2e40*/  STS [R240], R101 ;  /* 0x00000065f0007388 */ /* 0x000fe20000000800 */
[----:B-1----:R-:W-:Y:S02]  /*2e50*/  F2FP.RELU.F16.F32.PACK_AB R252, R247, R241 ;  /* 0x000000f1f7fc723e */ /* 0x002fe400000008ff */
[----:B----4-:R-:W-:Y:S02]  /*2e60*/  F2FP.RELU.F16.F32.PACK_AB R251, R250, R249 ;  /* 0x000000f9fafb723e */ /* 0x010fe400000008ff */
[----:B------:R-:W-:Y:S05]  /*2e70*/  F2FP.RELU.F16.F32.PACK_AB R180, R246, R195 ;  /* 0x000000c3f6b4723e */ /* 0x000fea00000008ff */
[----:B------:R-:W-:Y:S04]  /*2e80*/  STS [R240+0x400], R180 ;  /* 0x000400b4f0007388 */ /* 0x000fe80000000800 */
[----:B------:R-:W-:Y:S04]  /*2e90*/  STS [R248], R252 ;  /* 0x000000fcf8007388 */ /* 0x000fe80000000800 */
[----:B------:R-:W-:Y:S04]  /*2ea0*/  STS [R248+0x400], R251 ;  /* 0x000400fbf8007388 */ /* 0x000fe80000000800 */
[----:B------:R-:W1:Y:S08]  /*2eb0*/  LDSM.16.M88.4 R52, [R211+0x8000] ;  /* 0x00800000d334783b */ /* 0x000e700000000200 */
[----:B------:R-:W4:Y:S08]  /*2ec0*/  LDSM.16.M88.4 R56, [R3+0x8000] ;  /* 0x008000000338783b */ /* 0x000f300000000200 */
[----:B------:R-:W2:Y:S01]  /*2ed0*/  LDSM.16.M88.4 R60, [R2+0x8000] ;  /* 0x00800000023c783b */ /* 0x000ea20000000200 */
[C---:B-1----:R-:W-:Y:S08]  /*2ee0*/  HMMA.16816.F32 R4, R52.reuse, R116, RZ ;  /* 0x000000743404723c */ /* 0x042ff000000018ff */
[C---:B------:R-:W-:Y:S08]  /*2ef0*/  HMMA.16816.F32 R8, R52.reuse, R118, RZ ;  /* 0x000000763408723c */ /* 0x040ff000000018ff */
[C---:B------:R-:W-:Y:S08]  /*2f00*/  HMMA.16816.F32 R12, R52.reuse, R120, RZ ;  /* 0x00000078340c723c */ /* 0x040ff000000018ff */
[----:B------:R-:W-:Y:S01]  /*2f10*/  HMMA.16816.F32 R16, R52, R122, RZ ;  /* 0x0000007a3410723c */ /* 0x000fe200000018ff */
[----:B------:R-:W1:Y:S07]  /*2f20*/  LDSM.16.M88.4 R52, [R0+0x8000] ;  /* 0x008000000034783b */ /* 0x000e6e0000000200 */
[C---:B----4-:R-:W-:Y:S08]  /*2f30*/  HMMA.16816.F32 R4, R56.reuse, R124, R4 ;  /* 0x0000007c3804723c */ /* 0x050ff00000001804 */
[C---:B------:R-:W-:Y:S08]  /*2f40*/  HMMA.16816.F32 R8, R56.reuse, R126, R8 ;  /* 0x0000007e3808723c */ /* 0x040ff00000001808 */
[C---:B------:R-:W-:Y:S08]  /*2f50*/  HMMA.16816.F32 R12, R56.reuse, R128, R12 ;  /* 0x00000080380c723c */ /* 0x040ff0000000180c */
[----:B------:R-:W-:Y:S01]  /*2f60*/  HMMA.16816.F32 R16, R56, R130, R16 ;  /* 0x000000823810723c */ /* 0x000fe20000001810 */
[----:B------:R-:W4:Y:S07]  /*2f70*/  LDSM.16.M88.4 R56, [R211+0xa000] ;  /* 0x00a00000d338783b */ /* 0x000f2e0000000200 */
[C---:B--2---:R-:W-:Y:S08]  /*2f80*/  HMMA.16816.F32 R4, R60.reuse, R132, R4 ;  /* 0x000000843c04723c */ /* 0x044ff00000001804 */
[C---:B------:R-:W-:Y:S08]  /*2f90*/  HMMA.16816.F32 R8, R60.reuse, R134, R8 ;  /* 0x000000863c08723c */ /* 0x040ff00000001808 */
[C---:B------:R-:W-:Y:S08]  /*2fa0*/  HMMA.16816.F32 R12, R60.reuse, R136, R12 ;  /* 0x000000883c0c723c */ /* 0x040ff0000000180c */
[----:B------:R-:W-:Y:S01]  /*2fb0*/  HMMA.16816.F32 R16, R60, R138, R16 ;  /* 0x0000008a3c10723c */ /* 0x000fe20000001810 */
[----:B------:R-:W2:Y:S07]  /*2fc0*/  LDSM.16.M88.4 R60, [R3+0xa000] ;  /* 0x00a00000033c783b */ /* 0x000eae0000000200 */
[C---:B-1----:R-:W-:Y:S08]  /*2fd0*/  HMMA.16816.F32 R4, R52.reuse, R140, R4 ;  /* 0x0000008c3404723c */ /* 0x042ff00000001804 */
[C---:B------:R-:W-:Y:S08]  /*2fe0*/  HMMA.16816.F32 R8, R52.reuse, R142, R8 ;  /* 0x0000008e3408723c */ /* 0x040ff00000001808 */
[C---:B------:R-:W-:Y:S08]  /*2ff0*/  HMMA.16816.F32 R12, R52.reuse, R144, R12 ;  /* 0x00000090340c723c */ /* 0x040ff0000000180c */
[----:B------:R-:W-:Y:S01]  /*3000*/  HMMA.16816.F32 R16, R52, R146, R16 ;  /* 0x000000923410723c */ /* 0x000fe20000001810 */
        /* <DEDUP_REMOVED lines=9> */
[----:B------:R-:W-:Y:S08]  /*30a0*/  HMMA.16816.F32 R16, R60, R162, R16 ;  /* 0x000000a23c10723c */ /* 0x000ff00000001810 */
[C---:B-1----:R-:W-:Y:S08]  /*30b0*/  HMMA.16816.F32 R4, R52.reuse, R164, R4 ;  /* 0x000000a43404723c */ /* 0x042ff00000001804 */
[C---:B------:R-:W-:Y:S08]  /*30c0*/  HMMA.16816.F32 R8, R52.reuse, R166, R8 ;  /* 0x000000a63408723c */ /* 0x040ff00000001808 */
[C---:B------:R-:W-:Y:S08]  /*30d0*/  HMMA.16816.F32 R12, R52.reuse, R168, R12 ;  /* 0x000000a8340c723c */ /* 0x040ff0000000180c */
[----:B------:R-:W-:Y:S08]  /*30e0*/  HMMA.16816.F32 R16, R52, R170, R16 ;  /* 0x000000aa3410723c */ /* 0x000ff00000001810 */
[C---:B----4-:R-:W-:Y:S08]  /*30f0*/  HMMA.16816.F32 R4, R56.reuse, R172, R4 ;  /* 0x000000ac3804723c */ /* 0x050ff00000001804 */
[C---:B------:R-:W-:Y:S08]  /*3100*/  HMMA.16816.F32 R8, R56.reuse, R174, R8 ;  /* 0x000000ae3808723c */ /* 0x040ff00000001808 */
[C---:B------:R-:W-:Y:S03]  /*3110*/  HMMA.16816.F32 R12, R56.reuse, R176, R12 ;  /* 0x000000b0380c723c */ /* 0x040fe6000000180c */
[C---:B------:R-:W-:Y:S01]  /*3120*/  FADD.FTZ R251, -R184.reuse, R4 ;  /* 0x00000004b8fb7221 */ /* 0x040fe20000010100 */
[----:B------:R-:W-:Y:S04]  /*3130*/  FADD.FTZ R252, -R184, R5 ;  /* 0x00000005b8fc7221 */ /* 0x000fe80000010100 */
[-C--:B------:R-:W-:Y:S01]  /*3140*/  FSEL R251, R251, R184.reuse, P1 ;  /* 0x000000b8fbfb7208 */ /* 0x080fe20000800000 */
[----:B------:R-:W-:Y:S03]  /*3150*/  HMMA.16816.F32 R16, R56, R178, R16 ;  /* 0x000000b23810723c */ /* 0x000fe60000001810 */
[----:B------:R-:W-:Y:S01]  /*3160*/  FSEL R252, R252, R184, P0 ;  /* 0x000000b8fcfc7208 */ /* 0x000fe20000000000 */
[----:B------:R-:W-:Y:S01]  /*3170*/  FMUL.FTZ R251, R185, R251 ;  /* 0x000000fbb9fb7220 */ /* 0x000fe20000410000 */
[----:B------:R-:W-:Y:S01]  /*3180*/  FSETP.GE.FTZ.AND P0, PT, R247, RZ, PT ;  /* 0x000000fff700720b */ /* 0x000fe20003f16000 */
[----:B------:R-:W-:Y:S01]  /*3190*/  FADD.FTZ R185, -R184, R8 ;  /* 0x00000008b8b97221 */ /* 0x000fe20000010100 */
[----:B------:R-:W-:Y:S01]  /*31a0*/  FSETP.GE.FTZ.AND P1, PT, R193, RZ, PT ;  /* 0x000000ffc100720b */ /* 0x000fe20003f36000 */
[----:B------:R-:W-:Y:S01]  /*31b0*/  FMUL.FTZ R252, R186, R252 ;  /* 0x000000fcbafc7220 */ /* 0x000fe20000410000 */
[C---:B------:R-:W-:Y:S01]  /*31c0*/  FADD.FTZ R186, -R184.reuse, R9 ;  /* 0x00000009b8ba7221 */ /* 0x040fe20000010100 */
[C---:B------:R-:W-:Y:S01]  /*31d0*/  FADD.FTZ R180, -R184.reuse, R12 ;  /* 0x0000000cb8b47221 */ /* 0x040fe20000010100 */
[-C--:B------:R-:W-:Y:S01]  /*31e0*/  FSEL R185, R185, R184.reuse, P3 ;  /* 0x000000b8b9b97208 */ /* 0x080fe20001800000 */
[----:B------:R-:W-:Y:S01]  /*31f0*/  FADD.FTZ R101, -R184, R13 ;  /* 0x0000000db8657221 */ /* 0x000fe20000010100 */
[----:B------:R-:W-:Y:S02]  /*3200*/  F2FP.F16.F32.PACK_AB R251, R252, R251 ;  /* 0x000000fbfcfb723e */ /* 0x000fe400000000ff */
[----:B------:R-:W-:Y:S01]  /*3210*/  FSEL R186, R186, R184, P2 ;  /* 0x000000b8baba7208 */ /* 0x000fe20001000000 */
[----:B------:R-:W-:Y:S01]  /*3220*/  FMUL.FTZ R185, R189, R185 ;  /* 0x000000b9bdb97220 */ /* 0x000fe20000410000 */
[----:B------:R-:W-:Y:S02]  /*3230*/  FSETP.GE.FTZ.AND P2, PT, R194, RZ, PT ;  /* 0x000000ffc200720b */ /* 0x000fe40003f56000 */
[----:B------:R-:W-:Y:S01]  /*3240*/  FADD.FTZ R252, -R184, R16 ;  /* 0x00000010b8fc7221 */ /* 0x000fe20000010100 */
[----:B------:R-:W-:Y:S01]  /*3250*/  FMUL.FTZ R186, R190, R186 ;  /* 0x000000babeba7220 */ /* 0x000fe20000410000 */
[-C--:B------:R-:W-:Y:S02]  /*3260*/  FSEL R190, R180, R184.reuse, P1 ;  /* 0x000000b8b4be7208 */ /* 0x080fe40000800000 */
[----:B------:R-:W-:Y:S02]  /*3270*/  FSEL R189, R101, R184, P2 ;  /* 0x000000b865bd7208 */ /* 0x000fe40001000000 */
[----:B------:R-:W-:Y:S01]  /*3280*/  FSETP.GE.FTZ.AND P1, PT, R241, RZ, PT ;  /* 0x000000fff100720b */ /* 0x000fe20003f36000 */
[----:B------:R-:W-:Y:S01]  /*3290*/  FMUL.FTZ R190, R193, R190 ;  /* 0x000000bec1be7220 */ /* 0x000fe20000410000 */
[----:B------:R-:W-:Y:S01]  /*32a0*/  F2FP.F16.F32.PACK_AB R185, R186, R185 ;  /* 0x000000b9bab9723e */ /* 0x000fe200000000ff */
[----:B------:R-:W-:Y:S01]  /*32b0*/  FMUL.FTZ R189, R194, R189 ;  /* 0x000000bdc2bd7220 */ /* 0x000fe20000410000 */
[----:B------:R-:W-:Y:S01]  /*32c0*/  FSEL R252, R252, R184, P1 ;  /* 0x000000b8fcfc7208 */ /* 0x000fe20000800000 */
[----:B------:R-:W-:Y:S01]  /*32d0*/  @P0 FADD.FTZ R184, -R184, R17 ;  /* 0x00000011b8b80221 */ /* 0x000fe20000010100 */
[----:B------:R-:W-:Y:S01]  /*32e0*/  FSETP.GE.FTZ.AND P2, PT, R187, RZ, PT ;  /* 0x000000ffbb00720b */ /* 0x000fe20003f56000 */
[----:B---3--:R-:W-:Y:S01]  /*32f0*/  FADD.FTZ R186, -R183, R6 ;  /* 0x00000006b7ba7221 */ /* 0x008fe20000010100 */
[----:B------:R-:W-:Y:S01]  /*3300*/  F2FP.F16.F32.PACK_AB R189, R189, R190 ;  /* 0x000000bebdbd723e */ /* 0x000fe200000000ff */
[----:B------:R-:W-:Y:S01]  /*3310*/  FMUL.FTZ R241, R241, R252 ;  /* 0x000000fcf1f17220 */ /* 0x000fe20000410000 */
[----:B------:R-:W-:Y:S01]  /*3320*/  FSETP.GE.FTZ.AND P1, PT, R188, RZ, PT ;  /* 0x000000ffbc00720b */ /* 0x000fe20003f36000 */
[----:B------:R-:W-:Y:S01]  /*3330*/  FMUL.FTZ R184, R247, R184 ;  /* 0x000000b8f7b87220 */ /* 0x000fe20000410000 */
[----:B------:R-:W-:Y:S01]  /*3340*/  FADD.FTZ R190, -R183, R7 ;  /* 0x00000007b7be7221 */ /* 0x000fe20000010100 */
[----:B------:R-:W-:Y:S10]  /*3350*/  BRA.U !UP0, `(.L_x_522) ;  /* 0x00000001085c7547 */ /* 0x000ff4000b800000 */
        /* <DEDUP_REMOVED lines=23> */
.L_x_522:
[C---:B------:R-:W-:Y:S01]  /*34d0*/  FADD.FTZ R4, -R183.reuse, R11 ;  /* 0x0000000bb7047221 */ /* 0x040fe20000010100 */
[-C--:B------:R-:W-:Y:S01]  /*34e0*/  FSEL R5, R190, R183.reuse, P1 ;  /* 0x000000b7be057208 */ /* 0x080fe20000800000 */
[C---:B------:R-:W-:Y:S01]  /*34f0*/  FADD.FTZ R10, -R183.reuse, R10 ;  /* 0x0000000ab70a7221 */ /* 0x040fe20000010100 */
[----:B------:R-:W-:Y:S01]  /*3500*/  FSEL R186, R186, R183, P2 ;  /* 0x000000b7baba7208 */ /* 0x000fe20001000000 */
[C---:B-1----:R-:W-:Y:S01]  /*3510*/  FADD.FTZ R6, -R183.reuse, R15 ;  /* 0x0000000fb7067221 */ /* 0x042fe20000010100 */
[----:B------:R-:W-:Y:S01]  /*3520*/  FSETP.GE.FTZ.AND P4, PT, R192, RZ, PT ;  /* 0x000000ffc000720b */ /* 0x000fe20003f96000 */
[----:B------:R-:W-:Y:S01]  /*3530*/  FADD.FTZ R14, -R183, R14 ;  /* 0x0000000eb70e7221 */ /* 0x000fe20000010100 */
[----:B------:R-:W-:Y:S01]  /*3540*/  FSETP.GE.FTZ.AND P0, PT, R250, RZ, PT ;  /* 0x000000fffa00720b */ /* 0x000fe20003f16000 */
[----:B------:R-:W-:Y:S01]  /*3550*/  FMUL.FTZ R5, R188, R5 ;  /* 0x00000005bc057220 */ /* 0x000fe20000410000 */
[----:B------:R-:W-:Y:S01]  /*3560*/  FSETP.GE.FTZ.AND P1, PT, R191, RZ, PT ;  /* 0x000000ffbf00720b */ /* 0x000fe20003f36000 */
[----:B------:R-:W-:Y:S01]  /*3570*/  FMUL.FTZ R186, R187, R186 ;  /* 0x000000babbba7220 */ /* 0x000fe20000410000 */
[-C--:B------:R-:W-:Y:S01]  /*3580*/  FSEL R7, R4, R183.reuse, P4 ;  /* 0x000000b704077208 */ /* 0x080fe20002000000 */
[----:B------:R-:W-:Y:S01]  /*3590*/  FADD.FTZ R18, -R183, R18 ;  /* 0x00000012b7127221 */ /* 0x000fe20000010100 */
[----:B------:R-:W-:Y:S01]  /*35a0*/  FSETP.GE.FTZ.AND P2, PT, R246, RZ, PT ;  /* 0x000000fff600720b */ /* 0x000fe20003f56000 */
[----:B------:R-:W-:Y:S01]  /*35b0*/  STS [R216+-0x2000], R251 ;  /* 0xffe000fbd8007388 */ /* 0x000fe20000000800 */
[----:B------:R-:W-:Y:S01]  /*35c0*/  FSEL R10, R10, R183, P1 ;  /* 0x000000b70a0a7208 */ /* 0x000fe20000800000 */
[----:B------:R-:W-:Y:S01]  /*35d0*/  FMUL.FTZ R7, R192, R7 ;  /* 0x00000007c0077220 */ /* 0x000fe20000410000 */
[----:B------:R-:W-:Y:S02]  /*35e0*/  FSETP.GE.FTZ.AND P3, PT, R195, RZ, PT ;  /* 0x000000ffc300720b */ /* 0x000fe40003f76000 */
[-C--:B------:R-:W-:Y:S01]  /*35f0*/  FSEL R9, R6, R183.reuse, P2 ;  /* 0x000000b706097208 */ /* 0x080fe20001000000 */
[----:B------:R-:W-:Y:S01]  /*3600*/  FMUL.FTZ R10, R191, R10 ;  /* 0x0000000abf0a7220 */ /* 0x000fe20000410000 */
[----:B------:R-:W-:Y:S02]  /*3610*/  FSEL R14, R14, R183, P3 ;  /* 0x000000b70e0e7208 */ /* 0x000fe40001800000 */
        /* <DEDUP_REMOVED lines=11> */
[----:B------:R-:W-:Y:S01]  /*36d0*/  STS [R232+-0x2000], R185 ;  /* 0xffe000b9e8007388 */ /* 0x000fe20000000800 */
[----:B------:R-:W-:Y:S04]  /*36e0*/  F2FP.F16.F32.PACK_AB R241, R184, R241 ;  /* 0x000000f1b8f1723e */ /* 0x000fe800000000ff */
[----:B------:R-:W-:Y:S01]  /*36f0*/  STS [R232+-0x1c00], R57 ;  /* 0xffe40039e8007388 */ /* 0x000fe20000000800 */
[----:B------:R-:W-:Y:S04]  /*3700*/  F2FP.F16.F32.PACK_AB R101, R183, R18 ;  /* 0x00000012b765723e */ /* 0x000fe800000000ff */
[----:B------:R-:W-:Y:S05]  /*3710*/  STS [R240+-0x2000], R189 ;  /* 0xffe000bdf0007388 */ /* 0x000fea0000000800 */
[----:B------:R-:W-:Y:S05]  /*3720*/  STS [R240+-0x1c00], R65 ;  /* 0xffe40041f0007388 */ /* 0x000fea0000000800 */
[----:B------:R1:W-:Y:S05]  /*3730*/  STS [R248+-0x2000], R241 ;  /* 0xffe000f1f8007388 */ /* 0x0003ea0000000800 */
        /* <DEDUP_REMOVED lines=74> */
.L_x_523:
[----:B------:R-:W-:Y:S01]  /*3be0*/  LDSM.16.M88.4 R100, [R201] ;  /* 0x00000000c964783b */ /* 0x000fe20000000200 */
[C---:B------:R-:W-:Y:S01]  /*3bf0*/  LEA R246, P0, R231.reuse, R244, 0x2 ;  /* 0x000000f4e7f67211 */ /* 0x040fe200078010ff */
[----:B------:R-:W-:Y:S01]  /*3c00*/  ULOP3.LUT UR36, UR27, 0x1, URZ, 0xc0, !UPT ;  /* 0x000000011b247892 */ /* 0x000fe2000f8ec0ff */
[----:B------:R-:W-:Y:S01]  /*3c10*/  PLOP3.LUT P1, PT, PT, PT, UP0, 0x80, 0x8 ;  /* 0x000000000008781c */ /* 0x000fe20003f2f008 */
[----:B------:R-:W2:Y:S01]  /*3c20*/  LDSM.16.MT88.4 R16, [R210+0xc000] ;  /* 0x00c00000d210783b */ /* 0x000ea20000004200 */
[----:B------:R-:W-:Y:S01]  /*3c30*/  LEA.HI.X.SX32 R247, R231, R245, 0x2, P0 ;  /* 0x000000f5e7f77211 */ /* 0x000fe200000f16ff */
[----:B------:R-:W-:Y:S01]  /*3c40*/  UISETP.NE.U32.AND UP1, UPT, UR36, 0x1, UPT ;  /* 0x000000012400788c */ /* 0x000fe2000bf25070 */
[----:B------:R-:W-:Y:S01]  /*3c50*/  LEA R248, P0, R241, R246, 0x5 ;  /* 0x000000f6f1f87211 */ /* 0x000fe200078028ff */
[----:B------:R-:W1:Y:S01]  /*3c60*/  LDSM.16.M88.4 R60, [R201+0x1000] ;  /* 0x00100000c93c783b */ /* 0x000e620000000200 */
[----:B------:R-:W-:Y:S01]  /*3c70*/  @UP0 UIADD3 UR37, UP2, UPT, UR4, -0x100, URZ ;  /* 0xffffff0004250890 */ /* 0x000fe2000ff5e0ff */
[----:B------:R-:W-:Y:S01]  /*3c80*/  VIADD R237, R237, 0xffffffc0 ;  /* 0xffffffc0eded7836 */ /* 0x000fe20000000000 */
[C---:B------:R-:W-:Y:S01]  /*3c90*/  LEA.HI.X.SX32 R249, R241.reuse, R247, 0x5, P0 ;  /* 0x000000f7f1f97211 */ /* 0x040fe200000f2eff */
[----:B------:R-:W3:Y:S01]  /*3ca0*/  LDSM.16.MT88.4 R64, [R210+0xe000] ;  /* 0x00e00000d240783b */ /* 0x000ee20000004200 */
[C---:B------:R-:W-:Y:S01]  /*3cb0*/  LEA R250, P0, R241.reuse, R248, 0x5 ;  /* 0x000000f8f1fa7211 */ /* 0x040fe200078028ff */
[----:B------:R-:W-:Y:S02]  /*3cc0*/  @UP0 UIADD3.X UR36, UPT, UPT, UR5, -0x1, URZ, UP2, !UPT ;  /* 0xffffffff05240890 */ /* 0x000fe400097fe4ff */
[----:B------:R-:W-:Y:S01]  /*3cd0*/  LDSM.16.M88.4 R104, [R200] ;  /* 0x00000000c868783b */ /* 0x000fe20000000200 */
[C---:B------:R-:W-:Y:S03]  /*3ce0*/  LEA.HI.X.SX32 R251, R241.reuse, R249, 0x5, P0 ;  /* 0x000000f9f1fb7211 */ /* 0x040fe600000f2eff */
[----:B------:R-:W4:Y:S04]  /*3cf0*/  LDSM.16.MT88.4 R108, [R210+0xc800] ;  /* 0x00c80000d26c783b */ /* 0x000f280000004200 */
[----:B------:R-:W4:Y:S04]  /*3d00*/  LDSM.16.M88.4 R112, [R200+0x1000] ;  /* 0x00100000c870783b */ /* 0x000f280000000200 */
[----:B------:R-:W4:Y:S04]  /*3d10*/  LDSM.16.MT88.4 R180, [R210+0xe800] ;  /* 0x00e80000d2b4783b */ /* 0x000f280000004200 */
[----:B------:R-:W-:Y:S04]  /*3d20*/  LDSM.16.M88.4 R184, [R199] ;  /* 0x00000000c7b8783b */ /* 0x000fe80000000200 */
[----:B------:R-:W4:Y:S04]  /*3d30*/  LDSM.16.MT88.4 R188, [R210+0xd000] ;  /* 0x00d00000d2bc783b */ /* 0x000f280000004200 */
[----:B------:R-:W4:Y:S01]  /*3d40*/  LDSM.16.M88.4 R192, [R199+0x1000] ;  /* 0x00100000c7c0783b */ /* 0x000f220000000200 */
        /* <DEDUP_REMOVED lines=19> */
[----:B------:R-:W2:Y:S04]  /*3e80*/  LDSM.16.M88.4 R104, [R198] ;  /* 0x00000000c668783b */ /* 0x000ea80000000200 */
[----:B------:R-:W3:Y:S03]  /*3e90*/  LDSM.16.MT88.4 R180, [R210+0xf800] ;  /* 0x00f80000d2b4783b */ /* 0x000ee60000004200 */
[-C--:B------:R-:W-:Y:S08]  /*3ea0*/  HMMA.16816.F32 R4, R184, R188.reuse, R4 ;  /* 0x000000bcb804723c */ /* 0x080ff00000001804 */
        /* <DEDUP_REMOVED lines=8> */
[C---:B------:R-:W-:Y:S04]  /*3f30*/  HMMA.16816.F32 R56, R192.reuse, R100, R56 ;  /* 0x00000064c038723c */ /* 0x040fe80000001838 */
[C---:B------:R-:W-:Y:S04]  /*3f40*/  LEA R100, P0, R241.reuse, R190, 0x5 ;  /* 0x000000bef1647211 */ /* 0x040fe800078028ff */
[-C--:B------:R-:W-:Y:S03]  /*3f50*/  HMMA.16816.F32 R60, R192, R102.reuse, R60 ;  /* 0x00000066c03c723c */ /* 0x080fe6000000183c */
[C---:B------:R-:W-:Y:S02]  /*3f60*/  LEA.HI.X.SX32 R101, R241.reuse, R191, 0x5, P0 ;  /* 0x000000bff1657211 */ /* 0x040fe400000f2eff */
[C---:B------:R-:W-:Y:S03]  /*3f70*/  LEA R192, P0, R241.reuse, R100, 0x5 ;  /* 0x00000064f1c07211 */ /* 0x040fe600078028ff */
[----:B------:R-:W-:Y:S04]  /*3f80*/  HMMA.16816.F32 R64, R184, R102, R64 ;  /* 0x00000066b840723c */ /* 0x000fe80000001840 */
[C---:B------:R-:W-:Y:S04]  /*3f90*/  LEA.HI.X.SX32 R193, R241.reuse, R101, 0x5, P0 ;  /* 0x00000065f1c17211 */ /* 0x040fe800000f2eff */
[-C--:B--2---:R-:W-:Y:S05]  /*3fa0*/  HMMA.16816.F32 R4, R104, R108.reuse, R4 ;  /* 0x0000006c6804723c */ /* 0x084fea0000001804 */
[C---:B------:R-:W-:Y:S03]  /*3fb0*/  IMAD.WIDE R186, R241.reuse, -0xc0, R192 ;  /* 0xffffff40f1ba7825 */ /* 0x040fe600078e02c0 */
[C---:B------:R-:W-:Y:S04]  /*3fc0*/  HMMA.16816.F32 R8, R112.reuse, R108, R8 ;  /* 0x0000006c7008723c */ /* 0x040fe80000001808 */
[C---:B------:R-:W-:Y:S04]  /*3fd0*/  LEA R184, P0, R241.reuse, R186, 0x5 ;  /* 0x000000baf1b87211 */ /* 0x040fe800078028ff */
[-C--:B------:R-:W-:Y:S03]  /*3fe0*/  HMMA.16816.F32 R12, R112, R110.reuse, R12 ;  /* 0x0000006e700c723c */ /* 0x080fe6000000180c */
[C---:B------:R-:W-:Y:S02]  /*3ff0*/  LEA.HI.X.SX32 R185, R241.reuse, R187, 0x5, P0 ;  /* 0x000000bbf1b97211 */ /* 0x040fe400000f2eff */
[C---:B------:R-:W-:Y:S03]  /*4000*/  LEA R108, P0, R241.reuse, R184, 0x5 ;  /* 0x000000b8f16c7211 */ /* 0x040fe600078028ff */
[C---:B------:R-:W-:Y:S04]  /*4010*/  HMMA.16816.F32 R16, R104.reuse, R110, R16 ;  /* 0x0000006e6810723c */ /* 0x040fe80000001810 */
[C---:B------:R-:W-:Y:S02]  /*4020*/  LEA.HI.X.SX32 R109, R241.reuse, R185, 0x5, P0 ;  /* 0x000000b9f16d7211 */ /* 0x040fe400000f2eff */
[C---:B------:R-:W-:Y:S02]  /*4030*/  LEA R110, P0, R241.reuse, R108, 0x5 ;  /* 0x0000006cf16e7211 */ /* 0x040fe400078028ff */
[-C--:B---3--:R-:W-:Y:S03]  /*4040*/  HMMA.16816.F32 R52, R104, R180.reuse, R52 ;  /* 0x000000b46834723c */ /* 0x088fe60000001834 */
[C---:B------:R-:W-:Y:S02]  /*4050*/  LEA.HI.X.SX32 R111, R241.reuse, R109, 0x5, P0 ;  /* 0x0000006df16f7211 */ /* 0x040fe400000f2eff */
[C---:B------:R-:W-:Y:S03]  /*4060*/  LEA R194, P0, R241.reuse, R110, 0x5 ;  /* 0x0000006ef1c27211 */ /* 0x040fe600078028ff */
[C---:B------:R-:W-:Y:S04]  /*4070*/  HMMA.16816.F32 R56, R112.reuse, R180, R56 ;  /* 0x000000b47038723c */ /* 0x040fe80000001838 */
[C---:B------:R-:W-:Y:S02]  /*4080*/  LEA.HI.X.SX32 R195, R241.reuse, R111, 0x5, P0 ;  /* 0x0000006ff1c37211 */ /* 0x040fe400000f2eff */
[C---:B------:R-:W-:Y:S02]  /*4090*/  LEA R180, P0, R241.reuse, R194, 0x5 ;  /* 0x000000c2f1b47211 */ /* 0x040fe400078028ff */
[-C--:B------:R-:W-:Y:S03]  /*40a0*/  HMMA.16816.F32 R60, R112, R182.reuse, R60 ;  /* 0x000000b6703c723c */ /* 0x080fe6000000183c */
[C---:B------:R-:W-:Y:S02]  /*40b0*/  LEA.HI.X.SX32 R181, R241.reuse, R195, 0x5, P0 ;  /* 0x000000c3f1b57211 */ /* 0x040fe400000f2eff */
[C---:B------:R-:W-:Y:S03]  /*40c0*/  LEA R114, P0, R241.reuse, R180, 0x5 ;  /* 0x000000b4f1727211 */ /* 0x040fe600078028ff */
[----:B------:R-:W-:Y:S04]  /*40d0*/  HMMA.16816.F32 R64, R104, R182, R64 ;  /* 0x000000b66840723c */ /* 0x000fe80000001840 */
[----:B------:R-:W-:Y:S01]  /*40e0*/  @P1 IMAD.WIDE.U32 R104, R214, R219, UR4 ;  /* 0x00000004d6681e25 */ /* 0x000fe2000f8e00db */
[C---:B------:R-:W-:Y:S01]  /*40f0*/  LEA.HI.X.SX32 R115, R241.reuse, R181, 0x5, P0 ;  /* 0x000000b5f1737211 */ /* 0x040fe200000f2eff */
[----:B------:R-:W-:Y:S01]  /*4100*/  @UP0 UMOV UR4, UR37 ;  /* 0x0000002500040c82 */ /* 0x000fe20008000000 */
[----:B------:R-:W-:Y:S02]  /*4110*/  @UP0 UMOV UR5, UR36 ;  /* 0x0000002400050c82 */ /* 0x000fe40008000000 */
[----:B------:R-:W5:Y:S01]  /*4120*/  @P1 LDG.E R238, desc[UR18][R104.64+-0x100] ;  /* 0xffff001268ee1981 */ /* 0x000f62000c1e1900 */
[C---:B------:R-:W-:Y:S03]  /*4130*/  IMAD.WIDE R112, R241.reuse, -0xc0, R114 ;  /* 0xffffff40f1707825 */ /* 0x040fe600078e0272 */
[----:B------:R1:W5:Y:S01]  /*4140*/  @P1 LDG.E R236, desc[UR18][R104.64+-0xe0] ;  /* 0xffff201268ec1981 */ /* 0x000362000c1e1900 */
[C---:B------:R-:W-:Y:S03]  /*4150*/  LEA R182, P0, R241.reuse, R112, 0x5 ;  /* 0x00000070f1b67211 */ /* 0x040fe600078028ff */
[----:B------:R-:W-:Y:S01]  /*4160*/  REDG.E.ADD.F32.FTZ.RN.STRONG.GPU desc[UR18][R244.64], R4 ;  /* 0x00000004f40079a6 */ /* 0x000fe2000c12f312 */
[C---:B------:R-:W-:Y:S03]  /*4170*/  LEA.HI.X.SX32 R183, R241.reuse, R113, 0x5, P0 ;  /* 0x00000071f1b77211 */ /* 0x040fe600000f2eff */
[----:B------:R2:W-:Y:S01]  /*4180*/  REDG.E.ADD.F32.FTZ.RN.STRONG.GPU desc[UR18][R246.64], R5 ;  /* 0x00000005f60079a6 */ /* 0x0005e2000c12f312 */
[C---:B------:R-:W-:Y:S03]  /*4190*/  LEA R106, P0, R241.reuse, R182, 0x5 ;  /* 0x000000b6f16a7211 */ /* 0x040fe600078028ff */
[----:B------:R3:W-:Y:S01]  /*41a0*/  REDG.E.ADD.F32.FTZ.RN.STRONG.GPU desc[UR18][R248.64], R6 ;  /* 0x00000006f80079a6 */ /* 0x0007e2000c12f312 */
[C---:B------:R-:W-:Y:S02]  /*41b0*/  LEA.HI.X.SX32 R107, R241.reuse, R183, 0x5, P0 ;  /* 0x000000b7f16b7211 */ /* 0x040fe400000f2eff */
[C---:B------:R-:W-:Y:S01]  /*41c0*/  LEA R102, P0, R241.reuse, R106, 0x5 ;  /* 0x0000006af1667211 */ /* 0x040fe200078028ff */
[----:B------:R4:W-:Y:S03]  /*41d0*/  REDG.E.ADD.F32.FTZ.RN.STRONG.GPU desc[UR18][R250.64], R7 ;  /* 0x00000007fa0079a6 */ /* 0x0009e6000c12f312 */
[C---:B------:R-:W-:Y:S01]  /*41e0*/  LEA.HI.X.SX32 R103, R241.reuse, R107, 0x5, P0 ;  /* 0x0000006bf1677211 */ /* 0x040fe200000f2eff */
[----:B------:R4:W-:Y:S04]  /*41f0*/  REDG.E.ADD.F32.FTZ.RN.STRONG.GPU desc[UR18][R188.64], R8 ;  /* 0x00000008bc0079a6 */ /* 0x0009e8000c12f312 */
[----:B------:R-:W-:Y:S01]  /*4200*/  REDG.E.ADD.F32.FTZ.RN.STRONG.GPU desc[UR18][R190.64], R9 ;  /* 0x00000009be0079a6 */ /* 0x000fe2000c12f312 */
[C---:B-1----:R-:W-:Y:S03]  /*4210*/  LEA R104, P0, R241.reuse, R102, 0x5 ;  /* 0x00000066f1687211 */ /* 0x042fe600078028ff */
[----:B------:R-:W-:Y:S01]  /*4220*/  REDG.E.ADD.F32.FTZ.RN.STRONG.GPU desc[UR18][R100.64], R10 ;  /* 0x0000000a640079a6 */ /* 0x000fe2000c12f312 */
[C---:B------:R-:W-:Y:S03]  /*4230*/  LEA.HI.X.SX32 R105, R241.reuse, R103, 0x5, P0 ;  /* 0x00000067f1697211 */ /* 0x040fe600000f2eff */
[----:B------:R-:W-:Y:S01]  /*4240*/  REDG.E.ADD.F32.FTZ.RN.STRONG.GPU desc[UR18][R192.64], R11 ;  /* 0x0000000bc00079a6 */ /* 0x000fe2000c12f312 */
[C---:B--2---:R-:W-:Y:S03]  /*4250*/  LEA R246, P0, R241.reuse, R104, 0x5 ;  /* 0x00000068f1f67211 */ /* 0x044fe600078028ff */
[----:B------:R-:W-:Y:S01]  /*4260*/  REDG.E.ADD.F32.FTZ.RN.STRONG.GPU desc[UR18][R244.64+0x80], R16 ;  /* 0x00008010f40079a6 */ /* 0x000fe2000c12f312 */
[C---:B------:R-:W-:Y:S03]  /*4270*/  LEA.HI.X.SX32 R247, R241.reuse, R105, 0x5, P0 ;  /* 0x00000069f1f77211 */ /* 0x040fe600000f2eff */
[----:B------:R1:W-:Y:S01]  /*4280*/  REDG.E.ADD.F32.FTZ.RN.STRONG.GPU desc[UR18][R186.64+0x80], R17 ;  /* 0x00008011ba0079a6 */ /* 0x0003e2000c12f312 */
[C---:B---3--:R-:W-:Y:S03]  /*4290*/  LEA R248, P0, R241.reuse, R246, 0x5 ;  /* 0x000000f6f1f87211 */ /* 0x048fe600078028ff */
[----:B------:R-:W-:Y:S01]  /*42a0*/  REDG.E.ADD.F32.FTZ.RN.STRONG.GPU desc[UR18][R184.64+0x80], R18 ;  /* 0x00008012b80079a6 */ /* 0x000fe2000c12f312 */
[C---:B------:R-:W-:Y:S03]  /*42b0*/  LEA.HI.X.SX32 R249, R241.reuse, R247, 0x5, P0 ;  /* 0x000000f7f1f97211 */ /* 0x040fe600000f2eff */
[----:B------:R2:W-:Y:S01]  /*42c0*/  REDG.E.ADD.F32.FTZ.RN.STRONG.GPU desc[UR18][R108.64+0x80], R19 ;  /* 0x000080136c0079a6 */ /* 0x0005e2000c12f312 */
[C---:B------:R-:W-:Y:S03]  /*42d0*/  IMAD.WIDE R4, R241.reuse, -0xc0, R248 ;  /* 0xffffff40f1047825 */ /* 0x040fe600078e02f8 */
[----:B------:R-:W-:Y:S01]  /*42e0*/  REDG.E.ADD.F32.FTZ.RN.STRONG.GPU desc[UR18][R110.64+0x80], R12 ;  /* 0x0000800c6e0079a6 */ /* 0x000fe2000c12f312 */
[C---:B----4-:R-:W-:Y:S03]  /*42f0*/  LEA R250, P0, R241.reuse, R4, 0x5 ;  /* 0x00000004f1fa7211 */ /* 0x050fe600078028ff */
        /* <DEDUP_REMOVED lines=12> */
[C---:B------:R-:W-:Y:S02]  /*43c0*/  LEA.HI.X.SX32 R187, R241.reuse, R189, 0x5, P0 ;  /* 0x000000bdf1bb7211 */ /* 0x040fe400000f2eff */
[C---:B------:R-:W-:Y:S01]  /*43d0*/  LEA R190, P0, R241.reuse, R186, 0x5 ;  /* 0x000000baf1be7211 */ /* 0x040fe200078028ff */
[----:B------:R-:W-:Y:S03]  /*43e0*/  REDG.E.ADD.F32.FTZ.RN.STRONG.GPU desc[UR18][R106.64+0x100], R55 ;  /* 0x000100376a0079a6 */ /* 0x000fe6000c12f312 */
[C---:B------:R-:W-:Y:S01]  /*43f0*/  LEA.HI.X.SX32 R191, R241.reuse, R187, 0x5, P0 ;  /* 0x000000bbf1bf7211 */ /* 0x040fe200000f2eff */
[----:B------:R-:W-:Y:S01]  /*4400*/  REDG.E.ADD.F32.FTZ.RN.STRONG.GPU desc[UR18][R102.64+0x100], R56 ;  /* 0x00010038660079a6 */ /* 0x000fe2000c12f312 */
[C---:B--2---:R-:W-:Y:S03]  /*4410*/  LEA R108, P0, R241.reuse, R190, 0x5 ;  /* 0x000000bef16c7211 */ /* 0x044fe600078028ff */
        /* <DEDUP_REMOVED lines=68> */
.L_x_521:
[----:B------:R-:W2:Y:S01]  /*4860*/  LDCU UR4, c[0x0][0x500] ;  /* 0x0000a000ff0477ac */ /* 0x000ea20008000800 */
[----:B------:R-:W-:Y:S01]  /*4870*/  LOP3.LUT P0, RZ, R222, 0x10, RZ, 0xc0, !PT ;  /* 0x00000010deff7812 */ /* 0x000fe2000780c0ff */
[----:B------:R-:W3:Y:S01]  /*4880*/  LDC.64 R8, c[0x0][0x5c0] ;  /* 0x00017000ff087b82 */ /* 0x000ee20000000a00 */
[C---:B------:R-:W-:Y:S01]  /*4890*/  IADD3 R4, PT, PT, R215.reuse, 0xc000, RZ ;  /* 0x0000c000d7047810 */ /* 0x040fe20007ffe0ff */
[----:B------:R-:W4:Y:S01]  /*48a0*/  LDCU UR5, c[0x0][0x4fc] ;  /* 0x00009f80ff0577ac */ /* 0x000f220008000800 */
[----:B------:R-:W-:Y:S02]  /*48b0*/  IADD3 R5, PT, PT, R215, 0xc040, RZ ;  /* 0x0000c040d7057810 */ /* 0x000fe40007ffe0ff */
[----:B------:R-:W-:Y:S01]  /*48c0*/  MOV R11, RZ ;  /* 0x000000ff000b7202 */ /* 0x000fe20000000f00 */
[----:B------:R-:W1:Y:S02]  /*48d0*/  LDCU.64 UR10, c[0x0][0x5b0] ;  /* 0x0000b600ff0a77ac */ /* 0x000e640008000a00 */
[----:B------:R-:W1:Y:S01]  /*48e0*/  LDC.64 R6, c[0x0][0x5c8] ;  /* 0x00017200ff067b82 */ /* 0x000e620000000a00 */
[----:B------:R-:W1:Y:S03]  /*48f0*/  LDCU.64 UR12, c[0x0][0x5d8] ;  /* 0x0000bb00ff0c77ac */ /* 0x000e660008000a00 */
[----:B------:R-:W-:-:S02]  /*4900*/  @P0 IADD3 R5, PT, PT, R4, -0x40, RZ ;  /* 0xffffffc004050810 */ /* 0x000fc40007ffe0ff */
[----:B------:R-:W-:Y:S01]  /*4910*/  SHF.L.U32 R4, R222, 0x3, RZ ;  /* 0x00000003de047819 */ /* 0x000fe200000006ff */
[----:B------:R-:W1:Y:S01]  /*4920*/  LDCU.64 UR8, c[0x0][0x5e0] ;  /* 0x0000bc00ff0877ac */ /* 0x000e620008000a00 */
        /* <DEDUP_REMOVED lines=38> */
[----:B----4-:R-:W-:Y:S01]  /*4b90*/  FMUL.FTZ R20, R20, UR5 ;  /* 0x0000000514147c20 */ /* 0x010fe20008410000 */
        /* <DEDUP_REMOVED lines=25> */
[----:B------:R-:W-:Y:S01]  /*4d30*/  STS [R5], R80 ;  /* 0x0000005005007388 */ /* 0x000fe20000000800 */
[----:B------:R-:W-:Y:S01]  /*4d40*/  F2FP.F16.F32.PACK_AB R90, R91, R90 ;  /* 0x0000005a5b5a723e */ /* 0x000fe200000000ff */
[----:B------:R-:W-:Y:S01]  /*4d50*/  FMUL.FTZ R36, R36, UR5 ;  /* 0x0000000524247c20 */ /* 0x000fe20008410000 */
[----:B------:R-:W-:Y:S01]  /*4d60*/  FMUL.FTZ R37, R37, UR5 ;  /* 0x0000000525257c20 */ /* 0x000fe20008410000 */
[----:B------:R-:W-:Y:S01]  /*4d70*/  STS [R5+0x400], R82 ;  /* 0x0004005205007388 */ /* 0x000fe20000000800 */
        /* <DEDUP_REMOVED lines=29> */
[----:B------:R-:W2:Y:S01]  /*4f50*/  LDCU.64 UR4, c[0x0][0x5a8] ;  /* 0x0000b500ff0477ac */ /* 0x000ea20008000a00 */
        /* <DEDUP_REMOVED lines=15> */
[----:B------:R-:W-:Y:S01]  /*5050*/  LOP3.LUT R10, R4, 0x38, RZ, 0xc0, !PT ;  /* 0x00000038040a7812 */ /* 0x000fe200078ec0ff */
[----:B------:R-:W-:Y:S01]  /*5060*/  STS [R215+0x10000], R20 ;  /* 0x01000014d7007388 */ /* 0x000fe20000000800 */
[----:B---3--:R-:W-:Y:S01]  /*5070*/  IMAD R4, R8, UR20, RZ ;  /* 0x0000001408047c24 */ /* 0x008fe2000f8e02ff */
[----:B------:R-:W-:Y:S02]  /*5080*/  SHF.R.U32.HI R222, RZ, 0x3, R222 ;  /* 0x00000003ffde7819 */ /* 0x000fe400000116de */
[----:B------:R-:W-:Y:S01]  /*5090*/  STS [R215+0x10400], R22 ;  /* 0x01040016d7007388 */ /* 0x000fe20000000800 */
[----:B------:R-:W-:-:S02]  /*50a0*/  IMAD R4, R225, R9, R4 ;  /* 0x00000009e1047224 */ /* 0x000fc400078e0204 */
[C-C-:B------:R-:W-:Y:S01]  /*50b0*/  IMAD.WIDE.U32 R12, R225.reuse, R8, R10.reuse ;  /* 0x00000008e10c7225 */ /* 0x140fe200078e000a */
[----:B------:R-:W-:Y:S03]  /*50c0*/  STS [R5+0x4000], R32 ;  /* 0x0040002005007388 */ /* 0x000fe60000000800 */
[----:B-1----:R-:W-:Y:S01]  /*50d0*/  IMAD.WIDE.U32 R10, R225, R6, R10 ;  /* 0x00000006e10a7225 */ /* 0x002fe200078e000a */
[----:B------:R-:W-:Y:S01]  /*50e0*/  STS [R5+0x4400], R34 ;  /* 0x0044002205007388 */ /* 0x000fe20000000800 */
[----:B------:R-:W-:Y:S02]  /*50f0*/  IADD3 R13, PT, PT, R13, R4, RZ ;  /* 0x000000040d0d7210 */ /* 0x000fe40007ffe0ff */
[----:B------:R-:W-:Y:S01]  /*5100*/  IMAD R4, R6, UR20, RZ ;  /* 0x0000001406047c24 */ /* 0x000fe2000f8e02ff */
[----:B------:R-:W-:Y:S01]  /*5110*/  STS [R215+0x11000], R24 ;  /* 0x01100018d7007388 */ /* 0x000fe20000000800 */
[----:B--2---:R-:W-:-:S03]  /*5120*/  IMAD.WIDE.U32 R12, R213, UR4, R12 ;  /* 0x00000004d50c7c25 */ /* 0x004fc6000f8e000c */
[----:B------:R-:W-:Y:S01]  /*5130*/  STS [R215+0x11400], R26 ;  /* 0x0114001ad7007388 */ /* 0x000fe20000000800 */
[----:B------:R-:W-:-:S03]  /*5140*/  IMAD R4, R225, R7, R4 ;  /* 0x00000007e1047224 */ /* 0x000fc600078e0204 */
[----:B------:R-:W-:Y:S01]  /*5150*/  STS [R5+0x5000], R28 ;  /* 0x0050001c05007388 */ /* 0x000fe20000000800 */
[----:B------:R-:W-:Y:S01]  /*5160*/  IMAD R47, R213, UR5, R13 ;  /* 0x00000005d52f7c24 */ /* 0x000fe2000f8e020d */
[----:B------:R-:W1:Y:S01]  /*5170*/  LDCU.128 UR4, c[0x0][0x560] ;  /* 0x0000ac00ff0477ac */ /* 0x000e620008000c00 */
[----:B------:R-:W-:Y:S01]  /*5180*/  IADD3 R11, PT, PT, R11, R4, RZ ;  /* 0x000000040b0b7210 */ /* 0x000fe20007ffe0ff */
[----:B------:R-:W-:Y:S04]  /*5190*/  STS [R5+0x5400], R30 ;  /* 0x0054001e05007388 */ /* 0x000fe80000000800 */
[----:B------:R-:W-:Y:S01]  /*51a0*/  STS [R215+0x12000], R36 ;  /* 0x01200024d7007388 */ /* 0x000fe20000000800 */
[----:B------:R-:W-:-:S03]  /*51b0*/  IMAD.WIDE.U32 R10, R213, UR10, R10 ;  /* 0x0000000ad50a7c25 */ /* 0x000fc6000f8e000a */
[----:B------:R-:W-:Y:S01]  /*51c0*/  STS [R215+0x12400], R38 ;  /* 0x01240026d7007388 */ /* 0x000fe20000000800 */
[----:B------:R-:W-:-:S03]  /*51d0*/  IMAD R11, R213, UR11, R11 ;  /* 0x0000000bd50b7c24 */ /* 0x000fc6000f8e020b */
[----:B------:R-:W-:Y:S01]  /*51e0*/  STS [R5+0x6000], R48 ;  /* 0x0060003005007388 */ /* 0x000fe20000000800 */
[----:B------:R-:W-:-:S03]  /*51f0*/  IMAD.WIDE.U32 R10, R212, UR8, R10 ;  /* 0x00000008d40a7c25 */ /* 0x000fc6000f8e000a */
[----:B------:R-:W-:Y:S01]  /*5200*/  STS [R5+0x6400], R50 ;  /* 0x0064003205007388 */ /* 0x000fe20000000800 */
[----:B------:R-:W-:-:S03]  /*5210*/  IMAD R11, R212, UR9, R11 ;  /* 0x00000009d40b7c24 */ /* 0x000fc6000f8e020b */
[----:B------:R-:W-:Y:S01]  /*5220*/  STS [R215+0x13000], R40 ;  /* 0x01300028d7007388 */ /* 0x000fe20000000800 */
[----:B------:R-:W-:-:S03]  /*5230*/  IMAD.WIDE.U32 R10, R222, R6, R10 ;  /* 0x00000006de0a7225 */ /* 0x000fc600078e000a */
[----:B------:R-:W-:Y:S04]  /*5240*/  STS [R215+0x13400], R42 ;  /* 0x0134002ad7007388 */ /* 0x000fe80000000800 */
[----:B------:R-:W-:Y:S04]  /*5250*/  STS [R5+0x7000], R44 ;  /* 0x0070002c05007388 */ /* 0x000fe80000000800 */
[----:B------:R2:W-:Y:S01]  /*5260*/  STS [R5+0x7400], R46 ;  /* 0x0074002e05007388 */ /* 0x0005e20000000800 */
[----:B------:R-:W-:Y:S01]  /*5270*/  BAR.SYNC.DEFER_BLOCKING 0x0 ;  /* 0x0000000000007b1d */ /* 0x000fe20000010000 */
[----:B--2---:R-:W-:-:S05]  /*5280*/  MOV R46, R12 ;  /* 0x0000000c002e7202 */ /* 0x004fca0000000f00 */
[----:B------:R-:W2:Y:S01]  /*5290*/  LDS.128 R40, [R217+0xc000] ;  /* 0x00c00000d9287984 */ /* 0x000ea20000000c00 */
[----:B------:R-:W-:-:S03]  /*52a0*/  IMAD.WIDE.U32 R46, R212, UR12, R46 ;  /* 0x0000000cd42e7c25 */ /* 0x000fc6000f8e002e */
[----:B------:R-:W3:Y:S01]  /*52b0*/  LDS.128 R32, [R217+0xe000] ;  /* 0x00e00000d9207984 */ /* 0x000ee20000000c00 */
[----:B------:R-:W-:-:S03]  /*52c0*/  IMAD R47, R212, UR13, R47 ;  /* 0x0000000dd42f7c24 */ /* 0x000fc6000f8e022f */
[----:B------:R-:W4:Y:S01]  /*52d0*/  LDS.128 R36, [R217+0xd000] ;  /* 0x00d00000d9247984 */ /* 0x000f220000000c00 */
[----:B------:R-:W-:-:S03]  /*52e0*/  IMAD.WIDE.U32 R46, R222, R8, R46 ;  /* 0x00000008de2e7225 */ /* 0x000fc600078e002e */
[----:B------:R-:W4:Y:S01]  /*52f0*/  LDS.128 R28, [R217+0xf000] ;  /* 0x00f00000d91c7984 */ /* 0x000f220000000c00 */
[----:B------:R-:W-:Y:S01]  /*5300*/  IMAD R4, R222, R9, R47 ;  /* 0x00000009de047224 */ /* 0x000fe200078e022f */
[----:B-1----:R-:W-:Y:S02]  /*5310*/  LEA R44, P0, R46, UR4, 0x1 ;  /* 0x000000042e2c7c11 */ /* 0x002fe4000f8008ff */
[----:B------:R-:W1:Y:S01]  /*5320*/  LDS.128 R24, [R217+0x10000] ;  /* 0x01000000d9187984 */ /* 0x000e620000000c00 */
[----:B------:R-:W-:Y:S01]  /*5330*/  IMAD R222, R222, R7, R11 ;  /* 0x00000007dede7224 */ /* 0x000fe200078e020b */
[----:B------:R-:W-:Y:S02]  /*5340*/  LEA.HI.X R45, R46, UR5, R4, 0x1, P0 ;  /* 0x000000052e2d7c11 */ /* 0x000fe400080f0c04 */
[----:B------:R-:W1:Y:S01]  /*5350*/  LDS.128 R16, [R217+0x12000] ;  /* 0x01200000d9107984 */ /* 0x000e620000000c00 */
[----:B------:R-:W-:Y:S02]  /*5360*/  LEA R4, P1, R8, R44, 0x6 ;  /* 0x0000002c08047211 */ /* 0x000fe400078230ff */
[----:B------:R-:W-:Y:S01]  /*5370*/  LEA R46, P0, R10, UR6, 0x1 ;  /* 0x000000060a2e7c11 */ /* 0x000fe2000f8008ff */
[----:B------:R-:W1:Y:S01]  /*5380*/  LDS.128 R20, [R217+0x11000] ;  /* 0x01100000d9147984 */ /* 0x000e620000000c00 */
[----:B------:R-:W-:-:S02]  /*5390*/  LEA.HI.X R5, R8, R45, R9, 0x6, P1 ;  /* 0x0000002d08057211 */ /* 0x000fc400008f3409 */
[----:B------:R-:W-:Y:S01]  /*53a0*/  LEA.HI.X R47, R10, UR7, R222, 0x1, P0 ;  /* 0x000000070a2f7c11 */ /* 0x000fe200080f0cde */
[----:B------:R-:W1:Y:S01]  /*53b0*/  LDS.128 R12, [R217+0x13000] ;  /* 0x01300000d90c7984 */ /* 0x000e620000000c00 */
[----:B------:R-:W-:-:S04]  /*53c0*/  LEA R8, P0, R6, R46, 0x6 ;  /* 0x0000002e06087211 */ /* 0x000fc800078030ff */
[----:B------:R-:W-:Y:S01]  /*53d0*/  LEA.HI.X R9, R6, R47, R7, 0x6, P0 ;  /* 0x0000002f06097211 */ /* 0x000fe200000f3407 */
[----:B--2---:R2:W-:Y:S04]  /*53e0*/  STG.E.128 desc[UR18][R44.64], R40 ;  /* 0x000000282c007986 */ /* 0x0045e8000c101d12 */
[----:B---3--:R2:W-:Y:S04]  /*53f0*/  STG.E.128 desc[UR18][R44.64+0x80], R32 ;  /* 0x000080202c007986 */ /* 0x0085e8000c101d12 */
[----:B----4-:R2:W-:Y:S04]  /*5400*/  STG.E.128 desc[UR18][R4.64], R36 ;  /* 0x0000002404007986 */ /* 0x0105e8000c101d12 */
[----:B------:R2:W-:Y:S04]  /*5410*/  STG.E.128 desc[UR18][R4.64+0x80], R28 ;  /* 0x0000801c04007986 */ /* 0x0005e8000c101d12 */
[----:B-1----:R2:W-:Y:S04]  /*5420*/  STG.E.128 desc[UR18][R46.64], R24 ;  /* 0x000000182e007986 */ /* 0x0025e8000c101d12 */
[----:B------:R2:W-:Y:S04]  /*5430*/  STG.E.128 desc[UR18][R46.64+0x80], R16 ;  /* 0x000080102e007986 */ /* 0x0005e8000c101d12 */
[----:B------:R2:W-:Y:S04]  /*5440*/  STG.E.128 desc[UR18][R8.64], R20 ;  /* 0x0000001408007986 */ /* 0x0005e8000c101d12 */
[----:B------:R2:W-:Y:S02]  /*5450*/  STG.E.128 desc[UR18][R8.64+0x80], R12 ;  /* 0x0000800c08007986 */ /* 0x0005e4000c101d12 */
.L_x_518:
[----:B------:R-:W1:Y:S01]  /*5460*/  LDCU UR5, c[0x0][0x438] ;  /* 0x00008700ff0577ac */ /* 0x000e620008000800 */
[----:B--2---:R-:W2:Y:S01]  /*5470*/  LDC R4, c[0x0][0x370] ;  /* 0x0000dc00ff047b82 */ /* 0x004ea20000000800 */
[----:B-1----:R-:W-:-:S04]  /*5480*/  UIADD3 UR5, UPT, UPT, UR5, 0x3f, URZ ;  /* 0x0000003f05057890 */ /* 0x002fc8000fffe0ff */
[----:B------:R-:W-:Y:S01]  /*5490*/  USHF.R.S32.HI UR4, URZ, 0x1f, UR5 ;  /* 0x0000001fff047899 */ /* 0x000fe20008011405 */
[----:B--2---:R-:W-:-:S03]  /*54a0*/  VIADD R4, R4, UR17 ;  /* 0x0000001104047c36 */ /* 0x004fc60008000000 */
[----:B------:R-:W-:-:S04]  /*54b0*/  ULEA.HI UR4, UR4, UR5, URZ, 0x6 ;  /* 0x0000000504047291 */ /* 0x000fc8000f8f30ff */
[----:B------:R-:W-:Y:S01]  /*54c0*/  USHF.R.S32.HI UR4, URZ, 0x6, UR4 ;  /* 0x00000006ff047899 */ /* 0x000fe20008011404 */
[----:B------:R-:W-:-:S05]  /*54d0*/  R2UR UR17, R4 ;  /* 0x00000000041172ca */ /* 0x000fca00000e0000 */
[----:B------:R-:W-:-:S13]  /*54e0*/  ISETP.GE.AND P0, PT, R4, UR4, PT ;  /* 0x0000000404007c0c */ /* 0x000fda000bf06270 */
[----:B------:R-:W-:Y:S05]  /*54f0*/  @!P0 BRA `(.L_x_525) ;  /* 0xffffffb0002c8947 */ /* 0x000fea000383ffff */
[----:B------:R-:W-:Y:S05]  /*5500*/  EXIT ;  /* 0x000000000000794d */ /* 0x000fea0003800000 */
.L_x_526:
        /* <DEDUP_REMOVED lines=15> */
.L_x_1252:


//--------------------- .text._ZN5flash44flash_bwd_dq_dk_dv_loop_seqk_parallel_kernelI23Flash_bwd_kernel_traitsILi128ELi64ELi64ELi8ELi4ELi2ELi2ELb1ELb0EN7cutlass6half_tE19Flash_kernel_traitsILi128ELi64ELi64ELi8ES3_EELb0ELb1ELb0ELb0ELb1ELb1ELb1EEEvNS_16Flash_bwd_paramsE --------------------------
	.section	.text._ZN5flash44flash_bwd_dq_dk_dv_loop_seqk_parallel_kernelI23Flash_bwd_kernel_traitsILi128ELi64ELi64ELi8ELi4ELi2ELi2ELb1ELb0EN7cutlass6half_tE19Flash_kernel_traitsILi128ELi64ELi64ELi8ES3_EELb0ELb1ELb0ELb0ELb1ELb1ELb1EEEvNS_16Flash_bwd_paramsE,"ax",@progbits
	.align	128
        .global         _ZN5flash44flash_bwd_dq_dk_dv_loop_seqk_parallel_kernelI23Flash_bwd_kernel_traitsILi128ELi64ELi64ELi8ELi4ELi2ELi2ELb1ELb0EN7cutlass6half_tE19Flash_kernel_traitsILi128ELi64ELi64ELi8ES3_EELb0ELb1ELb0ELb0ELb1ELb1ELb1EEEvNS_16Flash_bwd_paramsE
        .type           _ZN5flash44flash_bwd_dq_dk_dv_loop_seqk_parallel_kernelI23Flash_bwd_kernel_traitsILi128ELi64ELi64ELi8ELi4ELi2ELi2ELb1ELb0EN7cutlass6half_tE19Flash_kernel_traitsILi128ELi64ELi64ELi8ES3_EELb0ELb1ELb0ELb0ELb1ELb1ELb1EEEvNS_16Flash_bwd_paramsE,@function
        .size           _ZN5flash44flash_bwd_dq_dk_dv_loop_seqk_parallel_kernelI23Flash_bwd_kernel_traitsILi128ELi64ELi64ELi8ELi4ELi2ELi2ELb1ELb0EN7cutlass6half_tE19Flash_kernel_traitsILi128ELi64ELi64ELi8ES3_EELb0ELb1ELb0ELb0ELb1ELb1ELb1EEEvNS_16Flash_bwd_paramsE,(.L_x_1253 - _ZN5flash44flash_bwd_dq_dk_dv_loop_seqk_parallel_kernelI23Flash_bwd_kernel_traitsILi128ELi64ELi64ELi8ELi4ELi2ELi2ELb1ELb0EN7cutlass6half_tE19Flash_kernel_traitsILi128ELi64ELi64ELi8ES3_EELb0ELb1ELb0ELb0ELb1ELb1ELb1EEEvNS_16Flash_bwd_paramsE)
        .other          _ZN5flash44flash_bwd_dq_dk_dv_loop_seqk_parallel_kernelI23Flash_bwd_kernel_traitsILi128ELi64ELi64ELi8ELi4ELi2ELi2ELb1ELb0EN7cutlass6half_tE19Flash_kernel_traitsILi128ELi64ELi64ELi8ES3_EELb0ELb1ELb0ELb0ELb1ELb1ELb1EEEvNS_16Flash_bwd_paramsE,@"STO_CUDA_ENTRY STV_DEFAULT"
_ZN5flash44flash_bwd_dq_dk_dv_loop_seqk_parallel_kernelI23Flash_bwd_kernel_traitsILi128ELi64ELi64ELi8ELi4ELi2ELi2ELb1ELb0EN7cutlass6half_tE19Flash_kernel_traitsILi128ELi64ELi64ELi8ES3_EELb0ELb1ELb0ELb0ELb1ELb1ELb1EEEvNS_16Flash_bwd_paramsE:
.text._ZN5flash44flash_bwd_dq_dk_dv_loop_seqk_parallel_kernelI23Flash_bwd_kernel_traitsILi128ELi64ELi64ELi8ELi4ELi2ELi2ELb1ELb0EN7cutlass6half_tE19Flash_kernel_traitsILi128ELi64ELi64ELi8ES3_EELb0ELb1ELb0ELb0ELb1ELb1ELb1EEEvNS_16Flash_bwd_paramsE:
        /* <DEDUP_REMOVED lines=99> */
.L_x_534:
        /* <DEDUP_REMOVED lines=78> */
.L_x_528:
[----:B------:R-:W1:Y:S01]  /*0b10*/  LDCU UR30, c[0x0][0x3e0] ;  /* 0x00007c00ff1e77ac */ /* 0x000e620008000800 */
[----:B------:R-:W2:Y:S01]  /*0b20*/  LDCU UR28, c[0x0][0x444] ;  /* 0x00008880ff1c77ac */ /* 0x000ea20008000800 */
[----:B-1----:R-:W-:-:S04]  /*0b30*/  UIMAD UR30, UR18, UR30, UR17 ;  /* 0x0000001e121e72a4 */ /* 0x002fc8000f8e0211 */
[----:B--2---:R-:W-:-:S12]  /*0b40*/  UIMAD UR30, UR30, UR28, URZ ;  /* 0x0000001c1e1e72a4 */ /* 0x004fd8000f8e02ff */
.L_x_529:
        /* <DEDUP_REMOVED lines=211> */
[----:B------:R-:W-:Y:S01]  /*1880*/  UIADD3 UR30, UPT, UPT, UR15, UR30, URZ ;  /* 0x0000001e0f1e7290 */ /* 0x000fe2000fffe0ff */
[----:B------:R2:W3:Y:S01]  /*1890*/  LDSM.16.M88.4 R116, [R201] ;  /* 0x00000000c974783b */ /* 0x0004e20000000200 */
[----:B------:R-:W-:Y:S01]  /*18a0*/  IMAD.U32 R5, RZ, RZ, UR8 ;  /* 0x00000008ff057e24 */ /* 0x000fe2000f8e00ff */
[----:B------:R-:W-:-:S02]  /*18b0*/  CS2R R74, SRZ ;  /* 0x00000000004a7805 */ /* 0x000fc4000001ff00 */
[----:B------:R-:W-:Y:S01]  /*18c0*/  IADD3.X R8, PT, PT, R8, UR7, R7, P1, P0 ;  /* 0x0000000708087c10 */ /* 0x000fe20008fe0407 */
[----:B------:R2:W4:Y:S01]  /*18d0*/  LDSM.16.M88.4 R120, [R201+0x800] ;  /* 0x00080000c978783b */ /* 0x0005220000000200 */
[----:B------:R-:W-:Y:S01]  /*18e0*/  IADD3 R6, P0, PT, R6, UR8, RZ ;  /* 0x0000000806067c10 */ /* 0x000fe2000ff1e0ff */
[----:B------:R-:W2:Y:S01]  /*18f0*/  LDCU.64 UR8, c[0x0][0x5e8] ;  /* 0x0000bd00ff0877ac */ /* 0x000ea20008000a00 */
        /* <DEDUP_REMOVED lines=48> */
[----:B------:R-:W-:Y:S01]  /*1c00*/  USHF.L.U32 UR5, UR32, 0x6, URZ ;  /* 0x0000000620057899 */ /* 0x000fe200080006ff */
[----:B------:R-:W-:Y:S01]  /*1c10*/  IMAD.SHL.U32 R5, R4, 0x2, RZ ;  /* 0x0000000204057824 */ /* 0x000fe200078e00ff */
[----:B------:R-:W-:Y:S01]  /*1c20*/  SHF.R.U32.HI R215, RZ, 0x2, R4 ;  /* 0x00000002ffd77819 */ /* 0x000fe20000011604 */
[----:B------:R-:W-:Y:S01]  /*1c30*/  ULEA UR12, UR20, UR29, 0x6 ;  /* 0x0000001d140c7291 */ /* 0x000fe2000f8e30ff */
[----:B------:R-:W-:Y:S01]  /*1c40*/  VIADD R189, R203, UR6 ;  /* 0x00000006cbbd7c36 */ /* 0x000fe20008000000 */
[----:B------:R-:W-:Y:S01]  /*1c50*/  IADD3 R188, PT, PT, R202, UR6, RZ ;  /* 0x00000006cabc7c10 */ /* 0x000fe2000fffe0ff */
[----:B------:R-:W-:Y:S01]  /*1c60*/  IMAD.MOV.U32 R213, RZ, RZ, 0x3f ;  /* 0x0000003fffd57424 */ /* 0x000fe200078e00ff */
[----:B------:R-:W-:Y:S01]  /*1c70*/  LOP3.LUT R4, R5, 0x6, RZ, 0xc0, !PT ;  /* 0x0000000605047812 */ /* 0x000fe200078ec0ff */
[----:B------:R-:W-:Y:S01]  /*1c80*/  IMAD.U32 R5, RZ, RZ, UR5 ;  /* 0x00000005ff057e24 */ /* 0x000fe2000f8e00ff */
[----:B------:R-:W-:Y:S01]  /*1c90*/  MOV R212, 0x37 ;  /* 0x0000003700d47802 */ /* 0x000fe20000000f00 */
[----:B------:R-:W-:Y:S01]  /*1ca0*/  IMAD.MOV.U32 R211, RZ, RZ, 0x4 ;  /* 0x00000004ffd37424 */ /* 0x000fe200078e00ff */
[----:B------:R-:W-:Y:S01]  /*1cb0*/  LOP3.LUT R215, R4, 0xe0, R215, 0xf8, !PT ;  /* 0x000000e004d77812 */ /* 0x000fe200078ef8d7 */
[----:B------:R-:W-:Y:S01]  /*1cc0*/  USHF.L.U32 UR14, UR14, 0x3, URZ ;  /* 0x000000030e0e7899 */ /* 0x000fe200080006ff */
[----:B------:R-:W-:Y:S01]  /*1cd0*/  IADD3 R222, PT, PT, R5, UR33, R204 ;  /* 0x0000002105de7c10 */ /* 0x000fe2000fffe0cc */
[----:B------:R-:W4:Y:S01]  /*1ce0*/  LDCU UR7, c[0x0][0x3e0] ;  /* 0x00007c00ff0777ac */ /* 0x000f220008000800 */
[----:B------:R-:W-:Y:S01]  /*1cf0*/  MOV R95, RZ ;  /* 0x000000ff005f7202 */ /* 0x000fe20000000f00 */
[----:B------:R-:W1:Y:S01]  /*1d00*/  LDCU UR9, c[0x0][0x50c] ;  /* 0x0000a180ff0977ac */ /* 0x000e620008000800 */
[----:B------:R-:W1:Y:S01]  /*1d10*/  LDCU UR8, c[0x0][0x45c] ;  /* 0x00008b80ff0877ac */ /* 0x000e620008000800 */
[----:B------:R-:W-:Y:S01]  /*1d20*/  UIADD3 UR12, UPT, UPT, UR12, 0x40, -UR33 ;  /* 0x000000400c0c7890 */ /* 0x000fe2000fffe821 */
[----:B------:R-:W-:-:S02]  /*1d30*/  IADD3 R215, PT, PT, R215, UR27, RZ ;  /* 0x0000001bd7d77c10 */ /* 0x000fc4000fffe0ff */
[----:B------:R-:W-:-:S09]  /*1d40*/  IADD3 R222, PT, PT, R222, -UR29, RZ ;  /* 0x8000001ddede7c10 */ /* 0x000fd2000fffe0ff */
.L_x_533:
[----:B------:R-:W0:Y:S01]  /*1d50*/  LDGDEPBAR ;  /* 0x00000000000079af */ /* 0x000e220000000000 */
[-C--:B------:R-:W-:Y:S01]  /*1d60*/  IADD3 R182, PT, PT, R200, R189.reuse, RZ ;  /* 0x000000bdc8b67210 */ /* 0x080fe20007ffe0ff */
[----:B------:R-:W-:Y:S01]  /*1d70*/  UIADD3 UR5, UPT, UPT, UR5, -0x40, URZ ;  /* 0xffffffc005057890 */ /* 0x000fe2000fffe0ff */
[----:B------:R-:W-:Y:S01]  /*1d80*/  IADD3 R181, PT, PT, R198, R189, RZ ;  /* 0x000000bdc6b57210 */ /* 0x000fe20007ffe0ff */
[C---:B-----5:R-:W-:Y:S01]  /*1d90*/  FMUL.FTZ R243, R223.reuse, 1.4426950216293334961 ;  /* 0x3fb8aa3bdff37820 */ /* 0x060fe20000410000 */
[----:B------:R-:W-:Y:S01]  /*1da0*/  MOV R234, UR30 ;  /* 0x0000001e00ea7c02 */ /* 0x000fe20008000f00 */
[----:B------:R-:W-:Y:S01]  /*1db0*/  UISETP.GE.AND UP0, UPT, UR5, UR12, UPT ;  /* 0x0000000c0500728c */ /* 0x000fe2000bf06270 */
[----:B------:R-:W-:Y:S01]  /*1dc0*/  IADD3 R180, PT, PT, R200, R181, RZ ;  /* 0x000000b5c8b47210 */ /* 0x000fe20007ffe0ff */
[----:B------:R-:W-:Y:S01]  /*1dd0*/  FMUL.FTZ R251, R224, 1.4426950216293334961 ;  /* 0x3fb8aa3be0fb7820 */ /* 0x000fe20000410000 */
[C---:B------:R-:W-:Y:S01]  /*1de0*/  LEA R244, P1, R204.reuse, R234, 0x2 ;  /* 0x000000eaccf47211 */ /* 0x040fe200078210ff */
[----:B------:R-:W-:Y:S01]  /*1df0*/  UIADD3 UR32, UPT, UPT, UR32, -0x1, URZ ;  /* 0xffffffff20207890 */ /* 0x000fe2000fffe0ff */
[----:B------:R-:W-:Y:S02]  /*1e00*/  MOV R235, UR31 ;  /* 0x0000001f00eb7c02 */ /* 0x000fe40008000f00 */
[----:B------:R-:W-:Y:S01]  /*1e10*/  PLOP3.LUT P0, PT, PT, PT, UP0, 0x80, 0x8 ;  /* 0x000000000008781c */ /* 0x000fe20003f0f008 */
[----:B------:R-:W-:Y:S01]  /*1e20*/  UISETP.GT.AND UP0, UPT, UR32, UR4, UPT ;  /* 0x000000042000728c */ /* 0x000fe2000bf04270 */
[----:B------:R-:W-:Y:S02]  /*1e30*/  LEA.HI.X R245, R204, R235, RZ, 0x2, P1 ;  /* 0x000000ebccf57211 */ /* 0x000fe400008f14ff */
[----:B------:R-:W-:Y:S02]  /*1e40*/  FSETP.NEU.FTZ.AND P1, PT, R223, -INF , PT ;  /* 0xff800000df00780b */ /* 0x000fe40003f3d000 */
[----:B------:R-:W-:Y:S02]  /*1e50*/  FSETP.NEU.FTZ.AND P2, PT, R224, -INF , PT ;  /* 0xff800000e000780b */ /* 0x000fe40003f5d000 */
[----:B------:R-:W-:Y:S02]  /*1e60*/  FSEL R243, R243, RZ, P1 ;  /* 0x000000fff3f37208 */ /* 0x000fe40000800000 */
[----:B------:R-:W-:Y:S01]  /*1e70*/  FSEL R251, R251, RZ, P2 ;  /* 0x000000fffbfb7208 */ /* 0x000fe20001000000 */
[----:B------:R-:W-:Y:S04]  /*1e80*/  DEPBAR.LE SB0, 0x0 ;  /* 0x000080000000791a */ /* 0x000fe80000000000 */
[----:B------:R-:W-:Y:S01]  /*1e90*/  BAR.SYNC.DEFER_BLOCKING 0x0 ;  /* 0x0000000000007b1d */ /* 0x000fe20000010000 */
[C---:B------:R-:W-:Y:S02]  /*1ea0*/  @!P0 VIADDMNMX R242, R222.reuse, -R212, UR33, PT ;  /* 0x00000021def28e46 */ /* 0x040fe4000b8009d4 */
[C---:B------:R-:W-:Y:S02]  /*1eb0*/  @!P0 IADD3 R237, PT, PT, R215.reuse, 0x1, RZ ;  /* 0x00000001d7ed8810 */ /* 0x040fe40007ffe0ff */
[----:B------:R-:W-:Y:S02]  /*1ec0*/  @!P0 IADD3 R235, PT, PT, R215, 0x8, RZ ;  /* 0x00000008d7eb8810 */ /* 0x000fe40007ffe0ff */
[-C--:B------:R-:W-:Y:S02]  /*1ed0*/  @!P0 ISETP.GE.AND P4, PT, R237, R242.reuse, PT ;  /* 0x000000f2ed00820c */ /* 0x080fe40003f86270 */
[----:B------:R-:W-:Y:S02]  /*1ee0*/  @!P0 ISETP.GE.AND P3, PT, R235, R242, PT ;  /* 0x000000f2eb00820c */ /* 0x000fe40003f66270 */
[C---:B------:R-:W-:Y:S02]  /*1ef0*/  @!P0 IADD3 R241, PT, PT, R215.reuse, 0x10, RZ ;  /* 0x00000010d7f18810 */ /* 0x040fe40007ffe0ff */
[----:B------:R-:W-:Y:S02]  /*1f00*/  @!P0 IADD3 R247, PT, PT, R215, 0x19, RZ ;  /* 0x00000019d7f78810 */ /* 0x000fe40007ffe0ff */
[----:B------:R-:W-:Y:S04]  /*1f10*/  @!P0 VIADDMNMX R246, R222, -R213, UR33, PT ;  /* 0x00000021def68e46 */ /* 0x000fe8000b8009d5 */
[-C--:B------:R-:W-:Y:S02]  /*1f20*/  @!P0 ISETP.GE.AND P6, PT, R237, R246.reuse, PT ;  /* 0x000000f6ed00820c */ /* 0x080fe40003fc6270 */
[CC--:B------:R-:W-:Y:S02]  /*1f30*/  @!P0 ISETP.GE.AND P1, PT, R215.reuse, R246.reuse, PT ;  /* 0x000000f6d700820c */ /* 0x0c0fe40003f26270 */
[----:B------:R-:W-:Y:S01]  /*1f40*/  @!P0 IADD3 R237, PT, PT, R215, 0x9, RZ ;  /* 0x00000009d7ed8810 */ /* 0x000fe20007ffe0ff */
[----:B------:R-:W-:Y:S01]  /*1f50*/  LDSM.16.M88.4 R52, [R189] ;  /* 0x00000000bd34783b */ /* 0x000fe20000000200 */
[-C--:B------:R-:W-:Y:S02]  /*1f60*/  @!P0 ISETP.GE.AND P5, PT, R235, R246.reuse, PT ;  /* 0x000000f6eb00820c */ /* 0x080fe40003fa6270 */
[----:B------:R-:W-:Y:S05]  /*1f70*/  @!P0 ISETP.GE.AND P2, PT, R237, R246, PT ;  /* 0x000000f6ed00820c */ /* 0x000fea0003f46270 */
[----:B------:R-:W2:Y:S08]  /*1f80*/  LDSM.16.M88.4 R56, [R201+-0x4000] ;  /* 0xffc00000c938783b */ /* 0x000eb00000000200 */
[----:B------:R-:W4:Y:S08]  /*1f90*/  LDSM.16.M88.4 R60, [R201+-0x3800] ;  /* 0xffc80000c93c783b */ /* 0x000f300000000200 */
[----:B------:R-:W-:Y:S08]  /*1fa0*/  LDSM.16.M88.4 R64, [R182] ;  /* 0x00000000b640783b */ /* 0x000ff00000000200 */
[----:B------:R-:W1:Y:S08]  /*1fb0*/  LDSM.16.M88.4 R100, [R199+-0x4000] ;  /* 0xffc00000c764783b */ /* 0x000e700000000200 */
[----:B------:R-:W3:Y:S04]  /*1fc0*/  LDG.E R238, desc[UR22][R244.64] ;  /* 0x00000016f4ee7981 */ /* 0x000ee8000c1e1900 */
[----:B------:R-:W1:Y:S01]  /*1fd0*/  LDSM.16.M88.4 R104, [R199+-0x3800] ;  /* 0xffc80000c768783b */ /* 0x000e620000000200 */
[C---:B--2---:R-:W-:Y:S07]  /*1fe0*/  HMMA.16816.F32 R4, R52.reuse, R56, RZ ;  /* 0x000000383404723c */ /* 0x044fee00000018ff */
[----:B------:R-:W-:Y:S01]  /*1ff0*/  LDSM.16.M88.4 R108, [R181] ;  /* 0x00000000b56c783b */ /* 0x000fe20000000200 */
[C---:B------:R-:W-:Y:S07]  /*2000*/  HMMA.16816.F32 R8, R52.reuse, R58, RZ ;  /* 0x0000003a3408723c */ /* 0x040fee00000018ff */
[----:B------:R-:W2:Y:S01]  /*2010*/  LDSM.16.M88.4 R112, [R197+-0x4000] ;  /* 0xffc00000c570783b */ /* 0x000ea20000000200 */
[C---:B----4-:R-:W-:Y:S07]  /*2020*/  HMMA.16816.F32 R12, R52.reuse, R60, RZ ;  /* 0x0000003c340c723c */ /* 0x050fee00000018ff */
[----:B------:R-:W-:Y:S01]  /*2030*/  LDSM.16.M88.4 R56, [R180] ;  /* 0x00000000b438783b */ /* 0x000fe20000000200 */
[----:B------:R-:W-:Y:S07]  /*2040*/  HMMA.16816.F32 R16, R52, R62, RZ ;  /* 0x0000003e3410723c */ /* 0x000fee00000018ff */
[----:B------:R-:W4:Y:S01]  /*2050*/  LDSM.16.M88.4 R52, [R197+-0x3800] ;  /* 0xffc80000c534783b */ /* 0x000f220000000200 */
[C---:B-1----:R-:W-:Y:S07]  /*2060*/  HMMA.16816.F32 R4, R64.reuse, R100, R4 ;  /* 0x000000644004723c */ /* 0x042fee0000001804 */
[----:B------:R-:W1:Y:S01]  /*2070*/  LDSM.16.M88.4 R60, [R196+-0x4000] ;  /* 0xffc00000c43c783b */ /* 0x000e620000000200 */
[C---:B------:R-:W-:Y:S07]  /*2080*/  HMMA.16816.F32 R8, R64.reuse, R102, R8 ;  /* 0x000000664008723c */ /* 0x040fee0000001808 */
[----:B------:R-:W-:Y:S01]  /*2090*/  LDSM.16.M88.4 R100, [R189+0x2000] ;  /* 0x00200000bd64783b */ /* 0x000fe20000000200 */
[C---:B------:R-:W-:Y:S08]  /*20a0*/  HMMA.16816.F32 R12, R64.reuse, R104, R12 ;  /* 0x00000068400c723c */ /* 0x040ff0000000180c */
[----:B------:R-:W-:Y:S01]  /*20b0*/  HMMA.16816.F32 R16, R64, R106, R16 ;  /* 0x0000006a4010723c */ /* 0x000fe20000001810 */
[----:B------:R-:W1:Y:S07]  /*20c0*/  LDSM.16.M88.4 R64, [R196+-0x3800] ;  /* 0xffc80000c440783b */ /* 0x000e6e0000000200 */
[C---:B--2---:R-:W-:Y:S01]  /*20d0*/  HMMA.16816.F32 R4, R108.reuse, R112, R4 ;  /* 0x000000706c04723c */ /* 0x044fe20000001804 */
[----:B------:R-:W2:Y:S07]  /*20e0*/  LDSM.16.M88.4 R104, [R201+-0x2000] ;  /* 0xffe00000c968783b */ /* 0x000eae0000000200 */
[C---:B------:R-:W-:Y:S01]  /*20f0*/  HMMA.16816.F32 R8, R108.reuse, R114, R8 ;  /* 0x000000726c08723c */ /* 0x040fe20000001808 */
[----:B------:R-:W-:Y:S07]  /*2100*/  LDSM.16.M88.4 R112, [R199+-0x2000] ;  /* 0xffe00000c770783b */ /* 0x000fee0000000200 */
[C---:B----4-:R-:W-:Y:S08]  /*2110*/  HMMA.16816.F32 R12, R108.reuse, R52, R12 ;  /* 0x000000346c0c723c */ /* 0x050ff0000000180c */
[----:B------:R-:W-:Y:S01]  /*2120*/  HMMA.16816.F32 R16, R108, R54, R16 ;  /* 0x000000366c10723c */ /* 0x000fe20000001810 */
[----:B------:R-:W4:Y:S07]  /*2130*/  LDSM.16.M88.4 R52, [R201+-0x1800] ;  /* 0xffe80000c934783b */ /* 0x000f2e0000000200 */
[C---:B-1----:R-:W-:Y:S01]  /*2140*/  HMMA.16816.F32 R4, R56.reuse, R60, R4 ;  /* 0x0000003c3804723c */ /* 0x042fe20000001804 */
[----:B------:R-:W1:Y:S07]  /*2150*/  LDSM.16.M88.4 R108, [R182+0x2000] ;  /* 0x00200000b66c783b */ /* 0x000e6e0000000200 */
[C---:B------:R-:W-:Y:S01]  /*2160*/  HMMA.16816.F32 R8, R56.reuse, R62, R8 ;  /* 0x0000003e3808723c */ /* 0x040fe20000001808 */
[----:B------:R-:W-:Y:S07]  /*2170*/  LDSM.16.M88.4 R60, [R181+0x2000] ;  /* 0x00200000b53c783b */ /* 0x000fee0000000200 */
        /* <DEDUP_REMOVED lines=12> */
[C---:B------:R-:W-:Y:S08]  /*2240*/  HMMA.16816.F32 R8, R108.reuse, R114, R8 ;  /* 0x000000726c08723c */ /* 0x040ff00000001808 */
[C---:B------:R-:W-:Y:S08]  /*2250*/  HMMA.16816.F32 R12, R108.reuse, R56, R12 ;  /* 0x000000386c0c723c */ /* 0x040ff0000000180c */
[----:B------:R-:W-:Y:S08]  /*2260*/  HMMA.16816.F32 R16, R108, R58, R16 ;  /* 0x0000003a6c10723c */ /* 0x000ff00000001810 */
[C---:B--2---:R-:W-:Y:S08]  /*2270*/  HMMA.16816.F32 R4, R60.reuse, R64, R4 ;  /* 0x000000403c04723c */ /* 0x044ff00000001804 */
[C---:B------:R-:W-:Y:S08]  /*2280*/  HMMA.16816.F32 R8, R60.reuse, R66, R8 ;  /* 0x000000423c08723c */ /* 0x040ff00000001808 */
[C---:B----4-:R-:W-:Y:S08]  /*2290*/  HMMA.16816.F32 R12, R60.reuse, R52, R12 ;  /* 0x000000343c0c723c */ /* 0x050ff0000000180c */
[----:B------:R-:W-:Y:S01]  /*22a0*/  HMMA.16816.F32 R16, R60, R54, R16 ;  /* 0x000000363c10723c */ /* 0x000fe20000001810 */
[----:B------:R-:W2:Y:S07]  /*22b0*/  LDSM.16.M88.4 R52, [R196+-0x1800] ;  /* 0xffe80000c434783b */ /* 0x000eae0000000200 */
[C---:B-1----:R-:W-:Y:S08]  /*22c0*/  HMMA.16816.F32 R4, R100.reuse, R104, R4 ;  /* 0x000000686404723c */ /* 0x042ff00000001804 */
[C---:B------:R-:W-:Y:S11]  /*22d0*/  HMMA.16816.F32 R8, R100.reuse, R106, R8 ;  /* 0x0000006a6408723c */ /* 0x040ff60000001808 */
[----:B------:R-:W-:Y:S01]  /*22e0*/  FMUL.FTZ R184, R5, UR9 ;  /* 0x0000000905b87c20 */ /* 0x000fe20008410000 */
[----:B------:R-:W-:Y:S01]  /*22f0*/  FMUL.FTZ R183, R4, UR9 ;  /* 0x0000000904b77c20 */ /* 0x000fe20008410000 */
[----:B------:R-:W-:Y:S01]  /*2300*/  FMUL.FTZ R185, R6, UR9 ;  /* 0x0000000906b97c20 */ /* 0x000fe20008410000 */
[----:B------:R-:W-:Y:S03]  /*2310*/  FMUL.FTZ R186, R7, UR9 ;  /* 0x0000000907ba7c20 */ /* 0x000fe60008410000 */
[----:B------:R-:W1:Y:S02]  /*2320*/  MUFU.TANH R184, R184 ;  /* 0x000000b800b87308 */ /* 0x000e640000002400 */
[----:B------:R-:W-:Y:S01]  /*2330*/  FMUL.FTZ R187, R8, UR9 ;  /* 0x0000000908bb7c20 */ /* 0x000fe20008410000 */
[----:B------:R-:W-:Y:S01]  /*2340*/  FMUL.FTZ R229, R10, UR9 ;  /* 0x000000090ae57c20 */ /* 0x000fe20008410000 */
[----:B------:R-:W-:Y:S01]  /*2350*/  FMUL.FTZ R232, R11, UR9 ;  /* 0x000000090be87c20 */ /* 0x000fe20008410000 */
[----:B------:R-:W-:Y:S01]  /*2360*/  FMUL.FTZ R219, R9, UR9 ;  /* 0x0000000909db7c20 */ /* 0x000fe20008410000 */
[C---:B--2---:R-:W-:Y:S04]  /*2370*/  HMMA.16816.F32 R12, R100.reuse, R52, R12 ;  /* 0x00000034640c723c */ /* 0x044fe8000000180c */
[----:B------:R-:W2:Y:S04]  /*2380*/  MUFU.TANH R183, R183 ;  /* 0x000000b700b77308 */ /* 0x000ea80000002400 */
[----:B------:R-:W-:Y:S06]  /*2390*/  HMMA.16816.F32 R16, R100, R54, R16 ;  /* 0x000000366410723c */ /* 0x000fec0000001810 */
[----:B------:R-:W4:Y:S01]  /*23a0*/  MUFU.TANH R186, R186 ;  /* 0x000000ba00ba7308 */ /* 0x000f220000002400 */
[-C--:B-1----:R-:W-:Y:S02]  /*23b0*/  MOV R250, R184.reuse ;  /* 0x000000b800fa7202 */ /* 0x082fe40000000f00 */
[C---:B------:R-:W-:Y:S01]  /*23c0*/  @!P0 FSEL R250, R184.reuse, -INF , !P6 ;  /* 0xff800000b8fa8808 */ /* 0x040fe20007000000 */
[----:B------:R-:W-:Y:S01]  /*23d0*/  FFMA.FTZ R184, -R184, R184, 1 ;  /* 0x3f800000b8b87423 */ /* 0x000fe200000101b8 */
[CC--:B------:R-:W-:Y:S05]  /*23e0*/  @!P0 ISETP.GE.AND P6, PT, R215.reuse, R242.reuse, PT ;  /* 0x000000f2d700820c */ /* 0x0c0fea0003fc6270 */
[----:B------:R-:W1:Y:S01]  /*23f0*/  MUFU.TANH R185, R185 ;  /* 0x000000b900b97308 */ /* 0x000e620000002400 */
[----:B------:R-:W-:Y:S01]  /*2400*/  @!P0 IADD3 R101, PT, PT, R215, 0x18, RZ ;  /* 0x00000018d7658810 */ /* 0x000fe20007ffe0ff */
[----:B------:R-:W-:Y:S01]  /*2410*/  FMUL.FTZ R233, R12, UR9 ;  /* 0x000000090ce97c20 */ /* 0x000fe20008410000 */
[----:B------:R-:W-:Y:S01]  /*2420*/  FMUL.FTZ R234, R13, UR9 ;  /* 0x000000090dea7c20 */ /* 0x000fe20008410000 */
[----:B--2---:R-:W-:Y:S01]  /*2430*/  MOV R248, R183 ;  /* 0x000000b700f87202 */ /* 0x004fe20000000f00 */
[--C-:B------:R-:W-:Y:S01]  /*2440*/  FFMA.FTZ R105, R250, UR8, -R251.reuse ;  /* 0x00000008fa697c23 */ /* 0x100fe200080108fb */
[----:B------:R-:W-:Y:S01]  /*2450*/  @!P0 FSEL R248, R183, -INF , !P1 ;  /* 0xff800000b7f88808 */ /* 0x000fe20004800000 */
[----:B------:R-:W-:Y:S03]  /*2460*/  FMUL.FTZ R236, R15, UR9 ;  /* 0x000000090fec7c20 */ /* 0x000fe60008410000 */
[----:B------:R-:W2:Y:S01]  /*2470*/  MUFU.TANH R187, R187 ;  /* 0x000000bb00bb7308 */ /* 0x000ea20000002400 */
[----:B------:R-:W-:Y:S01]  /*2480*/  @!P0 ISETP.GE.AND P1, PT, R237, R242, PT ;  /* 0x000000f2ed00820c */ /* 0x000fe20003f26270 */
[----:B------:R-:W-:Y:S01]  /*2490*/  FMUL.FTZ R235, R14, UR9 ;  /* 0x000000090eeb7c20 */ /* 0x000fe20008410000 */
[----:B----4-:R-:W-:Y:S01]  /*24a0*/  MOV R180, R186 ;  /* 0x000000ba00b47202 */ /* 0x010fe20000000f00 */
[----:B------:R-:W-:Y:S01]  /*24b0*/  FFMA.FTZ R106, R248, UR8, -R251 ;  /* 0x00000008f86a7c23 */ /* 0x000fe200080108fb */
[----:B------:R-:W-:Y:S01]  /*24c0*/  @!P0 FSEL R180, R186, -INF , !P4 ;  /* 0xff800000bab48808 */ /* 0x000fe20006000000 */
[----:B------:R-:W-:Y:S01]  /*24d0*/  FMUL.FTZ R237, R16, UR9 ;  /* 0x0000000910ed7c20 */ /* 0x000fe20008410000 */
[----:B------:R-:W-:Y:S03]  /*24e0*/  @!P0 ISETP.GE.AND P4, PT, R241, R242, PT ;  /* 0x000000f2f100820c */ /* 0x000fe60003f86270 */
[----:B------:R-:W4:Y:S01]  /*24f0*/  MUFU.TANH R232, R232 ;  /* 0x000000e800e87308 */ /* 0x000f220000002400 */
[----:B------:R-:W-:Y:S01]  /*2500*/  FMUL.FTZ R240, R18, UR9 ;  /* 0x0000000912f07c20 */ /* 0x000fe20008410000 */
[----:B-1----:R-:W-:Y:S01]  /*2510*/  MOV R252, R185 ;  /* 0x000000b900fc7202 */ /* 0x002fe20000000f00 */
[----:B------:R-:W-:Y:S01]  /*2520*/  FMUL.FTZ R239, R17, UR9 ;  /* 0x0000000911ef7c20 */ /* 0x000fe20008410000 */
[----:B------:R-:W-:Y:S01]  /*2530*/  @!P0 FSEL R252, R185, -INF , !P6 ;  /* 0xff800000b9fc8808 */ /* 0x000fe20007000000 */
[----:B------:R-:W-:Y:S01]  /*2540*/  FFMA.FTZ R183, -R183, R183, 1 ;  /* 0x3f800000b7b77423 */ /* 0x000fe200000101b7 */
[-C--:B------:R-:W-:Y:S01]  /*2550*/  @!P0 ISETP.GE.AND P6, PT, R241, R246.reuse, PT ;  /* 0x000000f6f100820c */ /* 0x080fe20003fc6270 */
[----:B------:R-:W-:Y:S03]  /*2560*/  FMUL.FTZ R184, R184, UR9 ;  /* 0x00000009b8b87c20 */ /* 0x000fe60008410000 */
[----:B------:R-:W1:Y:S01]  /*2570*/  MUFU.TANH R229, R229 ;  /* 0x000000e500e57308 */ /* 0x000e620000002400 */
[----:B------:R-:W-:Y:S01]  /*2580*/  @!P0 IADD3 R241, PT, PT, R215, 0x11, RZ ;  /* 0x00000011d7f18810 */ /* 0x000fe20007ffe0ff */
[----:B--2---:R-:W-:Y:S01]  /*2590*/  IMAD.MOV.U32 R249, RZ, RZ, R187 ;  /* 0x000000fffff97224 */ /* 0x004fe200078e00bb */
[----:B------:R-:W-:Y:S01]  /*25a0*/  @!P0 FSEL R249, R187, -INF , !P5 ;  /* 0xff800000bbf98808 */ /* 0x000fe20006800000 */
[----:B------:R-:W-:Y:S01]  /*25b0*/  FFMA.FTZ R250, R252, UR8, -R243 ;  /* 0x00000008fcfa7c23 */ /* 0x000fe200080108f3 */
[----:B------:R-:W-:Y:S01]  /*25c0*/  @!P0 ISETP.GE.AND P5, PT, R241, R246, PT ;  /* 0x000000f6f100820c */ /* 0x000fe20003fa6270 */
[----:B------:R-:W-:Y:S01]  /*25d0*/  FMUL.FTZ R183, R183, UR9 ;  /* 0x00000009b7b77c20 */ /* 0x000fe20008410000 */
[----:B------:R-:W-:Y:S03]  /*25e0*/  FFMA.FTZ R187, -R187, R187, 1 ;  /* 0x3f800000bbbb7423 */ /* 0x000fe600000101bb */
[----:B------:R-:W2:Y:S01]  /*25f0*/  MUFU.TANH R219, R219 ;  /* 0x000000db00db7308 */ /* 0x000ea20000002400 */
[----:B------:R-:W-:Y:S01]  /*2600*/  FFMA.FTZ R103, R249, UR8, -R251 ;  /* 0x00000008f9677c23 */ /* 0x000fe200080108fb */
[----:B----4-:R-:W-:Y:S01]  /*2610*/  MOV R248, R232 ;  /* 0x000000e800f87202 */ /* 0x010fe20000000f00 */
[----:B------:R-:W-:Y:S01]  /*2620*/  FMUL.FTZ R187, R187, UR9 ;  /* 0x00000009bbbb7c20 */ /* 0x000fe20008410000 */
[----:B------:R-:W-:Y:S02]  /*2630*/  @!P0 FSEL R248, R232, -INF , !P1 ;  /* 0xff800000e8f88808 */ /* 0x000fe40004800000 */
[-C--:B------:R-:W-:Y:S04]  /*2640*/  @!P0 ISETP.GE.AND P1, PT, R247, R246.reuse, PT ;  /* 0x000000f6f700820c */ /* 0x080fe80003f26270 */
[----:B------:R-:W4:Y:S01]  /*2650*/  MUFU.TANH R233, R233 ;  /* 0x000000e900e97308 */ /* 0x000f220000002400 */
[--C-:B------:R-:W-:Y:S01]  /*2660*/  FFMA.FTZ R107, R248, UR8, -R243.reuse ;  /* 0x00000008f86b7c23 */ /* 0x100fe200080108f3 */
[----:B-1----:R-:W-:Y:S02]  /*2670*/  MOV R114, R229 ;  /* 0x000000e500727202 */ /* 0x002fe40000000f00 */
[----:B------:R-:W-:Y:S02]  /*2680*/  @!P0 FSEL R114, R229, -INF , !P3 ;  /* 0xff800000e5728808 */ /* 0x000fe40005800000 */
[----:B------:R-:W-:Y:S01]  /*2690*/  @!P0 ISETP.GE.AND P3, PT, R101, R246, PT ;  /* 0x000000f66500820c */ /* 0x000fe20003f66270 */
[----:B------:R-:W-:Y:S03]  /*26a0*/  FFMA.FTZ R246, R180, UR8, -R243 ;  /* 0x00000008b4f67c23 */ /* 0x000fe600080108f3 */
[----:B------:R-:W1:Y:S01]  /*26b0*/  MUFU.TANH R234, R234 ;  /* 0x000000ea00ea7308 */ /* 0x000e620000002400 */
[-C--:B--2---:R-:W-:Y:S02]  /*26c0*/  MOV R102, R219.reuse ;  /* 0x000000db00667202 */ /* 0x084fe40000000f00 */
[C---:B------:R-:W-:Y:S01]  /*26d0*/  @!P0 FSEL R102, R219.reuse, -INF , !P2 ;  /* 0xff800000db668808 */ /* 0x040fe20005000000 */
[----:B------:R-:W-:Y:S01]  /*26e0*/  FFMA.FTZ R219, -R219, R219, 1 ;  /* 0x3f800000dbdb7423 */ /* 0x000fe200000101db */
[-C--:B------:R-:W-:Y:S01]  /*26f0*/  @!P0 ISETP.GE.AND P2, PT, R241, R242.reuse, PT ;  /* 0x000000f2f100820c */ /* 0x080fe20003f46270 */
[----:B------:R-:W-:Y:S04]  /*2700*/  FMUL.FTZ R241, R19, UR9 ;  /* 0x0000000913f17c20 */ /* 0x000fe80008410000 */
[----:B------:R-:W-:Y:S01]  /*2710*/  MUFU.TANH R236, R236 ;  /* 0x000000ec00ec7308 */ /* 0x000fe20000002400 */
[----:B------:R-:W-:Y:S01]  /*2720*/  FFMA.FTZ R102, R102, UR8, -R251 ;  /* 0x0000000866667c23 */ /* 0x000fe200080108fb */
[----:B----4-:R-:W-:Y:S01]  /*2730*/  IMAD.MOV.U32 R252, RZ, RZ, R233 ;  /* 0x000000fffffc7224 */ /* 0x010fe200078e00e9 */
[C---:B------:R-:W-:Y:S01]  /*2740*/  @!P0 FSEL R252, R233.reuse, -INF , !P6 ;  /* 0xff800000e9fc8808 */ /* 0x040fe20007000000 */
[----:B------:R-:W-:Y:S01]  /*2750*/  FFMA.FTZ R233, -R233, R233, 1 ;  /* 0x3f800000e9e97423 */ /* 0x000fe200000101e9 */
[----:B------:R-:W-:Y:S01]  /*2760*/  @!P0 ISETP.GE.AND P6, PT, R101, R242, PT ;  /* 0x000000f26500820c */ /* 0x000fe20003fc6270 */
[----:B------:R-:W-:Y:S04]  /*2770*/  FMUL.FTZ R219, R219, UR9 ;  /* 0x00000009dbdb7c20 */ /* 0x000fe80008410000 */
[----:B------:R-:W-:Y:S01]  /*2780*/  MUFU.TANH R235, R235 ;  /* 0x000000eb00eb7308 */ /* 0x000fe20000002400 */
[----:B------:R-:W-:Y:S01]  /*2790*/  FMUL.FTZ R233, R233, UR9 ;  /* 0x00000009e9e97c20 */ /* 0x000fe20008410000 */
[-C--:B-1----:R-:W-:Y:S02]  /*27a0*/  MOV R180, R234.reuse ;  /* 0x000000ea00b47202 */ /* 0x082fe40000000f00 */
[C---:B------:R-:W-:Y:S01]  /*27b0*/  @!P0 FSEL R180, R234.reuse, -INF , !P5 ;  /* 0xff800000eab48808 */ /* 0x040fe20006800000 */
[----:B------:R-:W-:Y:S01]  /*27c0*/  FFMA.FTZ R234, -R234, R234, 1 ;  /* 0x3f800000eaea7423 */ /* 0x000fe200000101ea */
[----:B------:R-:W-:Y:S01]  /*27d0*/  @!P0 ISETP.GE.AND P5, PT, R247, R242, PT ;  /* 0x000000f2f700820c */ /* 0x000fe20003fa6270 */
[----:B------:R-:W-:Y:S01]  /*27e0*/  FFMA.FTZ R247, R114, UR8, -R243 ;  /* 0x0000000872f77c23 */ /* 0x000fe200080108f3 */
[----:B------:R1:W2:Y:S02]  /*27f0*/  LDG.E R242, desc[UR22][R244.64+0x20] ;  /* 0x00002016f4f27981 */ /* 0x0002a4000c1e1900 */
[----:B------:R-:W4:Y:S01]  /*2800*/  MUFU.TANH R240, R240 ;  /* 0x000000f000f07308 */ /* 0x000f220000002400 */
[--C-:B------:R-:W-:Y:S09]  /*2810*/  FFMA.FTZ R180, R180, UR8, -R251.reuse ;  /* 0x00000008b4b47c23 */ /* 0x100ff200080108fb */
[----:B------:R-:W3:Y:S10]  /*2820*/  MUFU.TANH R237, R237 ;  /* 0x000000ed00ed7308 */ /* 0x000ef40000002400 */
[----:B------:R3:W-:Y:S01]  /*2830*/  MUFU.EX2 R249, R246 ;  /* 0x000000f600f97308 */ /* 0x0007e20000000800 */
[----:B----4-:R-:W-:Y:S09]  /*2840*/  MOV R114, R240 ;  /* 0x000000f000727202 */ /* 0x010ff20000000f00 */
[----:B------:R-:W4:Y:S01]  /*2850*/  MUFU.TANH R239, R239 ;  /* 0x000000ef00ef7308 */ /* 0x000f220000002400 */
[----:B------:R-:W-:Y:S01]  /*2860*/  @!P0 FSEL R114, R240, -INF , !P6 ;  /* 0xff800000f0728808 */ /* 0x000fe20007000000 */
[----:B-1----:R-:W-:Y:S01]  /*2870*/  FFMA.FTZ R245, R252, UR8, -R251 ;  /* 0x00000008fcf57c23 */ /* 0x002fe200080108fb */
[----:B------:R-:W-:Y:S02]  /*2880*/  MOV R244, R236 ;  /* 0x000000ec00f47202 */ /* 0x000fe40000000f00 */
[----:B------:R-:W-:Y:S05]  /*2890*/  @!P0 FSEL R244, R236, -INF , !P2 ;  /* 0xff800000ecf48808 */ /* 0x000fea0005000000 */
[----:B------:R-:W1:Y:S01]  /*28a0*/  MUFU.TANH R241, R241 ;  /* 0x000000f100f17308 */ /* 0x000e620000002400 */
[----:B---3--:R-:W-:Y:S02]  /*28b0*/  MOV R252, R237 ;  /* 0x000000ed00fc7202 */ /* 0x008fe40000000f00 */
[----:B------:R-:W-:Y:S02]  /*28c0*/  MOV R246, R235 ;  /* 0x000000eb00f67202 */ /* 0x000fe40000000f00 */
[----:B------:R-:W-:Y:S02]  /*28d0*/  @!P0 FSEL R246, R235, -INF , !P4 ;  /* 0xff800000ebf68808 */ /* 0x000fe40006000000 */
[C---:B------:R-:W-:Y:S03]  /*28e0*/  @!P0 FSEL R252, R237.reuse, -INF , !P3 ;  /* 0xff800000edfc8808 */ /* 0x040fe60005800000 */
[----:B------:R3:W-:Y:S01]  /*28f0*/  MUFU.EX2 R101, R245 ;  /* 0x000000f500657308 */ /* 0x0007e20000000800 */
[----:B------:R-:W-:Y:S01]  /*2900*/  FFMA.FTZ R237, -R237, R237, 1 ;  /* 0x3f800000eded7423 */ /* 0x000fe200000101ed */
[-C--:B----4-:R-:W-:Y:S01]  /*2910*/  MOV R182, R239.reuse ;  /* 0x000000ef00b67202 */ /* 0x090fe20000000f00 */
[----:B------:R-:W-:Y:S07]  /*2920*/  FFMA.FTZ R246, R246, UR8, -R243 ;  /* 0x00000008f6f67c23 */ /* 0x000fee00080108f3 */
[----:B------:R-:W-:Y:S01]  /*2930*/  MUFU.EX2 R248, R247 ;  /* 0x000000f700f87308 */ /* 0x000fe20000000800 */
[C---:B------:R-:W-:Y:S01]  /*2940*/  @!P0 FSEL R182, R239.reuse, -INF , !P1 ;  /* 0xff800000efb68808 */ /* 0x040fe20004800000 */
[--C-:B------:R-:W-:Y:S01]  /*2950*/  FFMA.FTZ R252, R252, UR8, -R251.reuse ;  /* 0x00000008fcfc7c23 */ /* 0x100fe200080108fb */
[----:B------:R-:W-:Y:S07]  /*2960*/  FFMA.FTZ R239, -R239, R239, 1 ;  /* 0x3f800000efef7423 */ /* 0x000fee00000101ef */
[----:B------:R4:W4:Y:S01]  /*2970*/  MUFU.EX2 R247, R107 ;  /* 0x0000006b00f77308 */ /* 0x0009220000000800 */
[----:B------:R-:W-:Y:S01]  /*2980*/  FMUL.FTZ R237, R237, UR9 ;  /* 0x00000009eded7c20 */ /* 0x000fe20008410000 */
[----:B------:R-:W-:Y:S01]  /*2990*/  FFMA.FTZ R251, R182, UR8, -R251 ;  /* 0x00000008b6fb7c23 */ /* 0x000fe200080108fb */
[----:B------:R-:W-:Y:S07]  /*29a0*/  FMUL.FTZ R239, R239, UR9 ;  /* 0x00000009efef7c20 */ /* 0x000fee0008410000 */
[----:B------:R-:W-:Y:S01]  /*29b0*/  MUFU.EX2 R106, R106 ;  /* 0x0000006a006a7308 */ /* 0x000fe20000000800 */
[--C-:B---3--:R-:W-:Y:S01]  /*29c0*/  FFMA.FTZ R245, R244, UR8, -R243.reuse ;  /* 0x00000008f4f57c23 */ /* 0x108fe200080108f3 */
[----:B-1----:R-:W-:Y:S08]  /*29d0*/  MOV R244, R241 ;  /* 0x000000f100f47202 */ /* 0x002ff00000000f00 */
[----:B------:R-:W1:Y:S01]  /*29e0*/  MUFU.EX2 R105, R105 ;  /* 0x0000006900697308 */ /* 0x000e620000000800 */
[----:B------:R-:W-:Y:S09]  /*29f0*/  @!P0 FSEL R244, R241, -INF , !P5 ;  /* 0xff800000f1f48808 */ /* 0x000ff20006800000 */
[----:B------:R-:W3:Y:S01]  /*2a00*/  MUFU.EX2 R250, R250 ;  /* 0x000000fa00fa7308 */ /* 0x000ee20000000800 */
[--C-:B----4-:R-:W-:Y:S01]  /*2a10*/  FFMA.FTZ R107, R114, UR8, -R243.reuse ;  /* 0x00000008726b7c23 */ /* 0x110fe200080108f3 */
[----:B------:R-:W-:Y:S08]  /*2a20*/  FFMA.FTZ R243, R244, UR8, -R243 ;  /* 0x00000008f4f37c23 */ /* 0x000ff000080108f3 */
[----:B------:R-:W-:Y:S01]  /*2a30*/  MUFU.EX2 R103, R103 ;  /* 0x0000006700677308 */ /* 0x000fe20000000800 */
[----:B------:R-:W-:Y:S09]  /*2a40*/  F2FP.F16.F32.PACK_AB R114, R247, R248 ;  /* 0x000000f8f772723e */ /* 0x000ff200000000ff */
[----:B------:R-:W4:Y:S01]  /*2a50*/  MUFU.EX2 R102, R102 ;  /* 0x0000006600667308 */ /* 0x000f220000000800 */
[----:B-1----:R-:W-:Y:S09]  /*2a60*/  F2FP.F16.F32.PACK_AB R63, R105, R106 ;  /* 0x0000006a693f723e */ /* 0x002ff200000000ff */
[----:B------:R-:W1:Y:S01]  /*2a70*/  MUFU.EX2 R180, R180 ;  /* 0x000000b400b47308 */ /* 0x000e620000000800 */
[----:B---3--:R-:W-:Y:S01]  /*2a80*/  F2FP.F16.F32.PACK_AB R61, R249, R250 ;  /* 0x000000faf93d723e */ /* 0x008fe200000000ff */
[----:B------:R-:W-:Y:S08]  /*2a90*/  STS [R208], R63 ;  /* 0x0000003fd0007388 */ /* 0x000ff00000000800 */
[----:B------:R-:W-:Y:S01]  /*2aa0*/  MUFU.EX2 R246, R246 ;  /* 0x000000f600f67308 */ /* 0x000fe20000000800 */
[----:B------:R-:W-:Y:S09]  /*2ab0*/  STS [R208+0x400], R61 ;  /* 0x0004003dd0007388 */ /* 0x000ff20000000800 */
[----:B------:R-:W3:Y:S01]  /*2ac0*/  MUFU.EX2 R245, R245 ;  /* 0x000000f500f57308 */ /* 0x000ee20000000800 */
[----:B----4-:R-:W-:Y:S01]  /*2ad0*/  F2FP.F16.F32.PACK_AB R182, R102, R103 ;  /* 0x0000006766b6723e */ /* 0x010fe200000000ff */
[----:B------:R-:W-:Y:S08]  /*2ae0*/  STS [R227+0x400], R114 ;  /* 0x00040072e3007388 */ /* 0x000ff00000000800 */
[----:B------:R-:W-:Y:S01]  /*2af0*/  MUFU.EX2 R252, R252 ;  /* 0x000000fc00fc7308 */ /* 0x000fe20000000800 */
[----:B-1----:R-:W-:Y:S01]  /*2b00*/  F2FP.F16.F32.PACK_AB R181, R180, R101 ;  /* 0x00000065b4b5723e */ /* 0x002fe200000000ff */
[----:B------:R-:W-:Y:S08]  /*2b10*/  STS [R227], R182 ;  /* 0x000000b6e3007388 */ /* 0x000ff00000000800 */
[----:B------:R-:W1:Y:S01]  /*2b20*/  MUFU.EX2 R251, R251 ;  /* 0x000000fb00fb7308 */ /* 0x000e620000000800 */
[----:B------:R-:W-:Y:S09]  /*2b30*/  STS [R226], R181 ;  /* 0x000000b5e2007388 */ /* 0x000ff20000000800 */
[----:B------:R-:W-:Y:S01]  /*2b40*/  MUFU.EX2 R244, R107 ;  /* 0x0000006b00f47308 */ /* 0x000fe20000000800 */
[----:B---3--:R-:W-:Y:S09]  /*2b50*/  F2FP.F16.F32.PACK_AB R115, R245, R246 ;  /* 0x000000f6f573723e */ /* 0x008ff200000000ff */
[----:B------:R-:W3:Y:S01]  /*2b60*/  MUFU.EX2 R243, R243 ;  /* 0x000000f300f37308 */ /* 0x000ee20000000800 */
[----:B------:R-:W-:Y:S01]  /*2b70*/  STS [R226+0x400], R115 ;  /* 0x00040073e2007388 */ /* 0x000fe20000000800 */
[----:B-1----:R-:W-:Y:S05]  /*2b80*/  F2FP.F16.F32.PACK_AB R113, R251, R252 ;  /* 0x000000fcfb71723e */ /* 0x002fea00000000ff */
[----:B------:R-:W-:Y:S01]  /*2b90*/  STS [R216], R113 ;  /* 0x00000071d8007388 */ /* 0x000fe20000000800 */
[----:B---3--:R-:W-:Y:S05]  /*2ba0*/  F2FP.F16.F32.PACK_AB R107, R243, R244 ;  /* 0x000000f4f36b723e */ /* 0x008fea00000000ff */
        /* <DEDUP_REMOVED lines=51> */
[----:B------:R-:W-:Y:S01]  /*2ee0*/  FADD.FTZ R102, -R238, R12 ;  /* 0x0000000cee667221 */ /* 0x000fe20000010100 */
        /* <DEDUP_REMOVED lines=8> */
[----:B------:R-:W-:Y:S02]  /*2f70*/  FMUL.FTZ R233, R102, R233 ;  /* 0x000000e966e97220 */ /* 0x000fe40000410000 */
[----:B------:R-:W-:Y:S01]  /*2f80*/  FMUL.FTZ R252, R252, R107 ;  /* 0x0000006bfcfc7220 */ /* 0x000fe20000410000 */
[----:B------:R-:W-:Y:S01]  /*2f90*/  FMUL.FTZ R238, R251, R238 ;  /* 0x000000eefbee7220 */ /* 0x000fe20000410000 */
[----:B------:R-:W-:Y:S01]  /*2fa0*/  FMUL.FTZ R251, R234, UR9 ;  /* 0x00000009eafb7c20 */ /* 0x000fe20008410000 */
[----:B------:R-:W-:Y:S01]  /*2fb0*/  F2FP.F16.F32.PACK_AB R234, R219, R187 ;  /* 0x000000bbdbea723e */ /* 0x000fe200000000ff */
[----:B------:R-:W-:Y:S01]  /*2fc0*/  FMUL.FTZ R237, R252, R237 ;  /* 0x000000edfced7220 */ /* 0x000fe20000410000 */
[----:B------:R-:W-:Y:S01]  /*2fd0*/  FMUL.FTZ R238, R238, R239 ;  /* 0x000000efeeee7220 */ /* 0x000fe20000410000 */
[----:B------:R-:W-:Y:S01]  /*2fe0*/  FMUL.FTZ R184, R180, R251 ;  /* 0x000000fbb4b87220 */ /* 0x000fe20000410000 */
[----:B--2---:R-:W-:Y:S04]  /*2ff0*/  FADD.FTZ R187, -R242, R6 ;  /* 0x00000006f2bb7221 */ /* 0x004fe80000010100 */
[----:B------:R-:W-:Y:S01]  /*3000*/  F2FP.F16.F32.PACK_AB R233, R184, R233 ;  /* 0x000000e9b8e9723e */ /* 0x000fe200000000ff */
[----:B------:R-:W-:Y:S01]  /*3010*/  FADD.FTZ R184, -R242, R7 ;  /* 0x00000007f2b87221 */ /* 0x000fe20000010100 */
        /* <DEDUP_REMOVED lines=25> */
.L_x_531:
[----:B------:R-:W-:Y:S01]  /*31b0*/  FFMA.FTZ R185, -R185, R185, 1 ;  /* 0x3f800000b9b97423 */ /* 0x000fe200000101b9 */
[----:B------:R-:W-:Y:S01]  /*31c0*/  FFMA.FTZ R186, -R186, R186, 1 ;  /* 0x3f800000baba7423 */ /* 0x000fe200000101ba */
[----:B------:R-:W-:Y:S01]  /*31d0*/  FADD.FTZ R4, -R242, R11 ;  /* 0x0000000bf2047221 */ /* 0x000fe20000010100 */
[----:B------:R-:W-:Y:S01]  /*31e0*/  FMUL.FTZ R187, R250, R187 ;  /* 0x000000bbfabb7220 */ /* 0x000fe20000410000 */
[----:B------:R-:W-:Y:S01]  /*31f0*/  FMUL.FTZ R184, R249, R184 ;  /* 0x000000b8f9b87220 */ /* 0x000fe20000410000 */
[----:B-1----:R-:W-:Y:S01]  /*3200*/  FMUL.FTZ R6, R185, UR9 ;  /* 0x00000009b9067c20 */ /* 0x002fe20008410000 */
[----:B------:R-:W-:Y:S01]  /*3210*/  FMUL.FTZ R7, R186, UR9 ;  /* 0x00000009ba077c20 */ /* 0x000fe20008410000 */
[----:B------:R-:W-:Y:S01]  /*3220*/  FFMA.FTZ R232, -R232, R232, 1 ;  /* 0x3f800000e8e87423 */ /* 0x000fe200000101e8 */
[----:B------:R-:W-:Y:S01]  /*3230*/  FADD.FTZ R5, -R242, R10 ;  /* 0x0000000af2057221 */ /* 0x000fe20000010100 */
[----:B------:R-:W-:Y:S01]  /*3240*/  FFMA.FTZ R229, -R229, R229, 1 ;  /* 0x3f800000e5e57423 */ /* 0x000fe200000101e5 */
[----:B------:R-:W-:Y:S01]  /*3250*/  FMUL.FTZ R4, R247, R4 ;  /* 0x00000004f7047220 */ /* 0x000fe20000410000 */
[----:B------:R-:W-:Y:S01]  /*3260*/  FMUL.FTZ R6, R187, R6 ;  /* 0x00000006bb067220 */ /* 0x000fe20000410000 */
[----:B------:R-:W-:Y:S01]  /*3270*/  FMUL.FTZ R7, R184, R7 ;  /* 0x00000007b8077220 */ /* 0x000fe20000410000 */
[----:B------:R-:W-:Y:S01]  /*3280*/  FMUL.FTZ R13, R232, UR9 ;  /* 0x00000009e80d7c20 */ /* 0x000fe20008410000 */
[C---:B------:R-:W-:Y:S01]  /*3290*/  FADD.FTZ R9, -R242.reuse, R14 ;  /* 0x0000000ef2097221 */ /* 0x040fe20000010100 */
[----:B------:R-:W-:Y:S01]  /*32a0*/  FADD.FTZ R8, -R242, R15 ;  /* 0x0000000ff2087221 */ /* 0x000fe20000010100 */
[----:B------:R-:W-:Y:S01]  /*32b0*/  FMUL.FTZ R10, R229, UR9 ;  /* 0x00000009e50a7c20 */ /* 0x000fe20008410000 */
[----:B------:R-:W-:Y:S01]  /*32c0*/  FMUL.FTZ R5, R248, R5 ;  /* 0x00000005f8057220 */ /* 0x000fe20000410000 */
[----:B------:R-:W-:Y:S01]  /*32d0*/  FFMA.FTZ R235, -R235, R235, 1 ;  /* 0x3f800000ebeb7423 */ /* 0x000fe200000101eb */
[----:B------:R-:W-:Y:S01]  /*32e0*/  FFMA.FTZ R236, -R236, R236, 1 ;  /* 0x3f800000ecec7423 */ /* 0x000fe200000101ec */
[----:B------:R-:W-:Y:S01]  /*32f0*/  FMUL.FTZ R4, R4, R13 ;  /* 0x0000000d04047220 */ /* 0x000fe20000410000 */
[C---:B------:R-:W-:Y:S01]  /*3300*/  FADD.FTZ R11, -R242.reuse, R18 ;  /* 0x00000012f20b7221 */ /* 0x040fe20000010100 */
[----:B------:R-:W-:Y:S01]  /*3310*/  F2FP.F16.F32.PACK_AB R13, R7, R6 ;  /* 0x00000006070d723e */ /* 0x000fe200000000ff */
[----:B------:R-:W-:Y:S01]  /*3320*/  FADD.FTZ R242, -R242, R19 ;  /* 0x00000013f2f27221 */ /* 0x000fe20000010100 */
[----:B------:R-:W-:Y:S01]  /*3330*/  FMUL.FTZ R9, R246, R9 ;  /* 0x00000009f6097220 */ /* 0x000fe20000410000 */
[----:B------:R-:W-:Y:S01]  /*3340*/  FMUL.FTZ R8, R245, R8 ;  /* 0x00000008f5087220 */ /* 0x000fe20000410000 */
[----:B------:R-:W-:Y:S01]  /*3350*/  FMUL.FTZ R5, R5, R10 ;  /* 0x0000000a05057220 */ /* 0x000fe20000410000 */
[----:B------:R-:W-:Y:S01]  /*3360*/  FMUL.FTZ R6, R235, UR9 ;  /* 0x00000009eb067c20 */ /* 0x000fe20008410000 */
[----:B------:R-:W-:Y:S01]  /*3370*/  FMUL.FTZ R7, R236, UR9 ;  /* 0x00000009ec077c20 */ /* 0x000fe20008410000 */
[----:B------:R-:W-:Y:S01]  /*3380*/  FFMA.FTZ R240, -R240, R240, 1 ;  /* 0x3f800000f0f07423 */ /* 0x000fe200000101f0 */
[----:B------:R-:W-:Y:S01]  /*3390*/  FFMA.FTZ R241, -R241, R241, 1 ;  /* 0x3f800000f1f17423 */ /* 0x000fe200000101f1 */
[----:B------:R-:W-:Y:S01]  /*33a0*/  FMUL.FTZ R6, R9, R6 ;  /* 0x0000000609067220 */ /* 0x000fe20000410000 */
[----:B------:R-:W-:Y:S01]  /*33b0*/  FMUL.FTZ R7, R8, R7 ;  /* 0x0000000708077220 */ /* 0x000fe20000410000 */
[----:B------:R-:W-:Y:S01]  /*33c0*/  FMUL.FTZ R11, R244, R11 ;  /* 0x0000000bf40b7220 */ /* 0x000fe20000410000 */
[----:B------:R-:W-:Y:S01]  /*33d0*/  FMUL.FTZ R240, R240, UR9 ;  /* 0x00000009f0f07c20 */ /* 0x000fe20008410000 */
[----:B------:R-:W-:Y:S01]  /*33e0*/  FMUL.FTZ R242, R243, R242 ;  /* 0x000000f2f3f27220 */ /* 0x000fe20000410000 */
[----:B------:R-:W-:Y:S01]  /*33f0*/  FMUL.FTZ R241, R241, UR9 ;  /* 0x00000009f1f17c20 */ /* 0x000fe20008410000 */
[----:B------:R-:W-:Y:S01]  /*3400*/  F2FP.F16.F32.PACK_AB R56, R4, R5 ;  /* 0x000000050438723e */ /* 0x000fe200000000ff */
[----:B------:R-:W-:Y:S01]  /*3410*/  STS [R208+-0x2000], R183 ;  /* 0xffe000b7d0007388 */ /* 0x000fe20000000800 */
[----:B------:R-:W-:Y:S01]  /*3420*/  FMUL.FTZ R11, R11, R240 ;  /* 0x000000f00b0b7220 */ /* 0x000fe20000410000 */
[----:B------:R-:W-:Y:S01]  /*3430*/  FMUL.FTZ R242, R242, R241 ;  /* 0x000000f1f2f27220 */ /* 0x000fe20000410000 */
[----:B------:R-:W-:Y:S02]  /*3440*/  F2FP.F16.F32.PACK_AB R65, R7, R6 ;  /* 0x000000060741723e */ /* 0x000fe400000000ff */
[----:B------:R-:W-:Y:S01]  /*3450*/  STS [R208+-0x1c00], R13 ;  /* 0xffe4000dd0007388 */ /* 0x000fe20000000800 */
[----:B------:R-:W-:Y:S01]  /*3460*/  F2FP.F16.F32.PACK_AB R237, R238, R237 ;  /* 0x000000edeeed723e */ /* 0x000fe200000000ff */
[----:B------:R-:W-:Y:S01]  /*3470*/  IMAD R219, R214, UR7, RZ ;  /* 0x00000007d6db7c24 */ /* 0x000fe2000f8e02ff */
[----:B------:R-:W-:Y:S02]  /*3480*/  F2FP.F16.F32.PACK_AB R101, R242, R11 ;  /* 0x0000000bf265723e */ /* 0x000fe400000000ff */
[----:B------:R-:W-:Y:S05]  /*3490*/  STS [R227+-0x2000], R234 ;  /* 0xffe000eae3007388 */ /* 0x000fea0000000800 */
[----:B------:R-:W-:Y:S05]  /*34a0*/  STS [R227+-0x1c00], R56 ;  /* 0xffe40038e3007388 */ /* 0x000fea0000000800 */
[----:B------:R-:W-:Y:S05]  /*34b0*/  STS [R226+-0x2000], R233 ;  /* 0xffe000e9e2007388 */ /* 0x000fea0000000800 */
[----:B------:R-:W-:Y:S05]  /*34c0*/  STS [R226+-0x1c00], R65 ;  /* 0xffe40041e2007388 */ /* 0x000fea0000000800 */
[----:B------:R-:W-:Y:S05]  /*34d0*/  STS [R216+-0x2000], R237 ;  /* 0xffe000edd8007388 */ /* 0x000fea0000000800 */
[----:B------:R-:W-:Y:S01]  /*34e0*/  STS [R216+-0x1c00], R101 ;  /* 0xffe40065d8007388 */ /* 0x000fe20000000800 */
[----:B------:R-:W-:Y:S06]  /*34f0*/  BAR.SYNC.DEFER_BLOCKING 0x0 ;  /* 0x0000000000007b1d */ /* 0x000fec0000010000 */
        /* <DEDUP_REMOVED lines=49> */
[----:B------:R-:W-:Y:S04]  /*3810*/  LEA R5, -R219, RZ, 0x6 ;  /* 0x000000ffdb057211 */ /* 0x000fe800078e31ff */
        /* <DEDUP_REMOVED lines=21> */
.L_x_532:
        /* <DEDUP_REMOVED lines=202> */
.L_x_530:
        /* <DEDUP_REMOVED lines=165> */
.L_x_527:
        /* <DEDUP_REMOVED lines=10> */
.L_x_535:
        /* <DEDUP_REMOVED lines=16> */
.L_x_1253:


//--------------------- .text._ZN5flash44flash_bwd_dq_dk_dv_loop_seqk_parallel_kernelI23Flash_bwd_kernel_traitsILi128ELi64ELi64ELi8ELi4ELi2ELi2ELb1ELb0EN7cutlass6half_tE19Flash_kernel_traitsILi128ELi64ELi64ELi8ES3_EELb1ELb1ELb0ELb0ELb0ELb1ELb0EEEvNS_16Flash_bwd_paramsE --------------------------
	.section	.text._ZN5flash44flash_bwd_dq_dk_dv_loop_seqk_parallel_kernelI23Flash_bwd_kernel_traitsILi128ELi64ELi64ELi8ELi4ELi2ELi2ELb1ELb0EN7cutlass6half_tE19Flash_kernel_traitsILi128ELi64ELi64ELi8ES3_EELb1ELb1ELb0ELb0ELb0ELb1ELb0EEEvNS_16Flash_bwd_paramsE,"ax",@progbits
	.align	128
        .global         _ZN5flash44flash_bwd_dq_dk_dv_loop_seqk_parallel_kernelI23Flash_bwd_kernel_traitsILi128ELi64ELi64ELi8ELi4ELi2ELi2ELb1ELb0EN7cutlass6half_tE19Flash_kernel_traitsILi128ELi64ELi64ELi8ES3_EELb1ELb1ELb0ELb0ELb0ELb1ELb0EEEvNS_16Flash_bwd_paramsE
        .type           _ZN5flash44flash_bwd_dq_dk_dv_loop_seqk_parallel_kernelI23Flash_bwd_kernel_traitsILi128ELi64ELi64ELi8ELi4ELi2ELi2ELb1ELb0EN7cutlass6half_tE19Flash_kernel_traitsILi128ELi64ELi64ELi8ES3_EELb1ELb1ELb0ELb0ELb0ELb1ELb0EEEvNS_16Flash_bwd_paramsE,@function
        .size           _ZN5flash44flash_bwd_dq_dk_dv_loop_seqk_parallel_kernelI23Flash_bwd_kernel_traitsILi128ELi64ELi64ELi8ELi4ELi2ELi2ELb1ELb0EN7cutlass6half_tE19Flash_kernel_traitsILi128ELi64ELi64ELi8ES3_EELb1ELb1ELb0ELb0ELb0ELb1ELb0EEEvNS_16Flash_bwd_paramsE,(.L_x_1254 - _ZN5flash44flash_bwd_dq_dk_dv_loop_seqk_parallel_kernelI23Flash_bwd_kernel_traitsILi128ELi64ELi64ELi8ELi4ELi2ELi2ELb1ELb0EN7cutlass6half_tE19Flash_kernel_traitsILi128ELi64ELi64ELi8ES3_EELb1ELb1ELb0ELb0ELb0ELb1ELb0EEEvNS_16Flash_bwd_paramsE)
        .other          _ZN5flash44flash_bwd_dq_dk_dv_loop_seqk_parallel_kernelI23Flash_bwd_kernel_traitsILi128ELi64ELi64ELi8ELi4ELi2ELi2ELb1ELb0EN7cutlass6half_tE19Flash_kernel_traitsILi128ELi64ELi64ELi8ES3_EELb1ELb1ELb0ELb0ELb0ELb1ELb0EEEvNS_16Flash_bwd_paramsE,@"STO_CUDA_ENTRY STV_DEFAULT"
_ZN5flash44flash_bwd_dq_dk_dv_loop_seqk_parallel_kernelI23Flash_bwd_kernel_traitsILi128ELi64ELi64ELi8ELi4ELi2ELi2ELb1ELb0EN7cutlass6half_tE19Flash_kernel_traitsILi128ELi64ELi64ELi8ES3_EELb1ELb1ELb0ELb0ELb0ELb1ELb0EEEvNS_16Flash_bwd_paramsE:
.text._ZN5flash44flash_bwd_dq_dk_dv_loop_seqk_parallel_kernelI23Flash_bwd_kernel_traitsILi128ELi64ELi64ELi8ELi4ELi2ELi2ELb1ELb0EN7cutlass6half_tE19Flash_kernel_traitsILi128ELi64ELi64ELi8ES3_EELb1ELb1ELb0ELb0ELb0ELb1ELb0EEEvNS_16Flash_bwd_paramsE:
        /* <DEDUP_REMOVED lines=18> */
[----:B------:R-:W4:Y:S01]  /*0120*/  S2UR UR16, SR_CTAID.X ;  /* 0x00000000001079c3 */ /* 0x000f220000002500 */
[----:B------:R-:W1:Y:S01]  /*0130*/  LDCU.64 UR8, c[0x0][0x470] ;  /* 0x00008e00ff0877ac */ /* 0x000e620008000a00 */
[----:B------:R-:W-:Y:S01]  /*0140*/  UMOV UR22, URZ ;  /* 0x000000ff00167c82 */ /* 0x000fe20008000000 */
[----:B------:R-:W-:Y:S01]  /*0150*/  UMOV UR23, URZ ;  /* 0x000000ff00177c82 */ /* 0x000fe20008000000 */
        /* <DEDUP_REMOVED lines=11> */
[----:B------:R-:W-:-:S02]  /*0210*/  LOP3.LUT R213, R202, 0x30, RZ, 0xc0, !PT ;  /* 0x00000030cad57812 */ /* 0x000fc400078ec0ff */
[--C-:B------:R-:W-:Y:S02]  /*0220*/  LOP3.LUT R217, R217, 0x20, R0.reuse, 0x78, !PT ;  /* 0x00000020d9d97812 */ /* 0x100fe400078e7800 */
[----:B------:R-:W-:Y:S01]  /*0230*/  LOP3.LUT R213, R213, 0x7, R0, 0xf8, !PT ;  /* 0x00000007d5d57812 */ /* 0x000fe200078ef800 */
[----:B------:R-:W-:Y:S01]  /*0240*/  IMAD.SHL.U32 R0, R206, 0x10, RZ ;  /* 0x00000010ce007824 */ /* 0x000fe200078e00ff */
[----:B------:R-:W-:Y:S02]  /*0250*/  LOP3.LUT R7, R5, 0x200, RZ, 0xc0, !PT ;  /* 0x0000020005077812 */ /* 0x000fe400078ec0ff */
[----:B------:R-:W-:Y:S02]  /*0260*/  SHF.R.U32.HI R215, RZ, 0x3, R206 ;  /* 0x00000003ffd77819 */ /* 0x000fe400000116ce */
[--C-:B------:R-:W-:Y:S02]  /*0270*/  LOP3.LUT R7, R7, 0x3800, R0.reuse, 0xf8, !PT ;  /* 0x0000380007077812 */ /* 0x100fe400078ef800 */
[----:B------:R-:W-:-:S02]  /*0280*/  LOP3.LUT R217, R217, 0x1c0, R0, 0xf8, !PT ;  /* 0x000001c0d9d97812 */ /* 0x000fc400078ef800 */
[----:B------:R-:W-:Y:S02]  /*0290*/  LOP3.LUT R0, R0, 0x1c0, RZ, 0xc0, !PT ;  /* 0x000001c000007812 */ /* 0x000fe400078ec0ff */
[C---:B------:R-:W-:Y:S02]  /*02a0*/  LOP3.LUT R15, R5.reuse, 0xc00, RZ, 0xc0, !PT ;  /* 0x00000c00050f7812 */ /* 0x040fe400078ec0ff */
[----:B------:R-:W-:Y:S02]  /*02b0*/  LOP3.LUT R11, R5, 0x400, RZ, 0xc0, !PT ;  /* 0x00000400050b7812 */ /* 0x000fe400078ec0ff */
[----:B------:R-:W-:Y:S02]  /*02c0*/  LOP3.LUT R13, R0, 0x18, R215, 0xf8, !PT ;  /* 0x00000018000d7812 */ /* 0x000fe400078ef8d7 */
[--C-:B------:R-:W-:Y:S02]  /*02d0*/  LOP3.LUT R0, R15, 0x6, R210.reuse, 0xf8, !PT ;  /* 0x000000060f007812 */ /* 0x100fe400078ef8d2 */
[----:B------:R-:W-:-:S02]  /*02e0*/  LOP3.LUT R11, R11, 0x6, R210, 0xf8, !PT ;  /* 0x000000060b0b7812 */ /* 0x000fc400078ef8d2 */
[----:B------:R-:W-:Y:S02]  /*02f0*/  LOP3.LUT R216, R13, 0x38, R210, 0x78, !PT ;  /* 0x000000380dd87812 */ /* 0x000fe400078e78d2 */
[----:B------:R-:W-:Y:S02]  /*0300*/  LOP3.LUT R210, R210, 0x20, RZ, 0xc0, !PT ;  /* 0x00000020d2d27812 */ /* 0x000fe400078ec0ff */
[----:B------:R-:W-:Y:S02]  /*0310*/  LOP3.LUT R2, R3, 0x1c0, RZ, 0xc0, !PT ;  /* 0x000001c003027812 */ /* 0x000fe400078ec0ff */
[----:B------:R-:W-:Y:S02]  /*0320*/  LOP3.LUT R17, R202, 0x10, RZ, 0xc0, !PT ;  /* 0x00000010ca117812 */ /* 0x000fe400078ec0ff */
[----:B------:R-:W-:Y:S02]  /*0330*/  LOP3.LUT R15, R9, 0x1f8, RZ, 0xc0, !PT ;  /* 0x000001f8090f7812 */ /* 0x000fe400078ec0ff */
[----:B------:R-:W-:-:S02]  /*0340*/  LOP3.LUT R210, R210, 0x18, R215, 0xf8, !PT ;  /* 0x00000018d2d27812 */ /* 0x000fc400078ef8d7 */
[----:B------:R-:W-:Y:S02]  /*0350*/  LOP3.LUT R13, R2, 0x38, R9, 0xf8, !PT ;  /* 0x00000038020d7812 */ /* 0x000fe400078ef809 */
[----:B------:R-:W-:Y:S02]  /*0360*/  R2P PR, R206, 0xe ;  /* 0x0000000ece007804 */ /* 0x000fe40000000000 */
[--C-:B------:R-:W-:Y:S02]  /*0370*/  LOP3.LUT R204, R17, 0x8, R206.reuse, 0xf8, !PT ;  /* 0x0000000811cc7812 */ /* 0x100fe400078ef8ce */
[----:B------:R-:W-:Y:S02]  /*0380*/  LOP3.LUT R218, R15, 0x38, R206, 0x78, !PT ;  /* 0x000000380fda7812 */ /* 0x000fe400078e78ce */
[----:B------:R-:W-:Y:S02]  /*0390*/  LOP3.LUT R210, R210, 0x1c0, R3, 0xf8, !PT ;  /* 0x000001c0d2d27812 */ /* 0x000fe400078ef803 */
[----:B------:R-:W-:-:S02]  /*03a0*/  LOP3.LUT R217, R0, R217, RZ, 0xfc, !PT ;  /* 0x000000d900d97212 */ /* 0x000fc400078efcff */
[----:B------:R-:W-:Y:S02]  /*03b0*/  LOP3.LUT R206, R13, 0x8, R206, 0x78, !PT ;  /* 0x000000080dce7812 */ /* 0x000fe400078e78ce */
[----:B------:R-:W-:Y:S02]  /*03c0*/  LOP3.LUT R0, R3, 0x200, RZ, 0xc0, !PT ;  /* 0x0000020003007812 */ /* 0x000fe400078ec0ff */
[--C-:B------:R-:W-:Y:S02]  /*03d0*/  LOP3.LUT R218, R218, 0x1e00, R9.reuse, 0xf8, !PT ;  /* 0x00001e00dada7812 */ /* 0x100fe400078ef809 */
[----:B------:R-:W-:Y:S02]  /*03e0*/  LOP3.LUT R210, R210, 0x38, R9, 0x78, !PT ;  /* 0x00000038d2d27812 */ /* 0x000fe400078e7809 */
[----:B------:R-:W-:Y:S02]  /*03f0*/  LOP3.LUT R202, R13, 0x8, R202, 0x78, !PT ;  /* 0x000000080dca7812 */ /* 0x000fe400078e78ca */
[----:B------:R-:W-:-:S02]  /*0400*/  LOP3.LUT R206, R7, R206, RZ, 0xfc, !PT ;  /* 0x000000ce07ce7212 */ /* 0x000fc400078efcff */
[--C-:B------:R-:W-:Y:S02]  /*0410*/  LOP3.LUT R9, R0, 0xc00, R5.reuse, 0xf8, !PT ;  /* 0x00000c0000097812 */ /* 0x100fe400078ef805 */
[----:B------:R-:W-:Y:S02]  /*0420*/  LOP3.LUT R204, R204, R13, RZ, 0x3c, !PT ;  /* 0x0000000dcccc7212 */ /* 0x000fe400078e3cff */
[--C-:B------:R-:W-:Y:S02]  /*0430*/  LOP3.LUT R7, R0, 0x400, R5.reuse, 0xf8, !PT ;  /* 0x0000040000077812 */ /* 0x100fe400078ef805 */
[-C--:B------:R-:W-:Y:S02]  /*0440*/  LOP3.LUT R212, R9, R202.reuse, RZ, 0xfc, !PT ;  /* 0x000000ca09d47212 */ /* 0x080fe400078efcff */
[----:B------:R-:W-:Y:S02]  /*0450*/  LOP3.LUT R204, R204, 0x200, R5, 0xf8, !PT ;  /* 0x00000200cccc7812 */ /* 0x000fe400078ef805 */
[----:B------:R-:W-:-:S02]  /*0460*/  LOP3.LUT R202, R7, R202, RZ, 0xfc, !PT ;  /* 0x000000ca07ca7212 */ /* 0x000fc400078efcff */
        /* <DEDUP_REMOVED lines=8> */
[----:B------:R-:W-:Y:S01]  /*04f0*/  LOP3.LUT R216, R11, R216, RZ, 0xfc, !PT ;  /* 0x000000d80bd87212 */ /* 0x000fe200078efcff */
[----:B------:R-:W-:Y:S01]  /*0500*/  IMAD.IADD R208, R212, 0x1, R209 ;  /* 0x00000001d4d07824 */ /* 0x000fe200078e02d1 */
[----:B------:R-:W-:Y:S01]  /*0510*/  LOP3.LUT R210, R210, 0x200, R3, 0xf8, !PT ;  /* 0x00000200d2d27812 */ /* 0x000fe200078ef803 */
[----:B------:R-:W-:Y:S01]  /*0520*/  IMAD.IADD R201, R209, 0x1, R202 ;  /* 0x00000001d1c97824 */ /* 0x000fe200078e02ca */
[----:B------:R-:W-:-:S02]  /*0530*/  SEL R207, R207, 0xffffffe0, !P1 ;  /* 0xffffffe0cfcf7807 */ /* 0x000fc40004800000 */
[----:B------:R-:W-:Y:S02]  /*0540*/  LEA R206, R206, UR4, 0x1 ;  /* 0x00000004cece7c11 */ /* 0x000fe4000f8e08ff */
[----:B------:R-:W-:Y:S02]  /*0550*/  LEA R218, R218, UR6, 0x1 ;  /* 0x00000006dada7c11 */ /* 0x000fe4000f8e08ff */
[----:B------:R-:W-:Y:S02]  /*0560*/  LEA R216, R216, UR6, 0x1 ;  /* 0x00000006d8d87c11 */ /* 0x000fe4000f8e08ff */
[----:B------:R-:W-:Y:S02]  /*0570*/  LEA R210, R210, UR6, 0x1 ;  /* 0x00000006d2d27c11 */ /* 0x000fe4000f8e08ff */
[----:B----4-:R-:W-:-:S07]  /*0580*/  IADD3 R205, PT, PT, R207, R206, R209 ;  /* 0x000000cecfcd7210 */ /* 0x010fce0007ffe0d1 */
.L_x_573:
[----:B-1----:R-:W1:Y:S01]  /*0590*/  LDCU.64 UR4, c[0x0][0x478] ;  /* 0x00008f00ff0477ac */ /* 0x002e620008000a00 */
[----:B------:R-:W2:Y:S01]  /*05a0*/  LDC.64 R2, c[0x0][0x460] ;  /* 0x00011800ff027b82 */ /* 0x000ea20000000a00 */
[----:B------:R-:W-:Y:S01]  /*05b0*/  ISETP.NE.U32.AND P5, PT, RZ, UR8, PT ;  /* 0x00000008ff007c0c */ /* 0x000fe2000bfa5070 */
[----:B---3--:R-:W-:Y:S01]  /*05c0*/  IMAD.SHL.U32 R11, R214, 0x4, RZ ;  /* 0x00000004d60b7824 */ /* 0x008fe200078e00ff */
[----:B------:R-:W-:Y:S01]  /*05d0*/  SHF.R.U32.HI R8, RZ, 0x1e, R214 ;  /* 0x0000001eff087819 */ /* 0x000fe200000116d6 */
[----:B------:R-:W-:Y:S01]  /*05e0*/  IMAD.MOV.U32 R235, RZ, RZ, RZ ;  /* 0x000000ffffeb7224 */ /* 0x000fe200078e00ff */
[----:B------:R-:W-:-:S03]  /*05f0*/  ISETP.NE.AND.EX P5, PT, RZ, UR9, PT, P5 ;  /* 0x00000009ff007c0c */ /* 0x000fc6000bfa5350 */
[----:B------:R-:W3:Y:S08]  /*0600*/  LDC.64 R12, c[0x0][0x460] ;  /* 0x00011800ff0c7b82 */ /* 0x000ef00000000a00 */
[----:B------:R-:W4:Y:S01]  /*0610*/  LDC.U8 R9, c[0x0][0x532] ;  /* 0x00014c80ff097b82 */ /* 0x000f220000000000 */
[----:B-1----:R-:W-:Y:S02]  /*0620*/  ISETP.NE.U32.AND P4, PT, RZ, UR4, PT ;  /* 0x00000004ff007c0c */ /* 0x002fe4000bf85070 */
[----:B------:R-:W-:-:S02]  /*0630*/  @P5 IADD3 R16, P1, PT, R11, UR8, RZ ;  /* 0x000000080b105c10 */ /* 0x000fc4000ff3e0ff */
[----:B------:R-:W-:Y:S02]  /*0640*/  ISETP.NE.AND.EX P4, PT, RZ, UR5, PT, P4 ;  /* 0x00000005ff007c0c */ /* 0x000fe4000bf85340 */
[----:B------:R-:W-:Y:S01]  /*0650*/  @P5 IADD3.X R17, PT, PT, R8, UR9, RZ, P1, !PT ;  /* 0x0000000908115c10 */ /* 0x000fe20008ffe4ff */
[----:B------:R-:W1:Y:S01]  /*0660*/  LDC.64 R4, c[0x0][0x468] ;  /* 0x00011a00ff047b82 */ /* 0x000e620000000a00 */
[C---:B--2---:R-:W-:Y:S02]  /*0670*/  ISETP.NE.U32.AND P3, PT, R2.reuse, RZ, PT ;  /* 0x000000ff0200720c */ /* 0x044fe40003f65070 */
[----:B------:R-:W-:Y:S01]  /*0680*/  ISETP.NE.U32.AND P2, PT, R2, RZ, PT ;  /* 0x000000ff0200720c */ /* 0x000fe20003f45070 */
[----:B------:R-:W-:Y:S01]  /*0690*/  IMAD.MOV.U32 R0, RZ, RZ, -0x1 ;  /* 0xffffffffff007424 */ /* 0x000fe200078e00ff */
[C---:B------:R-:W-:Y:S01]  /*06a0*/  ISETP.NE.AND.EX P3, PT, R3.reuse, RZ, PT, P3 ;  /* 0x000000ff0300720c */ /* 0x040fe20003f65330 */
[----:B------:R-:W2:Y:S01]  /*06b0*/  @P5 LDG.E R235, desc[UR18][R16.64] ;  /* 0x0000001210eb5981 */ /* 0x000ea2000c1e1900 */
[----:B------:R-:W-:-:S03]  /*06c0*/  ISETP.NE.AND.EX P2, PT, R3, RZ, PT, P2 ;  /* 0x000000ff0300720c */ /* 0x000fc60003f45320 */
[----:B------:R-:W-:Y:S01]  /*06d0*/  @P4 IADD3 R14, P0, PT, R11, UR4, RZ ;  /* 0x000000040b0e4c10 */ /* 0x000fe2000ff1e0ff */
[----:B---3--:R-:W-:Y:S01]  /*06e0*/  IMAD.WIDE.U32 R12, R214, 0x4, R12 ;  /* 0x00000004d60c7825 */ /* 0x008fe200078e000c */
[----:B------:R-:W3:Y:S02]  /*06f0*/  @!P4 LDC.64 R2, c[0x0][0x488] ;  /* 0x00012200ff02cb82 */ /* 0x000ee40000000a00 */
[----:B------:R-:W-:-:S04]  /*0700*/  @P4 IADD3.X R15, PT, PT, R8, UR5, RZ, P0, !PT ;  /* 0x00000005080f4c10 */ /* 0x000fc800087fe4ff */
[----:B-----5:R2:W5:Y:S04]  /*0710*/  @P3 LDG.E R0, desc[UR18][R12.64] ;  /* 0x000000120c003981 */ /* 0x020568000c1e1900 */
[----:B------:R-:W2:Y:S04]  /*0720*/  @P4 LDG.E R236, desc[UR18][R14.64] ;  /* 0x000000120eec4981 */ /* 0x000ea8000c1e1900 */
[----:B------:R2:W5:Y:S01]  /*0730*/  @P2 LDG.E R7, desc[UR18][R12.64+0x4] ;  /* 0x000004120c072981 */ /* 0x000562000c1e1900 */
[----:B----4-:R-:W-:Y:S02]  /*0740*/  ISETP.NE.AND P5, PT, R9, RZ, PT ;  /* 0x000000ff0900720c */ /* 0x010fe40003fa5270 */
[----:B-1----:R-:W-:-:S04]  /*0750*/  ISETP.EQ.U32.AND P1, PT, R4, RZ, PT ;  /* 0x000000ff0400720c */ /* 0x002fc80003f22070 */
[----:B------:R-:W-:Y:S02]  /*0760*/  ISETP.EQ.OR.EX P1, PT, R5, RZ, !P5, P1 ;  /* 0x000000ff0500720c */ /* 0x000fe40006f22710 */
[----:B------:R-:W-:Y:S01]  /*0770*/  IADD3 R10, P0, PT, R11, R4, RZ ;  /* 0x000000040b0a7210 */ /* 0x000fe20007f1e0ff */
[----:B------:R-:W-:-:S04]  /*0780*/  IMAD.MOV.U32 R238, RZ, RZ, -0x1 ;  /* 0xffffffffffee7424 */ /* 0x000fc800078e00ff */
[----:B------:R-:W-:Y:S02]  /*0790*/  IMAD.X R11, R8, 0x1, R5, P0 ;  /* 0x00000001080b7824 */ /* 0x000fe400000e0605 */
[----:B------:R-:W1:Y:S04]  /*07a0*/  @!P4 LDC R8, c[0x0][0x43c] ;  /* 0x00010f00ff08cb82 */ /* 0x000e680000000800 */
[----:B------:R4:W5:Y:S01]  /*07b0*/  @!P1 LDG.E R238, desc[UR18][R10.64] ;  /* 0x000000120aee9981 */ /* 0x000962000c1e1900 */
[----:B------:R-:W-:-:S03]  /*07c0*/  ISETP.NE.U32.AND P1, PT, R4, RZ, PT ;  /* 0x000000ff0400720c */ /* 0x000fc60003f25070 */
[----:B------:R-:W2:Y:S01]  /*07d0*/  @!P2 LDC R229, c[0x0][0x434] ;  /* 0x00010d00ffe5ab82 */ /* 0x000ea20000000800 */
[----:B------:R-:W-:Y:S02]  /*07e0*/  ISETP.NE.AND.EX P1, PT, R5, RZ, PT, P1 ;  /* 0x000000ff0500720c */ /* 0x000fe40003f25310 */
[----:B---3--:R-:W-:Y:S01]  /*07f0*/  @!P4 ISETP.NE.U32.AND P0, PT, R2, RZ, PT ;  /* 0x000000ff0200c20c */ /* 0x008fe20003f05070 */
[----:B------:R-:W-:-:S03]  /*0800*/  USHF.L.U32 UR21, UR17, 0x6, URZ ;  /* 0x0000000611157899 */ /* 0x000fc600080006ff */
[----:B------:R-:W-:-:S04]  /*0810*/  @!P4 ISETP.NE.AND.EX P0, PT, R3, RZ, PT, P0 ;  /* 0x000000ff0300c20c */ /* 0x000fc80003f05300 */
[----:B-1----:R-:W-:Y:S01]  /*0820*/  @!P4 SEL R8, R8, RZ, P0 ;  /* 0x000000ff0808c207 */ /* 0x002fe20000000000 */
[----:B--2---:R-:W-:Y:S02]  /*0830*/  @P4 IMAD.IADD R236, R236, 0x1, -R235 ;  /* 0x00000001ecec4824 */ /* 0x004fe400078e0aeb */
[----:B----4-:R-:W-:Y:S06]  /*0840*/  @!P1 BRA `(.L_x_536) ;  /* 0x00000000000c9947 */ /* 0x010fec0003800000 */
[----:B------:R-:W2:Y:S02]  /*0850*/  @P5 LDG.E R3, desc[UR18][R10.64+0x4] ;  /* 0x000004120a035981 */ /* 0x000ea4000c1e1900 */
[----:B--2--5:R-:W-:-:S06]  /*0860*/  @P5 IADD3 R6, PT, PT, R3, -R238, RZ ;  /* 0x800000ee03065210 */ /* 0x024fcc0007ffe0ff */
[----:B------:R1:W5:Y:S02]  /*0870*/  @!P5 LDG.E R6, desc[UR18][R10.64] ;  /* 0x000000120a06d981 */ /* 0x000364000c1e1900 */
.L_x_536:
        /* <DEDUP_REMOVED lines=16> */
[----:B------:R-:W-:Y:S02]  /*0980*/  @!P4 IMAD R7, R214, R5, R21 ;  /* 0x00000005d607c224 */ /* 0x000fe400078e0215 */
[----:B---3--:R-:W-:-:S04]  /*0990*/  @P4 IMAD.WIDE.U32 R4, R0, R2, RZ ;  /* 0x0000000200044225 */ /* 0x008fc800078e00ff */
[----:B------:R-:W-:Y:S02]  /*09a0*/  @P4 IMAD R7, R0, R3, R5 ;  /* 0x0000000300074224 */ /* 0x000fe400078e0205 */
[----:B------:R-:W-:Y:S01]  /*09b0*/  @P4 IMAD.MOV.U32 R20, RZ, RZ, R4 ;  /* 0x000000ffff144224 */ /* 0x000fe200078e0004 */
[----:B------:R-:W-:Y:S06]  /*09c0*/  @P0 BRA `(.L_x_538) ;  /* 0x0000000000280947 */ /* 0x000fec0003800000 */
[----:B------:R-:W2:Y:S01]  /*09d0*/  LDCU.64 UR12, c[0x0][0x3b8] ;  /* 0x00007700ff0c77ac */ /* 0x000ea20008000a00 */
[----:B------:R-:W-:Y:S01]  /*09e0*/  SHF.R.S32.HI R2, RZ, 0x1f, R235 ;  /* 0x0000001fff027819 */ /* 0x000fe200000114eb */
[----:B------:R-:W1:Y:S04]  /*09f0*/  LDCU.64 UR4, c[0x0][0x3a0] ;  /* 0x00007400ff0477ac */ /* 0x000e680008000a00 */
[----:B--2---:R-:W-:Y:S02]  /*0a00*/  IMAD R2, R2, UR12, RZ ;  /* 0x0000000c02027c24 */ /* 0x004fe4000f8e02ff */
[----:B------:R-:W-:-:S04]  /*0a10*/  IMAD.WIDE.U32 R4, R235, UR12, RZ ;  /* 0x0000000ceb047c25 */ /* 0x000fc8000f8e00ff */
[----:B------:R-:W-:-:S05]  /*0a20*/  IMAD R2, R235, UR13, R2 ;  /* 0x0000000deb027c24 */ /* 0x000fca000f8e0202 */
[----:B------:R-:W-:-:S03]  /*0a30*/  IADD3 R5, PT, PT, R5, R2, RZ ;  /* 0x0000000205057210 */ /* 0x000fc60007ffe0ff */
[----:B-1----:R-:W-:-:S04]  /*0a40*/  IMAD.WIDE.U32 R10, R214, UR4, R4 ;  /* 0x00000004d60a7c25 */ /* 0x002fc8000f8e0004 */
[----:B------:R-:W-:Y:S01]  /*0a50*/  IMAD R8, R214, UR5, R11 ;  /* 0x00000005d6087c24 */ /* 0x000fe2000f8e020b */
[----:B------:R-:W-:Y:S06]  /*0a60*/  BRA `(.L_x_539) ;  /* 0x0000000000147947 */ /* 0x000fec0003800000 */
.L_x_538:
[----:B------:R-:W2:Y:S01]  /*0a70*/  LDCU.64 UR12, c[0x0][0x3b8] ;  /* 0x00007700ff0c77ac */ /* 0x000ea20008000a00 */
[----:B-1----:R-:W-:-:S05]  /*0a80*/  IADD3 R10, PT, PT, R235, R238, RZ ;  /* 0x000000eeeb0a7210 */ /* 0x002fca0007ffe0ff */
[C---:B--2---:R-:W-:Y:S02]  /*0a90*/  IMAD R8, R10.reuse, UR13, RZ ;  /* 0x0000000d0a087c24 */ /* 0x044fe4000f8e02ff */
[----:B------:R-:W-:-:S05]  /*0aa0*/  IMAD.WIDE.U32 R10, R10, UR12, RZ ;  /* 0x0000000c0a0a7c25 */ /* 0x000fca000f8e00ff */
[----:B------:R-:W-:Y:S02]  /*0ab0*/  IADD3 R8, PT, PT, R11, R8, RZ ;  /* 0x000000080b087210 */ /* 0x000fe40007ffe0ff */
.L_x_539:
        /* <DEDUP_REMOVED lines=38> */
.L_x_540:
[----:B------:R-:W1:Y:S01]  /*0d20*/  LDCU.64 UR10, c[0x0][0x3c0] ;  /* 0x00007800ff0a77ac */ /* 0x000e620008000a00 */
[----:B------:R-:W-:-:S05]  /*0d30*/  IADD3 R2, PT, PT, R235, R238, RZ ;  /* 0x000000eeeb027210 */ /* 0x000fca0007ffe0ff */
[C---:B-1----:R-:W-:Y:S02]  /*0d40*/  IMAD R13, R2.reuse, UR11, RZ ;  /* 0x0000000b020d7c24 */ /* 0x042fe4000f8e02ff */
[----:B------:R-:W-:-:S05]  /*0d50*/  IMAD.WIDE.U32 R2, R2, UR10, RZ ;  /* 0x0000000a02027c25 */ /* 0x000fca000f8e00ff */
[----:B------:R-:W-:Y:S02]  /*0d60*/  IADD3 R13, PT, PT, R3, R13, RZ ;  /* 0x0000000d030d7210 */ /* 0x000fe40007ffe0ff */
[----:B------:R-:W-:-:S07]  /*0d70*/  MOV R16, R2 ;  /* 0x0000000200107202 */ /* 0x000fce0000000f00 */
.L_x_541:
        /* <DEDUP_REMOVED lines=17> */
[----:B------:R-:W-:-:S05]  /*0e90*/  IADD3 R3, PT, PT, R3, R11, RZ ;  /* 0x0000000b03037210 */ /* 0x000fca0007ffe0ff */
[----:B------:R-:W-:-:S04]  /*0ea0*/  IMAD R3, R3, UR24, RZ ;  /* 0x0000001803037c24 */ /* 0x000fc8000f8e02ff */
[----:B------:R-:W-:Y:S01]  /*0eb0*/  IMAD R3, R2, UR4, R3 ;  /* 0x0000000402037c24 */ /* 0x000fe2000f8e0203 */
[----:B------:R-:W-:-:S04]  /*0ec0*/  USHF.R.S32.HI UR4, URZ, 0x1f, UR26 ;  /* 0x0000001fff047899 */ /* 0x000fc8000801141a */
[----:B------:R-:W-:-:S05]  /*0ed0*/  IADD3 R3, PT, PT, R15, R3, RZ ;  /* 0x000000030f037210 */ /* 0x000fca0007ffe0ff */
[----:B------:R-:W-:Y:S02]  /*0ee0*/  IMAD R21, R3, UR26, RZ ;  /* 0x0000001a03157c24 */ /* 0x000fe4000f8e02ff */
[----:B------:R-:W-:-:S04]  /*0ef0*/  IMAD.WIDE.U32 R2, R14, UR26, RZ ;  /* 0x0000001a0e027c25 */ /* 0x000fc8000f8e00ff */
[----:B------:R-:W-:Y:S01]  /*0f00*/  IMAD R21, R14, UR4, R21 ;  /* 0x000000040e157c24 */ /* 0x000fe2000f8e0215 */
[----:B------:R-:W-:-:S04]  /*0f10*/  MOV R18, R2 ;  /* 0x0000000200127202 */ /* 0x000fc80000000f00 */
[----:B------:R-:W-:Y:S01]  /*0f20*/  IADD3 R21, PT, PT, R3, R21, RZ ;  /* 0x0000001503157210 */ /* 0x000fe20007ffe0ff */
[----:B------:R-:W-:Y:S06]  /*0f30*/  BRA `(.L_x_543) ;  /* 0x0000000000107947 */ /* 0x000fec0003800000 */
.L_x_542:
[C---:B------:R-:W-:Y:S02]  /*0f40*/  IMAD R21, R0.reuse, UR7, RZ ;  /* 0x0000000700157c24 */ /* 0x040fe4000f8e02ff */
[----:B------:R-:W-:-:S05]  /*0f50*/  IMAD.WIDE.U32 R2, R0, UR6, RZ ;  /* 0x0000000600027c25 */ /* 0x000fca000f8e00ff */
[----:B------:R-:W-:Y:S02]  /*0f60*/  IADD3 R21, PT, PT, R3, R21, RZ ;  /* 0x0000001503157210 */ /* 0x000fe40007ffe0ff */
[----:B------:R-:W-:-:S07]  /*0f70*/  MOV R18, R2 ;  /* 0x0000000200127202 */ /* 0x000fce0000000f00 */
.L_x_543:
        /* <DEDUP_REMOVED lines=20> */
.L_x_544:
[----:B------:R-:W1:Y:S01]  /*10c0*/  LDC R11, c[0x0][0x434] ;  /* 0x00010d00ff0b7b82 */ /* 0x000e620000000800 */
[----:B------:R-:W-:-:S04]  /*10d0*/  IMAD R2, R214, UR24, R211 ;  /* 0x00000018d6027c24 */ /* 0x000fc8000f8e02d3 */
[----:B-1----:R-:W-:-:S03]  /*10e0*/  IMAD R11, R2, R11, RZ ;  /* 0x0000000b020b7224 */ /* 0x002fc600078e02ff */
.L_x_545:
        /* <DEDUP_REMOVED lines=11> */
.L_x_546:
[----:B------:R-:W1:Y:S01]  /*11a0*/  LDC R15, c[0x0][0x444] ;  /* 0x00011100ff0f7b82 */ /* 0x000e620000000800 */
[----:B------:R-:W-:-:S04]  /*11b0*/  IMAD R0, R214, UR24, R211 ;  /* 0x00000018d6007c24 */ /* 0x000fc8000f8e02d3 */
[----:B-1----:R-:W-:-:S07]  /*11c0*/  IMAD R15, R0, R15, RZ ;  /* 0x0000000f000f7224 */ /* 0x002fce00078e02ff */
.L_x_547:
[----:B------:R-:W1:Y:S01]  /*11d0*/  S2R R243, SR_TID.X ;  /* 0x0000000000f37919 */ /* 0x000e620000002100 */
[----:B------:R-:W2:Y:S01]  /*11e0*/  LDCU.128 UR4, c[0x0][0x590] ;  /* 0x0000b200ff0477ac */ /* 0x000ea20008000c00 */
[----:B------:R-:W3:Y:S01]  /*11f0*/  LDC.64 R2, c[0x0][0x3b0] ;  /* 0x0000ec00ff027b82 */ /* 0x000ee20000000a00 */
[----:B------:R-:W-:Y:S01]  /*1200*/  SHF.R.S32.HI R23, RZ, 0x1f, R4 ;  /* 0x0000001fff177819 */ /* 0x000fe20000011404 */
[----:B------:R-:W4:Y:S01]  /*1210*/  S2R R0, SR_TID.X ;  /* 0x0000000000007919 */ /* 0x000f220000002100 */
[----:B------:R-:W-:Y:S01]  /*1220*/  IMAD.MOV.U32 R25, RZ, RZ, RZ ;  /* 0x000000ffff197224 */ /* 0x000fe200078e00ff */
[----:B------:R-:W5:Y:S01]  /*1230*/  LDCU.64 UR14, c[0x0][0x3c8] ;  /* 0x00007900ff0e77ac */ /* 0x000f620008000a00 */
[----:B------:R-:W-:Y:S01]  /*1240*/  ISETP.NE.AND P6, PT, RZ, UR27, PT ;  /* 0x0000001bff007c0c */ /* 0x000fe2000bfc5270 */
[----:B------:R-:W-:Y:S01]  /*1250*/  IMAD R15, R12, 0x40, R15 ;  /* 0x000000400c0f7824 */ /* 0x000fe200078e020f */
[----:B------:R-:W-:Y:S01]  /*1260*/  BSSY.RECONVERGENT B1, `(.L_x_537) ;  /* 0x0000534000017945 */ /* 0x000fe20003800200 */
[----:B------:R-:W-:Y:S01]  /*1270*/  UIMAD UR26, UR24, UR26, URZ ;  /* 0x0000001a181a72a4 */ /* 0x000fe2000f8e02ff */
[----:B------:R-:W5:Y:S03]  /*1280*/  LDC.64 R246, c[0x0][0x420] ;  /* 0x00010800fff67b82 */ /* 0x000f660000000a00 */
[----:B------:R-:W-:-:S02]  /*1290*/  USHF.L.U32 UR28, UR26, 0x6, URZ ;  /* 0x000000061a1c7899 */ /* 0x000fc400080006ff */
[----:B--2---:R-:W-:Y:S02]  /*12a0*/  USHF.L.U64.HI UR25, UR4, 0x5, UR5 ;  /* 0x0000000504197899 */ /* 0x004fe40008010205 */
[----:B------:R-:W-:Y:S01]  /*12b0*/  USHF.L.U32 UR27, UR4, 0x5, URZ ;  /* 0x00000005041b7899 */ /* 0x000fe200080006ff */
[----:B-1----:R-:W-:Y:S01]  /*12c0*/  IMAD.SHL.U32 R24, R243, 0x8, RZ ;  /* 0x00000008f3187824 */ /* 0x002fe200078e00ff */
[----:B------:R-:W-:Y:S02]  /*12d0*/  SHF.R.U32.HI R243, RZ, 0x5, R243 ;  /* 0x00000005fff37819 */ /* 0x000fe400000116f3 */
[----:B----4-:R-:W-:Y:S02]  /*12e0*/  LOP3.LUT R248, R0, 0x1f, RZ, 0xc0, !PT ;  /* 0x0000001f00f87812 */ /* 0x010fe400078ec0ff */
[----:B------:R-:W-:-:S04]  /*12f0*/  LOP3.LUT R24, R24, 0x38, RZ, 0xc0, !PT ;  /* 0x0000003818187812 */ /* 0x000fc800078ec0ff */
[----:B------:R-:W-:Y:S01]  /*1300*/  IADD3 R26, P1, PT, R24, R22, RZ ;  /* 0x00000016181a7210 */ /* 0x000fe20007f3e0ff */
[----:B------:R-:W-:-:S04]  /*1310*/  IMAD R22, R19, UR4, RZ ;  /* 0x0000000413167c24 */ /* 0x000fc8000f8e02ff */
[----:B------:R-:W-:Y:S01]  /*1320*/  IMAD.X R27, RZ, RZ, R5, P1 ;  /* 0x000000ffff1b7224 */ /* 0x000fe200008e0605 */
[----:B------:R-:W-:Y:S01]  /*1330*/  IADD3 R18, P2, P1, R28, R18, R4 ;  /* 0x000000121c127210 */ /* 0x000fe2000795e004 */
[C---:B------:R-:W-:Y:S01]  /*1340*/  IMAD R22, R17.reuse, UR5, R22 ;  /* 0x0000000511167c24 */ /* 0x040fe2000f8e0216 */
[----:B------:R-:W1:Y:S01]  /*1350*/  LDC.64 R4, c[0x0][0x5f8] ;  /* 0x00017e00ff047b82 */ /* 0x000e620000000a00 */
[----:B------:R-:W-:Y:S01]  /*1360*/  IMAD.WIDE.U32 R26, R17, UR4, R26 ;  /* 0x00000004111a7c25 */ /* 0x000fe2000f8e001a */
[----:B------:R-:W-:-:S03]  /*1370*/  IADD3.X R14, PT, PT, R14, R21, R23, P2, P1 ;  /* 0x000000150e0e7210 */ /* 0x000fc600017e2417 */
[----:B------:R-:W-:Y:S02]  /*1380*/  IMAD.IADD R27, R27, 0x1, R22 ;  /* 0x000000011b1b7824 */ /* 0x000fe400078e0216 */
[----:B---3--:R-:W-:Y:S01]  /*1390*/  IMAD R28, R19, R2, RZ ;  /* 0x00000002131c7224 */ /* 0x008fe200078e02ff */
[----:B------:R-:W2:Y:S01]  /*13a0*/  LDC R21, c[0x0][0x508] ;  /* 0x00014200ff157b82 */ /* 0x000ea20000000800 */
[----:B------:R-:W-:-:S04]  /*13b0*/  IMAD.WIDE.U32 R22, R211, UR6, R26 ;  /* 0x00000006d3167c25 */ /* 0x000fc8000f8e001a */
[----:B------:R-:W-:-:S04]  /*13c0*/  IMAD.WIDE.U32 R26, R17, R2, R24 ;  /* 0x00000002111a7225 */ /* 0x000fc800078e0018 */
[----:B------:R-:W-:Y:S01]  /*13d0*/  IMAD R28, R17, R3, R28 ;  /* 0x00000003111c7224 */ /* 0x000fe200078e021c */
[----:B------:R-:W-:Y:S01]  /*13e0*/  IADD3 R26, P1, PT, R20, R26, RZ ;  /* 0x0000001a141a7210 */ /* 0x000fe20007f3e0ff */
[----:B------:R-:W-:Y:S01]  /*13f0*/  IMAD R23, R211, UR7, R23 ;  /* 0x00000007d3177c24 */ /* 0x000fe2000f8e0217 */
[----:B------:R-:W3:Y:S01]  /*1400*/  LDCU.64 UR6, c[0x0][0x550] ;  /* 0x0000aa00ff0677ac */ /* 0x000ee20008000a00 */
[----:B------:R-:W-:Y:S01]  /*1410*/  IMAD R19, R243, UR26, R248 ;  /* 0x0000001af3137c24 */ /* 0x000fe2000f8e02f8 */
[----:B------:R-:W-:Y:S01]  /*1420*/  IADD3.X R27, PT, PT, R7, R27, R28, P1, !PT ;  /* 0x0000001b071b7210 */ /* 0x000fe20000ffe41c */
[----:B------:R-:W-:-:S04]  /*1430*/  IMAD.WIDE.U32 R22, R215, UR4, R22 ;  /* 0x00000004d7167c25 */ /* 0x000fc8000f8e0016 */
[----:B-1----:R-:W-:-:S04]  /*1440*/  IMAD.WIDE.U32 R28, R4, UR16, RZ ;  /* 0x00000010041c7c25 */ /* 0x002fc8000f8e00ff */
[----:B------:R-:W-:Y:S01]  /*1450*/  VIADD R7, R229, UR21 ;  /* 0x00000015e5077c36 */ /* 0x000fe20008000000 */
[----:B------:R-:W-:Y:S01]  /*1460*/  SEL R4, R28, RZ, P6 ;  /* 0x000000ff1c047207 */ /* 0x000fe20003000000 */
[----:B------:R-:W-:Y:S01]  /*1470*/  IMAD R227, R215, UR5, R23 ;  /* 0x00000005d7e37c24 */ /* 0x000fe2000f8e0217 */
[----:B------:R-:W1:Y:S01]  /*1480*/  LDCU.64 UR4, c[0x0][0x380] ;  /* 0x00007000ff0477ac */ /* 0x000e620008000a00 */
[----:B-----5:R-:W-:Y:S01]  /*1490*/  IMAD.WIDE.U32 R26, R211, UR14, R26 ;  /* 0x0000000ed31a7c25 */ /* 0x020fe2000f8e001a */
[----:B--2---:R-:W-:Y:S02]  /*14a0*/  IADD3 R21, PT, PT, R7, -R21, -R236 ;  /* 0x8000001507157210 */ /* 0x004fe40007ffe8ec */
[----:B------:R-:W-:Y:S01]  /*14b0*/  IADD3 R18, P2, P1, R19, R18, R4 ;  /* 0x0000001213127210 */ /* 0x000fe2000795e004 */
[----:B------:R-:W-:Y:S01]  /*14c0*/  IMAD R17, R5, UR16, R29 ;  /* 0x0000001005117c24 */ /* 0x000fe2000f8e021d */
[----:B------:R-:W-:Y:S01]  /*14d0*/  SHF.R.S32.HI R20, RZ, 0x1f, R21 ;  /* 0x0000001fff147819 */ /* 0x000fe20000011415 */
[----:B------:R-:W2:Y:S01]  /*14e0*/  LDC.64 R4, c[0x0][0x5e8] ;  /* 0x00017a00ff047b82 */ /* 0x000ea20000000a00 */
[----:B------:R-:W-:Y:S01]  /*14f0*/  IMAD R27, R211, UR15, R27 ;  /* 0x0000000fd31b7c24 */ /* 0x000fe2000f8e021b */
[----:B------:R-:W4:Y:S01]  /*1500*/  LDCU.64 UR14, c[0x0][0x570] ;  /* 0x0000ae00ff0e77ac */ /* 0x000f220008000a00 */
[----:B------:R-:W-:Y:S01]  /*1510*/  LEA.HI R20, R20, R21, RZ, 0x6 ;  /* 0x0000001514147211 */ /* 0x000fe200078f30ff */
[----:B------:R-:W-:Y:S01]  /*1520*/  IMAD.SHL.U32 R21, R2, 0x20, RZ ;  /* 0x0000002002157824 */ /* 0x000fe200078e00ff */
[----:B------:R-:W-:Y:S01]  /*1530*/  SHF.R.S32.HI R19, RZ, 0x1f, R19 ;  /* 0x0000001fff137819 */ /* 0x000fe20000011413 */
[----:B------:R-:W-:Y:S01]  /*1540*/  IMAD.WIDE.U32 R26, R215, R2, R26 ;  /* 0x00000002d71a7225 */ /* 0x000fe200078e001a */
[----:B------:R-:W-:-:S02]  /*1550*/  SEL R17, R17, RZ, P6 ;  /* 0x000000ff11117207 */ /* 0x000fc40003000000 */
[----:B------:R-:W-:Y:S01]  /*1560*/  SHF.R.S32.HI R20, RZ, 0x6, R20 ;  /* 0x00000006ff147819 */ /* 0x000fe20000011414 */
[----:B------:R-:W-:Y:S01]  /*1570*/  IMAD R225, R215, R3, R27 ;  /* 0x00000003d7e17224 */ /* 0x000fe200078e021b */
[----:B------:R-:W-:Y:S01]  /*1580*/  IADD3.X R14, PT, PT, R19, R14, R17, P2, P1 ;  /* 0x0000000e130e7210 */ /* 0x000fe200017e2411 */
[----:B------:R-:W-:Y:S01]  /*1590*/  IMAD.U32 R17, RZ, RZ, UR28 ;  /* 0x0000001cff117e24 */ /* 0x000fe2000f8e00ff */
[C---:B-1----:R-:W-:Y:S02]  /*15a0*/  LEA R224, P2, R26.reuse, UR4, 0x1 ;  /* 0x000000041ae07c11 */ /* 0x042fe4000f8408ff */
[----:B------:R-:W-:Y:S02]  /*15b0*/  VIMNMX R221, PT, PT, RZ, R20, !PT ;  /* 0x00000014ffdd7248 */ /* 0x000fe40007fe0100 */
[----:B------:R-:W-:Y:S02]  /*15c0*/  LEA.HI.X R225, R26, UR5, R225, 0x1, P2 ;  /* 0x000000051ae17c11 */ /* 0x000fe400090f0ce1 */
[----:B------:R-:W-:-:S02]  /*15d0*/  IADD3 R18, P1, PT, R18, UR28, RZ ;  /* 0x0000001c12127c10 */ /* 0x000fc4000ff3e0ff */
[----:B------:R-:W-:Y:S02]  /*15e0*/  ISETP.GT.AND P2, PT, R234, R221, PT ;  /* 0x000000ddea00720c */ /* 0x000fe40003f44270 */
[----:B------:R-:W-:Y:S01]  /*15f0*/  LEA.HI.X.SX32 R17, R17, R14, 0x1, P1 ;  /* 0x0000000e11117211 */ /* 0x000fe200008f0eff */
[----:B--2---:R-:W-:Y:S01]  /*1600*/  IMAD.WIDE R222, R15, 0x4, R4 ;  /* 0x000000040fde7825 */ /* 0x004fe200078e0204 */
[----:B----4-:R-:W-:Y:S02]  /*1610*/  LEA R244, P1, R18, UR14, 0x2 ;  /* 0x0000000e12f47c11 */ /* 0x010fe4000f8210ff */
[----:B---3--:R-:W-:Y:S01]  /*1620*/  LEA R226, P3, R22, UR6, 0x1 ;  /* 0x0000000616e27c11 */ /* 0x008fe2000f8608ff */
[----:B------:R-:W-:Y:S01]  /*1630*/  IMAD R5, R12, 0x40, R11 ;  /* 0x000000400c057824 */ /* 0x000fe200078e020b */
[----:B------:R-:W-:Y:S02]  /*1640*/  LEA.HI.X R245, R18, UR15, R17, 0x2, P1 ;  /* 0x0000000f12f57c11 */ /* 0x000fe400088f1411 */
[----:B------:R-:W-:Y:S01]  /*1650*/  IADD3 R11, P1, PT, R215, 0x20, RZ ;  /* 0x00000020d70b7810 */ /* 0x000fe20007f3e0ff */
[----:B------:R-:W-:Y:S01]  /*1660*/  IMAD.WIDE R246, R5, 0x4, R246 ;  /* 0x0000000405f67825 */ /* 0x000fe200078e02f6 */
[----:B------:R-:W-:-:S02]  /*1670*/  LEA.HI.X R227, R22, UR7, R227, 0x1, P3 ;  /* 0x0000000716e37c11 */ /* 0x000fc400098f0ce3 */
[----:B------:R-:W-:Y:S01]  /*1680*/  SHF.L.U64.HI R14, R2, 0x5, R3 ;  /* 0x00000005020e7819 */ /* 0x000fe20000010203 */
        /* <DEDUP_REMOVED lines=15> */
.L_x_549:
[----:B------:R-:W1:Y:S01]  /*1780*/  LDCU.64 UR10, c[0x0][0x5c0] ;  /* 0x0000b800ff0a77ac */ /* 0x000e620008000a00 */
[----:B------:R-:W-:-:S05]  /*1790*/  IADD3 R0, PT, PT, R235, R238, RZ ;  /* 0x000000eeeb007210 */ /* 0x000fca0007ffe0ff */
[C---:B-1----:R-:W-:Y:S02]  /*17a0*/  IMAD R2, R0.reuse, UR11, RZ ;  /* 0x0000000b00027c24 */ /* 0x042fe4000f8e02ff */
[----:B------:R-:W-:-:S05]  /*17b0*/  IMAD.WIDE.U32 R4, R0, UR10, RZ ;  /* 0x0000000a00047c25 */ /* 0x000fca000f8e00ff */
[----:B------:R-:W-:Y:S02]  /*17c0*/  IADD3 R0, PT, PT, R5, R2, RZ ;  /* 0x0000000205007210 */ /* 0x000fe40007ffe0ff */
[----:B------:R-:W-:Y:S02]  /*17d0*/  MOV R2, R4 ;  /* 0x0000000400027202 */ /* 0x000fe40000000f00 */
.L_x_550:
        /* <DEDUP_REMOVED lines=11> */
.L_x_551:
[----:B------:R-:W1:Y:S01]  /*1890*/  LDCU.64 UR6, c[0x0][0x5c8] ;  /* 0x0000b900ff0677ac */ /* 0x000e620008000a00 */
[----:B------:R-:W-:-:S05]  /*18a0*/  IADD3 R235, PT, PT, R235, R238, RZ ;  /* 0x000000eeebeb7210 */ /* 0x000fca0007ffe0ff */
[C---:B-1----:R-:W-:Y:S02]  /*18b0*/  IMAD R4, R235.reuse, UR7, RZ ;  /* 0x00000007eb047c24 */ /* 0x042fe4000f8e02ff */
[----:B------:R-:W-:-:S05]  /*18c0*/  IMAD.WIDE.U32 R6, R235, UR6, RZ ;  /* 0x00000006eb067c25 */ /* 0x000fca000f8e00ff */
[----:B------:R-:W-:Y:S02]  /*18d0*/  IADD3 R4, PT, PT, R7, R4, RZ ;  /* 0x0000000407047210 */ /* 0x000fe40007ffe0ff */
.L_x_552:
        /* <DEDUP_REMOVED lines=24> */
.L_x_554:
[----:B------:R-:W-:Y:S05]  /*1a60*/  BSYNC.RECONVERGENT B0 ;  /* 0x0000000000007941 */ /* 0x000fea0003800200 */
.L_x_553:
[----:B------:R-:W-:Y:S04]  /*1a70*/  BSSY.RECONVERGENT B0, `(.L_x_555) ;  /* 0x000000c000007945 */ /* 0x000fe80003800200 */
[----:B------:R-:W-:Y:S05]  /*1a80*/  @P1 BRA `(.L_x_556) ;  /* 0x0000000000281947 */ /* 0x000fea0003800000 */
[----:B------:R-:W2:Y:S01]  /*1a90*/  LDCU.64 UR4, c[0x0][0x560] ;  /* 0x0000ac00ff0477ac */ /* 0x000ea20008000a00 */
[----:B------:R-:W-:Y:S01]  /*1aa0*/  MOV R9, R5 ;  /* 0x0000000500097202 */ /* 0x000fe20000000f00 */
[----:B------:R-:W-:Y:S02]  /*1ab0*/  IMAD R0, R19, UR10, RZ ;  /* 0x0000000a13007c24 */ /* 0x000fe4000f8e02ff */
[----:B------:R-:W-:-:S04]  /*1ac0*/  IMAD.WIDE.U32 R8, R11, UR10, R8 ;  /* 0x0000000a0b087c25 */ /* 0x000fc8000f8e0008 */
[----:B------:R-:W-:-:S05]  /*1ad0*/  IMAD R0, R11, UR11, R0 ;  /* 0x0000000b0b007c24 */ /* 0x000fca000f8e0200 */
[----:B------:R-:W-:Y:S02]  /*1ae0*/  IADD3 R5, PT, PT, R9, R0, RZ ;  /* 0x0000000009057210 */ /* 0x000fe40007ffe0ff */
[----:B--2---:R-:W-:-:S04]  /*1af0*/  LEA R12, P0, R8, UR4, 0x1 ;  /* 0x00000004080c7c11 */ /* 0x004fc8000f8008ff */
[----:B------:R-:W-:-:S05]  /*1b00*/  LEA.HI.X R13, R8, UR5, R5, 0x1, P0 ;  /* 0x00000005080d7c11 */ /* 0x000fca00080f0c05 */
[----:B------:R2:W-:Y:S04]  /*1b10*/  STG.E.128 desc[UR18][R12.64], RZ ;  /* 0x000000ff0c007986 */ /* 0x0005e8000c101d12 */
[----:B------:R2:W-:Y:S02]  /*1b20*/  STG.E.128 desc[UR18][R12.64+0x80], RZ ;  /* 0x000080ff0c007986 */ /* 0x0005e4000c101d12 */
.L_x_556:
[----:B------:R-:W-:Y:S05]  /*1b30*/  BSYNC.RECONVERGENT B0 ;  /* 0x0000000000007941 */ /* 0x000fea0003800200 */
.L_x_555:
        /* <DEDUP_REMOVED lines=10> */
[----:B------:R-:W3:Y:S01]  /*1be0*/  LDCU.64 UR4, c[0x0][0x568] ;  /* 0x0000ad00ff0477ac */ /* 0x000ee20008000a00 */
[----:B------:R-:W-:-:S05]  /*1bf0*/  MOV R2, R4 ;  /* 0x0000000400027202 */ /* 0x000fca0000000f00 */
[----:B------:R-:W-:-:S04]  /*1c00*/  IMAD.WIDE.U32 R6, R215, UR6, R2 ;  /* 0x00000006d7067c25 */ /* 0x000fc8000f8e0002 */
[----:B------:R-:W-:Y:S01]  /*1c10*/  IMAD R0, R215, UR7, R7 ;  /* 0x00000007d7007c24 */ /* 0x000fe2000f8e0207 */
[----:B---3--:R-:W-:-:S04]  /*1c20*/  LEA R8, P0, R6, UR4, 0x1 ;  /* 0x0000000406087c11 */ /* 0x008fc8000f8008ff */
[----:B------:R-:W-:-:S05]  /*1c30*/  LEA.HI.X R9, R6, UR5, R0, 0x1, P0 ;  /* 0x0000000506097c11 */ /* 0x000fca00080f0c00 */
[----:B------:R3:W-:Y:S04]  /*1c40*/  STG.E.128 desc[UR18][R8.64], RZ ;  /* 0x000000ff08007986 */ /* 0x0007e8000c101d12 */
[----:B------:R3:W-:Y:S02]  /*1c50*/  STG.E.128 desc[UR18][R8.64+0x80], RZ ;  /* 0x000080ff08007986 */ /* 0x0007e4000c101d12 */
.L_x_558:
[----:B------:R-:W-:Y:S05]  /*1c60*/  BSYNC.RECONVERGENT B0 ;  /* 0x0000000000007941 */ /* 0x000fea0003800200 */
.L_x_557:
[----:B------:R-:W-:Y:S05]  /*1c70*/  @P1 BRA `(.L_x_559) ;  /* 0x0000004800481947 */ /* 0x000fea0003800000 */
[----:B------:R-:W4:Y:S01]  /*1c80*/  LDCU.64 UR4, c[0x0][0x568] ;  /* 0x0000ad00ff0477ac */ /* 0x000f220008000a00 */
[----:B------:R-:W-:Y:S01]  /*1c90*/  MOV R2, R4 ;  /* 0x0000000400027202 */ /* 0x000fe20000000f00 */
[----:B------:R-:W-:-:S04]  /*1ca0*/  IMAD R0, R19, UR6, RZ ;  /* 0x0000000613007c24 */ /* 0x000fc8000f8e02ff */
[----:B------:R-:W-:-:S04]  /*1cb0*/  IMAD.WIDE.U32 R2, R11, UR6, R2 ;  /* 0x000000060b027c25 */ /* 0x000fc8000f8e0002 */
[----:B------:R-:W-:-:S05]  /*1cc0*/  IMAD R11, R11, UR7, R0 ;  /* 0x000000070b0b7c24 */ /* 0x000fca000f8e0200 */
[----:B------:R-:W-:Y:S02]  /*1cd0*/  IADD3 R11, PT, PT, R3, R11, RZ ;  /* 0x0000000b030b7210 */ /* 0x000fe40007ffe0ff */
[----:B----4-:R-:W-:-:S04]  /*1ce0*/  LEA R4, P0, R2, UR4, 0x1 ;  /* 0x0000000402047c11 */ /* 0x010fc8000f8008ff */
[----:B------:R-:W-:-:S05]  /*1cf0*/  LEA.HI.X R5, R2, UR5, R11, 0x1, P0 ;  /* 0x0000000502057c11 */ /* 0x000fca00080f0c0b */
[----:B------:R4:W-:Y:S04]  /*1d00*/  STG.E.128 desc[UR18][R4.64], RZ ;  /* 0x000000ff04007986 */ /* 0x0009e8000c101d12 */
[----:B------:R4:W-:Y:S01]  /*1d10*/  STG.E.128 desc[UR18][R4.64+0x80], RZ ;  /* 0x000080ff04007986 */ /* 0x0009e2000c101d12 */
[----:B------:R-:W-:Y:S05]  /*1d20*/  BRA `(.L_x_559) ;  /* 0x00000048001c7947 */ /* 0x000fea0003800000 */
.L_x_548:
[----:B------:R-:W-:Y:S01]  /*1d30*/  VIADD R2, R236, -UR21 ;  /* 0x80000015ec027c36 */ /* 0x000fe20008000000 */
[----:B------:R-:W1:Y:S01]  /*1d40*/  LDCU.64 UR6, c[0x0][0x3d8] ;  /* 0x00007b00ff0677ac */ /* 0x000e620008000a00 */
[----:B------:R-:W-:Y:S02]  /*1d50*/  IMAD.U32 R5, RZ, RZ, UR10 ;  /* 0x0000000aff057e24 */ /* 0x000fe4000f8e00ff */
[----:B------:R-:W-:Y:S01]  /*1d60*/  IMAD.U32 R17, RZ, RZ, UR27 ;  /* 0x0000001bff117e24 */ /* 0x000fe2000f8e00ff */
[-C--:B------:R-:W-:Y:S01]  /*1d70*/  ISETP.GE.AND P3, PT, R3, R2.reuse, PT ;  /* 0x000000020300720c */ /* 0x080fe20003f66270 */
[----:B------:R-:W-:Y:S01]  /*1d80*/  UIMAD UR14, UR20, UR10, URZ ;  /* 0x0000000a140e72a4 */ /* 0x000fe2000f8e02ff */
[----:B------:R-:W-:Y:S01]  /*1d90*/  IMAD.WIDE.U32 R22, R5, UR21, R24 ;  /* 0x0000001505167c25 */ /* 0x000fe2000f8e0018 */
[----:B------:R-:W-:Y:S01]  /*1da0*/  ISETP.GE.AND P4, PT, R215, R2, PT ;  /* 0x00000002d700720c */ /* 0x000fe20003f86270 */
[----:B------:R-:W2:Y:S01]  /*1db0*/  LDCU.64 UR4, c[0x0][0x3d0] ;  /* 0x00007a00ff0477ac */ /* 0x000ea20008000a00 */
[C---:B------:R-:W-:Y:S01]  /*1dc0*/  LOP3.LUT R2, R12.reuse, 0x80000001, RZ, 0xc0, !PT ;  /* 0x800000010c027812 */ /* 0x040fe200078ec0ff */
[----:B------:R-:W-:Y:S01]  /*1dd0*/  IMAD R12, R12, -0x40, R229 ;  /* 0xffffffc00c0c7824 */ /* 0x000fe200078e02e5 */
[----:B------:R-:W-:Y:S01]  /*1de0*/  IADD3 R22, P0, PT, R16, R22, RZ ;  /* 0x0000001610167210 */ /* 0x000fe20007f1e0ff */
[----:B------:R-:W-:Y:S01]  /*1df0*/  UIMAD UR14, UR21, UR11, UR14 ;  /* 0x0000000b150e72a4 */ /* 0x000fe2000f8e020e */
[----:B------:R-:W-:Y:S01]  /*1e00*/  IMAD.U32 R5, RZ, RZ, UR12 ;  /* 0x0000000cff057e24 */ /* 0x000fe2000f8e00ff */
[----:B------:R-:W-:Y:S01]  /*1e10*/  ISETP.NE.AND P5, PT, R2, 0x1, PT ;  /* 0x000000010200780c */ /* 0x000fe20003fa5270 */
[----:B------:R-:W-:Y:S01]  /*1e20*/  IMAD.U32 R18, RZ, RZ, UR25 ;  /* 0x00000019ff127e24 */ /* 0x000fe2000f8e00ff */
[----:B------:R-:W-:Y:S01]  /*1e30*/  ISETP.GE.AND P2, PT, R3, R12, PT ;  /* 0x0000000c0300720c */ /* 0x000fe20003f46270 */
[----:B------:R-:W-:Y:S01]  /*1e40*/  IMAD.WIDE.U32 R24, R5, UR21, R24 ;  /* 0x0000001505187c25 */ /* 0x000fe2000f8e0018 */
[----:B------:R-:W-:Y:S01]  /*1e50*/  IADD3.X R23, PT, PT, R13, UR14, R23, P0, !PT ;  /* 0x0000000e0d177c10 */ /* 0x000fe200087fe417 */
[----:B------:R-:W3:Y:S01]  /*1e60*/  @!P3 LDC.64 R2, c[0x0][0x390] ;  /* 0x0000e400ff02bb82 */ /* 0x000ee20000000a00 */
[----:B------:R-:W-:Y:S01]  /*1e70*/  SEL R197, RZ, 0x4000, P5 ;  /* 0x00004000ffc57807 */ /* 0x000fe20002800000 */
[----:B-1----:R-:W-:Y:S01]  /*1e80*/  IMAD R15, R9, UR6, RZ ;  /* 0x00000006090f7c24 */ /* 0x002fe2000f8e02ff */
[----:B------:R-:W-:Y:S01]  /*1e90*/  IADD3 R24, P0, PT, R10, R24, RZ ;  /* 0x000000180a187210 */ /* 0x000fe20007f1e0ff */
[----:B------:R-:W-:Y:S01]  /*1ea0*/  IMAD.WIDE.U32 R22, R6, UR6, R22 ;  /* 0x0000000606167c25 */ /* 0x000fe2000f8e0016 */
[----:B------:R-:W-:-:S03]  /*1eb0*/  UIMAD UR6, UR20, UR12, URZ ;  /* 0x0000000c140672a4 */ /* 0x000fc6000f8e02ff */
[----:B------:R-:W1:Y:S01]  /*1ec0*/  @!P4 LDC.64 R4, c[0x0][0x390] ;  /* 0x0000e400ff04cb82 */ /* 0x000e620000000a00 */
[----:B------:R-:W-:Y:S01]  /*1ed0*/  UIMAD UR6, UR21, UR13, UR6 ;  /* 0x0000000d150672a4 */ /* 0x000fe2000f8e0206 */
[----:B------:R-:W-:Y:S01]  /*1ee0*/  IMAD R15, R6, UR7, R15 ;  /* 0x00000007060f7c24 */ /* 0x000fe2000f8e020f */
[----:B------:R-:W-:Y:S01]  /*1ef0*/  @!P2 LEA R16, P1, R17, R226, 0x1 ;  /* 0x000000e21110a211 */ /* 0x000fe200078208ff */
[----:B------:R-:W-:Y:S02]  /*1f00*/  @!P3 IMAD R10, R19, UR10, RZ ;  /* 0x0000000a130abc24 */ /* 0x000fe4000f8e02ff */
[----:B------:R-:W-:Y:S01]  /*1f10*/  IMAD.MOV.U32 R231, RZ, RZ, 0x7f800000 ;  /* 0x7f800000ffe77424 */ /* 0x000fe200078e00ff */
[----:B------:R-:W-:Y:S01]  /*1f20*/  IADD3.X R25, PT, PT, R8, UR6, R25, P0, !PT ;  /* 0x0000000608197c10 */ /* 0x000fe200087fe419 */
[----:B------:R-:W-:Y:S01]  /*1f30*/  IMAD.IADD R23, R23, 0x1, R15 ;  /* 0x0000000117177824 */ /* 0x000fe200078e020f */
[----:B------:R-:W-:Y:S01]  /*1f40*/  @!P2 LEA R8, P0, R21, R224, 0x1 ;  /* 0x000000e01508a211 */ /* 0x000fe200078008ff */
[----:B--2---:R-:W-:-:S02]  /*1f50*/  IMAD R9, R9, UR4, RZ ;  /* 0x0000000409097c24 */ /* 0x004fc4000f8e02ff */
[----:B------:R-:W-:Y:S01]  /*1f60*/  IMAD.MOV.U32 R230, RZ, RZ, 0x7f800000 ;  /* 0x7f800000ffe67424 */ /* 0x000fe200078e00ff */
[----:B------:R-:W-:Y:S01]  /*1f70*/  @P6 BAR.SYNC.DEFER_BLOCKING 0x0 ;  /* 0x0000000000006b1d */ /* 0x000fe20000010000 */
[----:B------:R-:W-:Y:S02]  /*1f80*/  IMAD.U32 R13, RZ, RZ, UR27 ;  /* 0x0000001bff0d7e24 */ /* 0x000fe4000f8e00ff */
[C---:B------:R-:W-:Y:S02]  /*1f90*/  @!P3 IMAD R10, R11.reuse, UR11, R10 ;  /* 0x0000000b0b0abc24 */ /* 0x040fe4000f8e020a */
[----:B------:R-:W-:Y:S01]  /*1fa0*/  @!P3 IMAD.WIDE.U32 R26, R11, UR10, R22 ;  /* 0x0000000a0b1abc25 */ /* 0x000fe2000f8e0016 */
[----:B------:R-:W-:Y:S02]  /*1fb0*/  @!P2 LEA.HI.X R17, R13, R227, R18, 0x1, P1 ;  /* 0x000000e30d11a211 */ /* 0x000fe400008f0c12 */
[----:B------:R-:W2:Y:S01]  /*1fc0*/  LDC R219, c[0x0][0x44c] ;  /* 0x00011300ffdb7b82 */ /* 0x000ea20000000800 */
[----:B------:R-:W-:Y:S01]  /*1fd0*/  IMAD.IADD R200, R209, 0x1, R206 ;  /* 0x00000001d1c87824 */ /* 0x000fe200078e02ce */
[----:B---3--:R-:W-:Y:S01]  /*1fe0*/  @!P3 LEA R20, P1, R26, R2, 0x1 ;  /* 0x000000021a14b211 */ /* 0x008fe200078208ff */
[C---:B------:R-:W-:Y:S01]  /*1ff0*/  IMAD R9, R6.reuse, UR5, R9 ;  /* 0x0000000506097c24 */ /* 0x040fe2000f8e0209 */
[----:B------:R-:W3:Y:S01]  /*2000*/  S2R R241, SR_TID.X ;  /* 0x0000000000f17919 */ /* 0x000ee20000002100 */
[----:B------:R-:W-:-:S04]  /*2010*/  IMAD.WIDE.U32 R24, R6, UR4, R24 ;  /* 0x0000000406187c25 */ /* 0x000fc8000f8e0018 */
[----:B------:R-:W-:Y:S02]  /*2020*/  IMAD.IADD R199, R206, 0x1, R207 ;  /* 0x00000001cec77824 */ /* 0x000fe400078e02cf */
[----:B------:R-:W-:Y:S01]  /*2030*/  IMAD.MOV.U32 R242, RZ, RZ, 0x10 ;  /* 0x00000010fff27424 */ /* 0x000fe200078e00ff */
[----:B------:R-:W-:Y:S01]  /*2040*/  SHF.R.U32.HI R239, RZ, 0x2, R0 ;  /* 0x00000002ffef7819 */ /* 0x000fe20000011600 */
[----:B------:R-:W-:Y:S01]  /*2050*/  @!P3 IMAD.IADD R10, R27, 0x1, R10 ;  /* 0x000000011b0ab824 */ /* 0x000fe200078e020a */
[----:B------:R-:W-:Y:S01]  /*2060*/  LOP3.LUT R243, R243, 0x3, RZ, 0xc0, !PT ;  /* 0x00000003f3f37812 */ /* 0x000fe200078ec0ff */
[----:B------:R-:W-:Y:S01]  /*2070*/  @!P4 IMAD.WIDE.U32 R22, R215, UR10, R22 ;  /* 0x0000000ad716cc25 */ /* 0x000fe2000f8e0016 */
[----:B------:R-:W4:Y:S03]  /*2080*/  LDCU UR10, c[0x0][0x590] ;  /* 0x0000b200ff0a77ac */ /* 0x000f260008000800 */
[----:B------:R-:W-:Y:S01]  /*2090*/  IMAD.IADD R25, R25, 0x1, R9 ;  /* 0x0000000119197824 */ /* 0x000fe200078e0209 */
[----:B------:R-:W-:Y:S01]  /*20a0*/  @!P2 LEA.HI.X R9, R21, R225, R14, 0x1, P0 ;  /* 0x000000e11509a211 */ /* 0x000fe200000f0c0e */
[----:B------:R-:W-:Y:S01]  /*20b0*/  @!P4 IMAD R2, R215, UR11, R23 ;  /* 0x0000000bd702cc24 */ /* 0x000fe2000f8e0217 */
[----:B------:R-:W-:Y:S01]  /*20c0*/  @!P3 LEA.HI.X R21, R26, R3, R10, 0x1, P1 ;  /* 0x000000031a15b211 */ /* 0x000fe200008f0c0a */
[----:B------:R-:W-:Y:S01]  /*20d0*/  @!P3 IMAD R6, R19, UR12, RZ ;  /* 0x0000000c1306bc24 */ /* 0x000fe2000f8e02ff */
[----:B-1----:R-:W-:Y:S01]  /*20e0*/  @!P4 LEA R10, P0, R22, R4, 0x1 ;  /* 0x00000004160ac211 */ /* 0x002fe200078008ff */
[----:B------:R-:W-:-:S02]  /*20f0*/  @!P3 IMAD.MOV.U32 R14, RZ, RZ, R24 ;  /* 0x000000ffff0eb224 */ /* 0x000fc400078e0018 */
[----:B------:R-:W-:Y:S01]  /*2100*/  IMAD.IADD R233, R218, 0x1, R197 ;  /* 0x00000001dae97824 */ /* 0x000fe200078e02c5 */
[----:B------:R-:W-:Y:S01]  /*2110*/  IADD3 R220, PT, PT, R7, 0x40, -R236 ;  /* 0x0000004007dc7810 */ /* 0x000fe20007ffe8ec */
[----:B------:R-:W-:Y:S01]  /*2120*/  @!P3 IMAD.MOV.U32 R15, RZ, RZ, R25 ;  /* 0x000000ffff0fb224 */ /* 0x000fe200078e0019 */
[----:B------:R-:W-:Y:S01]  /*2130*/  CS2R R94, SRZ ;  /* 0x00000000005e7805 */ /* 0x000fe2000001ff00 */
[C---:B------:R-:W-:Y:S01]  /*2140*/  @!P3 IMAD R6, R11.reuse, UR13, R6 ;  /* 0x0000000d0b06bc24 */ /* 0x040fe2000f8e0206 */
[----:B------:R-:W-:Y:S01]  /*2150*/  CS2R R92, SRZ ;  /* 0x00000000005c7805 */ /* 0x000fe2000001ff00 */
[----:B------:R-:W-:Y:S01]  /*2160*/  @!P3 IMAD.WIDE.U32 R14, R11, UR12, R14 ;  /* 0x0000000c0b0ebc25 */ /* 0x000fe2000f8e000e */
[----:B------:R-:W-:Y:S02]  /*2170*/  @!P4 LEA.HI.X R11, R22, R5, R2, 0x1, P0 ;  /* 0x00000005160bc211 */ /* 0x000fe400000f0c02 */
[----:B------:R-:W-:Y:S01]  /*2180*/  CS2R R98, SRZ ;  /* 0x0000000000627805 */ /* 0x000fe2000001ff00 */
[----:B------:R-:W1:Y:S01]  /*2190*/  @!P4 LDC.64 R4, c[0x0][0x388] ;  /* 0x0000e200ff04cb82 */ /* 0x000e620000000a00 */
[C---:B------:R-:W-:Y:S01]  /*21a0*/  ISETP.GE.AND P0, PT, R215.reuse, R12, PT ;  /* 0x0000000cd700720c */ /* 0x040fe20003f06270 */
[----:B------:R-:W-:Y:S01]  /*21b0*/  @!P4 IMAD.WIDE.U32 R24, R215, UR12, R24 ;  /* 0x0000000cd718cc25 */ /* 0x000fe2000f8e0018 */
[----:B------:R-:W-:Y:S01]  /*21c0*/  @!PT LDS RZ, [RZ] ;  /* 0x00000000fffff984 */ /* 0x000fe20000000800 */
[----:B------:R-:W-:Y:S01]  /*21d0*/  @!PT LDS RZ, [RZ] ;  /* 0x00000000fffff984 */ /* 0x000fe20000000800 */
[----:B------:R-:W-:Y:S01]  /*21e0*/  @!PT LDS RZ, [RZ] ;  /* 0x00000000fffff984 */ /* 0x000fe20000000800 */
[----:B------:R-:W-:Y:S01]  /*21f0*/  @!P4 LDGSTS.E.BYPASS.LTC128B.128 [R218+0x10000], desc[UR18][R10.64] ;  /* 0x100000000adacfae */ /* 0x000fe2000b981a12 */
[----:B------:R-:W-:-:S02]  /*2200*/  CS2R R96, SRZ ;  /* 0x0000000000607805 */ /* 0x000fc4000001ff00 */
[----:B------:R-:W-:Y:S01]  /*2210*/  CS2R R90, SRZ ;  /* 0x00000000005a7805 */ /* 0x000fe2000001ff00 */
[----:B------:R-:W-:Y:S01]  /*2220*/  @!P3 IMAD.IADD R6, R15, 0x1, R6 ;  /* 0x000000010f06b824 */ /* 0x000fe200078e0206 */
[----:B------:R2:W-:Y:S01]  /*2230*/  @!P4 LDGSTS.E.BYPASS.LTC128B.128 [R218+0x12000], desc[UR18][R10.64+0x80] ;  /* 0x120000800adacfae */ /* 0x0005e2000b981a12 */
[----:B------:R-:W4:Y:S01]  /*2240*/  @!P3 LDC.64 R2, c[0x0][0x388] ;  /* 0x0000e200ff02bb82 */ /* 0x000f220000000a00 */
[----:B------:R-:W-:Y:S01]  /*2250*/  IMAD.IADD R198, R212, 0x1, R197 ;  /* 0x00000001d4c67824 */ /* 0x000fe200078e02c5 */
[----:B------:R-:W-:Y:S01]  /*2260*/  CS2R R88, SRZ ;  /* 0x0000000000587805 */ /* 0x000fe2000001ff00 */
[----:B------:R1:W-:Y:S01]  /*2270*/  @P4 STS.128 [R218+0x10000], RZ ;  /* 0x010000ffda004388 */ /* 0x0003e20000000c00 */
[----:B------:R-:W-:Y:S01]  /*2280*/  IMAD.IADD R196, R207, 0x1, R201 ;  /* 0x00000001cfc47824 */ /* 0x000fe200078e02c9 */
        /* <DEDUP_REMOVED lines=11> */
[----:B-1----:R-:W-:-:S02]  /*2340*/  @!P4 LEA R4, P5, R24, R4, 0x1 ;  /* 0x000000041804c211 */ /* 0x002fc400078a08ff */
[----:B------:R-:W-:Y:S02]  /*2350*/  CS2R R70, SRZ ;  /* 0x0000000000467805 */ /* 0x000fe4000001ff00 */
[----:B------:R-:W-:Y:S01]  /*2360*/  CS2R R68, SRZ ;  /* 0x0000000000447805 */ /* 0x000fe2000001ff00 */
[----:B------:R-:W-:Y:S01]  /*2370*/  @!PT LDS RZ, [RZ] ;  /* 0x00000000fffff984 */ /* 0x000fe20000000800 */
[----:B------:R-:W-:Y:S01]  /*2380*/  @!PT LDS RZ, [RZ] ;  /* 0x00000000fffff984 */ /* 0x000fe20000000800 */
[----:B------:R-:W-:Y:S01]  /*2390*/  @!PT LDS RZ, [RZ] ;  /* 0x00000000fffff984 */ /* 0x000fe20000000800 */
[----:B------:R-:W-:Y:S01]  /*23a0*/  @!P3 LDGSTS.E.BYPASS.LTC128B.128 [R218+0x11000], desc[UR18][R20.64] ;  /* 0x1100000014dabfae */ /* 0x000fe2000b981a12 */
[----:B------:R-:W-:Y:S02]  /*23b0*/  CS2R R46, SRZ ;  /* 0x00000000002e7805 */ /* 0x000fe4000001ff00 */
[----:B------:R-:W-:Y:S02]  /*23c0*/  CS2R R44, SRZ ;  /* 0x00000000002c7805 */ /* 0x000fe4000001ff00 */
[----:B------:R-:W-:Y:S01]  /*23d0*/  CS2R R50, SRZ ;  /* 0x0000000000327805 */ /* 0x000fe2000001ff00 */
[----:B------:R-:W-:Y:S01]  /*23e0*/  @!P3 LDGSTS.E.BYPASS.LTC128B.128 [R218+0x13000], desc[UR18][R20.64+0x80] ;  /* 0x1300008014dabfae */ /* 0x000fe2000b981a12 */
[----:B----4-:R-:W-:-:S02]  /*23f0*/  @!P3 LEA R2, P1, R14, R2, 0x1 ;  /* 0x000000020e02b211 */ /* 0x010fc400078208ff */
[----:B------:R-:W-:Y:S01]  /*2400*/  CS2R R48, SRZ ;  /* 0x0000000000307805 */ /* 0x000fe2000001ff00 */
[----:B--2---:R-:W-:Y:S01]  /*2410*/  @!P4 IMAD R10, R215, UR13, R25 ;  /* 0x0000000dd70acc24 */ /* 0x004fe2000f8e0219 */
[----:B------:R-:W0:Y:S01]  /*2420*/  LDGDEPBAR ;  /* 0x00000000000079af */ /* 0x000e220000000000 */
[----:B------:R-:W-:Y:S02]  /*2430*/  @!P3 LEA.HI.X R3, R14, R3, R6, 0x1, P1 ;  /* 0x000000030e03b211 */ /* 0x000fe400008f0c06 */
[----:B------:R-:W-:Y:S02]  /*2440*/  CS2R R42, SRZ ;  /* 0x00000000002a7805 */ /* 0x000fe4000001ff00 */
[----:B------:R-:W-:Y:S01]  /*2450*/  ISETP.GE.AND P1, PT, R213, R12, PT ;  /* 0x0000000cd500720c */ /* 0x000fe20003f26270 */
[----:B------:R-:W-:Y:S01]  /*2460*/  @!P0 LDGSTS.E.BYPASS.LTC128B.128 [R218+0x8000], desc[UR18][R226.64] ;  /* 0x08000000e2da8fae */ /* 0x000fe2000b981a12 */
[----:B------:R-:W-:Y:S02]  /*2470*/  @!P4 LEA.HI.X R5, R24, R5, R10, 0x1, P5 ;  /* 0x000000051805c211 */ /* 0x000fe400028f0c0a */
[----:B------:R-:W-:Y:S01]  /*2480*/  CS2R R40, SRZ ;  /* 0x0000000000287805 */ /* 0x000fe2000001ff00 */
[----:B------:R-:W1:Y:S01]  /*2490*/  LDC.64 R10, c[0x0][0x528] ;  /* 0x00014a00ff0a7b82 */ /* 0x000e620000000a00 */
[----:B------:R-:W-:Y:S01]  /*24a0*/  @!P0 LDGSTS.E.BYPASS.LTC128B.128 [R218+0xa000], desc[UR18][R226.64+0x80] ;  /* 0x0a000080e2da8fae */ /* 0x000fe2000b981a12 */
        /* <DEDUP_REMOVED lines=8> */
[----:B------:R-:W-:-:S02]  /*2530*/  UIADD3 UR5, UPT, UPT, UR21, 0x40, URZ ;  /* 0x0000004015057890 */ /* 0x000fc4000fffe0ff */
[----:B------:R-:W-:Y:S01]  /*2540*/  USHF.L.U32 UR26, UR26, 0x3, URZ ;  /* 0x000000031a1a7899 */ /* 0x000fe200080006ff */
[----:B------:R2:W-:Y:S01]  /*2550*/  @P2 STS.128 [R218+0x9000], RZ ;  /* 0x009000ffda002388 */ /* 0x0005e20000000c00 */
[----:B------:R-:W4:Y:S03]  /*2560*/  LDCU UR4, c[0x0][0x3e0] ;  /* 0x00007c00ff0477ac */ /* 0x000f260008000800 */
[----:B------:R2:W-:Y:S01]  /*2570*/  @P2 STS.128 [R218+0xb000], RZ ;  /* 0x00b000ffda002388 */ /* 0x0005e20000000c00 */
[----:B------:R-:W1:Y:S03]  /*2580*/  LDCU UR7, c[0x0][0x45c] ;  /* 0x00008b80ff0777ac */ /* 0x000e660008000800 */
[----:B------:R-:W-:Y:S01]  /*2590*/  @!PT LDS RZ, [RZ] ;  /* 0x00000000fffff984 */ /* 0x000fe20000000800 */
[----:B------:R-:W-:Y:S01]  /*25a0*/  @!PT LDS RZ, [RZ] ;  /* 0x00000000fffff984 */ /* 0x000fe20000000800 */
[----:B------:R-:W-:Y:S01]  /*25b0*/  @!PT LDS RZ, [RZ] ;  /* 0x00000000fffff984 */ /* 0x000fe20000000800 */
[----:B------:R-:W-:Y:S01]  /*25c0*/  @!P2 LDGSTS.E.BYPASS.LTC128B.128 [R218+0x9000], desc[UR18][R16.64] ;  /* 0x0900000010daafae */ /* 0x000fe2000b981a12 */
[----:B------:R-:W1:Y:S03]  /*25d0*/  LDCU.U8 UR6, c[0x0][0x4f8] ;  /* 0x00009f00ff0677ac */ /* 0x000e660008000000 */
[----:B------:R-:W-:Y:S04]  /*25e0*/  @!P2 LDGSTS.E.BYPASS.LTC128B.128 [R218+0xb000], desc[UR18][R16.64+0x80] ;  /* 0x0b00008010daafae */ /* 0x000fe8000b981a12 */
[----:B------:R-:W-:Y:S04]  /*25f0*/  @!P0 LDGSTS.E.BYPASS.LTC128B.128 [R233], desc[UR18][R224.64] ;  /* 0x00000000e0e98fae */ /* 0x000fe8000b981a12 */
[----:B------:R-:W-:Y:S04]  /*2600*/  @!P0 LDGSTS.E.BYPASS.LTC128B.128 [R233+0x2000], desc[UR18][R224.64+0x80] ;  /* 0x02000080e0e98fae */ /* 0x000fe8000b981a12 */
[----:B------:R2:W-:Y:S04]  /*2610*/  @P0 STS.128 [R233], RZ ;  /* 0x000000ffe9000388 */ /* 0x0005e80000000c00 */
[----:B------:R2:W-:Y:S04]  /*2620*/  @P0 STS.128 [R233+0x2000], RZ ;  /* 0x002000ffe9000388 */ /* 0x0005e80000000c00 */
[----:B------:R2:W-:Y:S04]  /*2630*/  @P2 STS.128 [R233+0x1000], RZ ;  /* 0x001000ffe9002388 */ /* 0x0005e80000000c00 */
[----:B------:R2:W-:Y:S04]  /*2640*/  @P2 STS.128 [R233+0x3000], RZ ;  /* 0x003000ffe9002388 */ /* 0x0005e80000000c00 */
[----:B------:R-:W-:Y:S01]  /*2650*/  @!PT LDS RZ, [RZ] ;  /* 0x00000000fffff984 */ /* 0x000fe20000000800 */
[----:B------:R-:W-:Y:S01]  /*2660*/  @!PT LDS RZ, [RZ] ;  /* 0x00000000fffff984 */ /* 0x000fe20000000800 */
[----:B------:R-:W-:Y:S01]  /*2670*/  @!PT LDS RZ, [RZ] ;  /* 0x00000000fffff984 */ /* 0x000fe20000000800 */
[----:B------:R-:W-:Y:S04]  /*2680*/  @!P2 LDGSTS.E.BYPASS.LTC128B.128 [R233+0x1000], desc[UR18][R8.64] ;  /* 0x0100000008e9afae */ /* 0x000fe8000b981a12 */
[----:B------:R3:W-:Y:S04]  /*2690*/  @!P2 LDGSTS.E.BYPASS.LTC128B.128 [R233+0x3000], desc[UR18][R8.64+0x80] ;  /* 0x0300008008e9afae */ /* 0x0007e8000b981a12 */
[----:B------:R-:W-:Y:S04]  /*26a0*/  @!P4 LDGSTS.E.BYPASS.LTC128B.128 [R218+0xc000], desc[UR18][R4.64] ;  /* 0x0c00000004dacfae */ /* 0x000fe8000b981a12 */
[----:B------:R4:W-:Y:S04]  /*26b0*/  @!P4 LDGSTS.E.BYPASS.LTC128B.128 [R218+0xe000], desc[UR18][R4.64+0x80] ;  /* 0x0e00008004dacfae */ /* 0x0009e8000b981a12 */
[----:B------:R2:W-:Y:S04]  /*26c0*/  @P4 STS.128 [R218+0xc000], RZ ;  /* 0x00c000ffda004388 */ /* 0x0005e80000000c00 */
[----:B------:R2:W-:Y:S04]  /*26d0*/  @P4 STS.128 [R218+0xe000], RZ ;  /* 0x00e000ffda004388 */ /* 0x0005e80000000c00 */
[----:B------:R2:W-:Y:S04]  /*26e0*/  @P3 STS.128 [R218+0xd000], RZ ;  /* 0x00d000ffda003388 */ /* 0x0005e80000000c00 */
[----:B------:R2:W-:Y:S01]  /*26f0*/  @P3 STS.128 [R218+0xf000], RZ ;  /* 0x00f000ffda003388 */ /* 0x0005e20000000c00 */
[----:B---3--:R-:W-:-:S03]  /*2700*/  VIADD R9, R213, 0x8 ;  /* 0x00000008d5097836 */ /* 0x008fc60000000000 */
[----:B------:R-:W-:Y:S01]  /*2710*/  @!PT LDS RZ, [RZ] ;  /* 0x00000000fffff984 */ /* 0x000fe20000000800 */
[----:B------:R-:W-:Y:S01]  /*2720*/  @!PT LDS RZ, [RZ] ;  /* 0x00000000fffff984 */ /* 0x000fe20000000800 */
[----:B------:R-:W-:Y:S01]  /*2730*/  @!PT LDS RZ, [RZ] ;  /* 0x00000000fffff984 */ /* 0x000fe20000000800 */
[----:B------:R-:W-:Y:S04]  /*2740*/  @!P3 LDGSTS.E.BYPASS.LTC128B.128 [R218+0xd000], desc[UR18][R2.64] ;  /* 0x0d00000002dabfae */ /* 0x000fe8000b981a12 */
[----:B------:R3:W-:Y:S01]  /*2750*/  @!P3 LDGSTS.E.BYPASS.LTC128B.128 [R218+0xf000], desc[UR18][R2.64+0x80] ;  /* 0x0f00008002dabfae */ /* 0x0007e2000b981a12 */
[----:B------:R-:W-:Y:S01]  /*2760*/  ISETP.GE.AND P0, PT, R9, R12, PT ;  /* 0x0000000c0900720c */ /* 0x000fe20003f06270 */
[----:B------:R-:W-:Y:S02]  /*2770*/  IMAD.WIDE.U32 R12, R213, 0x4, R246 ;  /* 0x00000004d50c7825 */ /* 0x000fe400078e00f6 */
[----:B------:R-:W0:Y:S04]  /*2780*/  LDGDEPBAR ;  /* 0x00000000000079af */ /* 0x000e280000000000 */
[----:B------:R2:W5:Y:S06]  /*2790*/  @!P1 LDG.E R231, desc[UR18][R12.64] ;  /* 0x000000120ce79981 */ /* 0x00056c000c1e1900 */
[----:B------:R2:W5:Y:S01]  /*27a0*/  @!P0 LDG.E R230, desc[UR18][R12.64+0x20] ;  /* 0x000020120ce68981 */ /* 0x000562000c1e1900 */
[----:B------:R-:W-:-:S04]  /*27b0*/  DEPBAR.LE SB0, 0x1 ;  /* 0x000080400000791a */ /* 0x000fc80000000000 */
[----:B------:R-:W-:Y:S06]  /*27c0*/  BAR.SYNC.DEFER_BLOCKING 0x0 ;  /* 0x0000000000007b1d */ /* 0x000fec0000010000 */
[----:B-1----:R-:W3:Y:S04]  /*27d0*/  LDG.E.64 R8, desc[UR18][R10.64+0x8] ;  /* 0x000008120a087981 */ /* 0x002ee8000c1e1b00 */
[----:B------:R-:W2:Y:S01]  /*27e0*/  LDG.E.64 R2, desc[UR18][R10.64] ;  /* 0x000000120a027981 */ /* 0x000ea2000c1e1b00 */
[----:B----4-:R-:W-:Y:S01]  /*27f0*/  IADD3 R4, PT, PT, R232, R213, R236 ;  /* 0x000000d5e8047210 */ /* 0x010fe20007ffe0ec */
[----:B------:R-:W-:Y:S01]  /*2800*/  IMAD R5, R214, UR24, R211 ;  /* 0x00000018d6057c24 */ /* 0x000fe2000f8e02d3 */
[----:B------:R-:W-:Y:S01]  /*2810*/  CS2R R26, SRZ ;  /* 0x00000000001a7805 */ /* 0x000fe2000001ff00 */
[----:B------:R1:W4:Y:S01]  /*2820*/  LDSM.16.M88.4 R116, [R206] ;  /* 0x00000000ce74783b */ /* 0x0003220000000200 */
[----:B------:R-:W-:Y:S01]  /*2830*/  IMAD.SHL.U32 R6, R0, 0x2, RZ ;  /* 0x0000000200067824 */ /* 0x000fe200078e00ff */
[----:B------:R-:W-:Y:S01]  /*2840*/  CS2R R24, SRZ ;  /* 0x0000000000187805 */ /* 0x000fe2000001ff00 */
[----:B------:R-:W-:Y:S01]  /*2850*/  IMAD.IADD R229, R4, 0x1, -R229 ;  /* 0x0000000104e57824 */ /* 0x000fe200078e0ae5 */
[----:B------:R1:W1:Y:S01]  /*2860*/  LDSM.16.M88.4 R120, [R206+0x800] ;  /* 0x00080000ce78783b */ /* 0x0002620000000200 */
[----:B------:R-:W-:Y:S01]  /*2870*/  IMAD.IADD R4, R207, 0x1, R200 ;  /* 0x00000001cf047824 */ /* 0x000fe200078e02c8 */
[----:B------:R-:W-:Y:S01]  /*2880*/  LOP3.LUT R0, R6, 0x6, RZ, 0xc0, !PT ;  /* 0x0000000606007812 */ /* 0x000fe200078ec0ff */
[----:B------:R-:W-:Y:S01]  /*2890*/  IMAD.SHL.U32 R5, R5, 0x20, RZ ;  /* 0x0000002005057824 */ /* 0x000fe200078e00ff */
[----:B------:R1:W1:Y:S01]  /*28a0*/  LDSM.16.M88.4 R124, [R199] ;  /* 0x00000000c77c783b */ /* 0x0002620000000200 */
[----:B------:R-:W-:-:S02]  /*28b0*/  CS2R R22, SRZ ;  /* 0x0000000000167805 */ /* 0x000fc4000001ff00 */
[----:B------:R-:W-:Y:S01]  /*28c0*/  LOP3.LUT R239, R0, 0xe0, R239, 0xf8, !PT ;  /* 0x000000e000ef7812 */ /* 0x000fe200078ef8ef */
[----:B------:R-:W-:Y:S01]  /*28d0*/  IMAD.IADD R0, R208, 0x1, R207 ;  /* 0x00000001d0007824 */ /* 0x000fe200078e02cf */
[----:B------:R1:W1:Y:S01]  /*28e0*/  LDSM.16.M88.4 R140, [R4] ;  /* 0x00000000048c783b */ /* 0x0002620000000200 */
[----:B------:R-:W-:Y:S02]  /*28f0*/  SHF.R.S32.HI R228, RZ, 0x1f, R5 ;  /* 0x0000001fffe47819 */ /* 0x000fe40000011405 */
[----:B------:R-:W-:Y:S01]  /*2900*/  CS2R R20, SRZ ;  /* 0x0000000000147805 */ /* 0x000fe2000001ff00 */
[----:B------:R-:W-:Y:S01]  /*2910*/  IMAD R243, R234, 0x4, R243 ;  /* 0x00000004eaf37824 */ /* 0x000fe200078e02f3 */
[----:B------:R1:W1:Y:S01]  /*2920*/  LDSM.16.M88.4 R144, [R4+0x800] ;  /* 0x000800000490783b */ /* 0x0002620000000200 */
[----:B------:R-:W-:Y:S01]  /*2930*/  IMAD.IADD R197, R210, 0x1, R197 ;  /* 0x00000001d2c57824 */ /* 0x000fe200078e02c5 */
[----:B------:R-:W-:Y:S01]  /*2940*/  USHF.L.U32 UR10, UR10, 0x6, URZ ;  /* 0x000000060a0a7899 */ /* 0x000fe200080006ff */
[----:B------:R-:W-:Y:S01]  /*2950*/  VIADD R239, R239, UR21 ;  /* 0x00000015efef7c36 */ /* 0x000fe20008000000 */
[----:B------:R1:W1:Y:S04]  /*2960*/  LDSM.16.M88.4 R172, [R4+0x2000] ;  /* 0x0020000004ac783b */ /* 0x0002680000000200 */
[----:B------:R1:W1:Y:S04]  /*2970*/  LDSM.16.M88.4 R176, [R4+0x2800] ;  /* 0x0028000004b0783b */ /* 0x0002680000000200 */
        /* <DEDUP_REMOVED lines=8> */
[----:B------:R1:W1:Y:S01]  /*2a00*/  LDSM.16.M88.4 R168, [R200+0x2800] ;  /* 0x00280000c8a8783b */ /* 0x0002620000000200 */
[----:B---3--:R-:W-:-:S04]  /*2a10*/  IADD3 R248, P1, P0, R5, R8, R248 ;  /* 0x0000000805f87210 */ /* 0x008fc8000783e0f8 */
[----:B------:R-:W-:Y:S01]  /*2a20*/  IADD3.X R228, PT, PT, R228, R9, RZ, P1, P0 ;  /* 0x00000009e4e47210 */ /* 0x000fe20000fe04ff */
[----:B------:R-:W-:Y:S01]  /*2a30*/  IMAD.WIDE.U32 R248, R248, -0x2daee0ad, RZ ;  /* 0xd2511f53f8f87825 */ /* 0x000fe200078e00ff */
[----:B--2---:R-:W-:Y:S02]  /*2a40*/  R2UR UR32, R3 ;  /* 0x00000000032072ca */ /* 0x004fe400000e0000 */
[----:B------:R-:W-:Y:S01]  /*2a50*/  R2UR UR33, R2 ;  /* 0x00000000022172ca */ /* 0x000fe200000e0000 */
[----:B------:R-:W-:Y:S01]  /*2a60*/  IMAD.IADD R2, R212, 0x1, R207 ;  /* 0x00000001d4027824 */ /* 0x000fe200078e02cf */
[----:B------:R-:W-:Y:S01]  /*2a70*/  LOP3.LUT P0, RZ, R241, 0x4, RZ, 0xc0, !PT ;  /* 0x00000004f1ff7812 */ /* 0x000fe2000780c0ff */
[----:B------:R-:W-:Y:S01]  /*2a80*/  IMAD.IADD R3, R207, 0x1, R202 ;  /* 0x00000001cf037824 */ /* 0x000fe200078e02ca */
[----:B------:R-:W-:Y:S02]  /*2a90*/  SHF.R.U32.HI R241, RZ, 0x7, R241 ;  /* 0x00000007fff17819 */ /* 0x000fe400000116f1 */
[----:B------:R-:W-:-:S05]  /*2aa0*/  SEL R242, R242, 0xfffffff0, !P0 ;  /* 0xfffffff0f2f27807 */ /* 0x000fca0004000000 */
[----:B------:R-:W-:Y:S01]  /*2ab0*/  IMAD.IADD R240, R217, 0x1, R242 ;  /* 0x00000001d9f07824 */ /* 0x000fe200078e02f2 */
[----:B------:R-:W-:Y:S02]  /*2ac0*/  UIADD3 UR30, UPT, UPT, UR32, -0x4498517b, URZ ;  /* 0xbb67ae85201e7890 */ /* 0x000fe4000fffe0ff */
[----:B------:R-:W-:Y:S02]  /*2ad0*/  UIADD3 UR31, UPT, UPT, UR33, -0x61c88647, URZ ;  /* 0x9e3779b9211f7890 */ /* 0x000fe4000fffe0ff */
[----:B------:R-:W-:Y:S02]  /*2ae0*/  UIADD3 UR29, UPT, UPT, UR33, 0x3c6ef372, URZ ;  /* 0x3c6ef372211d7890 */ /* 0x000fe4000fffe0ff */
[----:B------:R-:W-:Y:S02]  /*2af0*/  UIADD3 UR28, UPT, UPT, UR32, 0x76cf5d0a, URZ ;  /* 0x76cf5d0a201c7890 */ /* 0x000fe4000fffe0ff */
[----:B------:R-:W-:Y:S02]  /*2b00*/  UIADD3 UR24, UPT, UPT, UR33, -0x255992d5, URZ ;  /* 0xdaa66d2b21187890 */ /* 0x000fe4000fffe0ff */
[----:B------:R-:W-:-:S02]  /*2b10*/  UIADD3 UR20, UPT, UPT, UR32, 0x32370b8f, URZ ;  /* 0x32370b8f20147890 */ /* 0x000fc4000fffe0ff */
[----:B------:R-:W-:Y:S02]  /*2b20*/  UIADD3 UR15, UPT, UPT, UR33, 0x78dde6e4, URZ ;  /* 0x78dde6e4210f7890 */ /* 0x000fe4000fffe0ff */
[----:B------:R-:W-:Y:S02]  /*2b30*/  UIADD3 UR14, UPT, UPT, UR32, -0x126145ec, URZ ;  /* 0xed9eba14200e7890 */ /* 0x000fe4000fffe0ff */
[----:B------:R-:W-:Y:S02]  /*2b40*/  UIADD3 UR13, UPT, UPT, UR33, 0x1715609d, URZ ;  /* 0x1715609d210d7890 */ /* 0x000fe4000fffe0ff */
[----:B------:R-:W-:Y:S02]  /*2b50*/  UIADD3 UR12, UPT, UPT, UR32, -0x56f99767, URZ ;  /* 0xa9066899200c7890 */ /* 0x000fe4000fffe0ff */
[----:B------:R-:W-:Y:S02]  /*2b60*/  UIADD3 UR11, UPT, UPT, UR33, -0x4ab325aa, URZ ;  /* 0xb54cda56210b7890 */ /* 0x000fe4000fffe0ff */
[----:B-1--4-:R-:W-:-:S12]  /*2b70*/  UIADD3 UR21, UPT, UPT, UR32, 0x646e171e, URZ ;  /* 0x646e171e20157890 */ /* 0x012fd8000fffe0ff */
.L_x_562:
[----:B------:R-:W0:Y:S01]  /*2b80*/  LDGDEPBAR ;  /* 0x00000000000079af */ /* 0x000e220000000000 */
[--C-:B------:R-:W-:Y:S01]  /*2b90*/  IMAD.IADD R181, R207, 0x1, R198.reuse ;  /* 0x00000001cfb57824 */ /* 0x100fe200078e02c6 */
[----:B------:R-:W-:Y:S01]  /*2ba0*/  LEA R186, P0, R213, R222, 0x2 ;  /* 0x000000ded5ba7211 */ /* 0x000fe200078010ff */
[----:B------:R-:W-:Y:S01]  /*2bb0*/  IMAD.IADD R182, R209, 0x1, R198 ;  /* 0x00000001d1b67824 */ /* 0x000fe200078e02c6 */
[----:B-----5:R-:W-:Y:S01]  /*2bc0*/  FSETP.NEU.FTZ.AND P1, PT, R230, -INF , PT ;  /* 0xff800000e600780b */ /* 0x020fe20003f3d000 */
[----:B------:R-:W-:Y:S01]  /*2bd0*/  IMAD.U32 R184, RZ, RZ, UR17 ;  /* 0x00000011ffb87e24 */ /* 0x000fe2000f8e00ff */
[----:B------:R-:W-:Y:S01]  /*2be0*/  LEA.HI.X R187, R213, R223, RZ, 0x2, P0 ;  /* 0x000000dfd5bb7211 */ /* 0x000fe200000f14ff */
[----:B------:R-:W-:Y:S01]  /*2bf0*/  IMAD.IADD R180, R207, 0x1, R182 ;  /* 0x00000001cfb47824 */ /* 0x000fe200078e02b6 */
[----:B------:R-:W-:Y:S01]  /*2c00*/  FSETP.NEU.FTZ.AND P6, PT, R231, -INF , PT ;  /* 0xff800000e700780b */ /* 0x000fe20003fdd000 */
[----:B------:R-:W-:Y:S02]  /*2c10*/  VIADD R243, R243, 0xfffffffc ;  /* 0xfffffffcf3f37836 */ /* 0x000fe40000000000 */
[----:B------:R-:W-:Y:S01]  /*2c20*/  FMUL.FTZ R251, R231, 1.4426950216293334961 ;  /* 0x3fb8aa3be7fb7820 */ /* 0x000fe20000410000 */
[----:B------:R-:W-:Y:S02]  /*2c30*/  VIADD R232, R232, 0xffffffc0 ;  /* 0xffffffc0e8e87836 */ /* 0x000fe40000000000 */
[----:B------:R-:W-:Y:S02]  /*2c40*/  IMAD R183, R184, 0x2, R241 ;  /* 0x00000002b8b77824 */ /* 0x000fe400078e02f1 */
[----:B------:R-:W-:Y:S01]  /*2c50*/  IMAD.WIDE.U32 R184, R243, -0x326172a9, RZ ;  /* 0xcd9e8d57f3b87825 */ /* 0x000fe200078e00ff */
[----:B------:R-:W-:Y:S02]  /*2c60*/  ISETP.GE.AND P5, PT, R232, R220, PT ;  /* 0x000000dce800720c */ /* 0x000fe40003fa6270 */
[----:B------:R-:W-:Y:S01]  /*2c70*/  LOP3.LUT R183, R183, UR32, R249, 0x96, !PT ;  /* 0x00000020b7b77c12 */ /* 0x000fe2000f8e96f9 */
[----:B------:R-:W-:Y:S01]  /*2c80*/  VIADD R234, R234, 0xffffffff ;  /* 0xffffffffeaea7836 */ /* 0x000fe20000000000 */
[----:B------:R-:W-:Y:S02]  /*2c90*/  LOP3.LUT R194, R228, UR33, R185, 0x96, !PT ;  /* 0x00000021e4c27c12 */ /* 0x000fe4000f8e96b9 */
[----:B------:R-:W-:Y:S01]  /*2ca0*/  ISETP.GT.AND P5, PT, R236, UR5, P5 ;  /* 0x00000005ec007c0c */ /* 0x000fe2000afa4270 */
[----:B------:R-:W-:Y:S01]  /*2cb0*/  IMAD.WIDE.U32 R192, R183, -0x326172a9, RZ ;  /* 0xcd9e8d57b7c07825 */ /* 0x000fe200078e00ff */
[----:B------:R-:W-:Y:S04]  /*2cc0*/  DEPBAR.LE SB0, 0x0 ;  /* 0x000080000000791a */ /* 0x000fe80000000000 */
[----:B------:R-:W-:Y:S01]  /*2cd0*/  BAR.SYNC.DEFER_BLOCKING 0x0 ;  /* 0x0000000000007b1d */ /* 0x000fe20000010000 */
[----:B------:R-:W-:Y:S01]  /*2ce0*/  IMAD.WIDE.U32 R194, R194, -0x2daee0ad, RZ ;  /* 0xd2511f53c2c27825 */ /* 0x000fe200078e00ff */
[----:B------:R-:W-:Y:S02]  /*2cf0*/  LOP3.LUT R183, R184, UR31, R193, 0x96, !PT ;  /* 0x0000001fb8b77c12 */ /* 0x000fe4000f8e96c1 */
[----:B------:R-:W-:Y:S02]  /*2d00*/  FSEL R251, R251, RZ, P6 ;  /* 0x000000fffbfb7208 */ /* 0x000fe40003000000 */
[----:B------:R-:W-:Y:S01]  /*2d10*/  LOP3.LUT R190, R248, UR30, R195, 0x96, !PT ;  /* 0x0000001ef8be7c12 */ /* 0x000fe2000f8e96c3 */
[----:B------:R-:W-:Y:S01]  /*2d20*/  @!P5 VIADD R185, R239, 0x8 ;  /* 0x00000008efb9d836 */ /* 0x000fe20000000000 */
[--C-:B------:R-:W-:Y:S01]  /*2d30*/  @!P5 VIADDMNMX R184, R229, 0xffffffc9, R236.reuse, PT ;  /* 0xffffffc9e5b8d846 */ /* 0x100fe200038001ec */
[----:B------:R-:W-:Y:S01]  /*2d40*/  @!P5 VIADD R189, R239, 0x1 ;  /* 0x00000001efbdd836 */ /* 0x000fe20000000000 */
[----:B------:R-:W-:Y:S01]  /*2d50*/  @!P5 VIADDMNMX R188, R229, 0xffffffc1, R236, PT ;  /* 0xffffffc1e5bcd846 */ /* 0x000fe200038001ec */
[----:B------:R-:W-:Y:S01]  /*2d60*/  IMAD.WIDE.U32 R190, R190, -0x326172a9, RZ ;  /* 0xcd9e8d57bebe7825 */ /* 0x000fe200078e00ff */
[-C--:B------:R-:W-:Y:S02]  /*2d70*/  @!P5 ISETP.GE.AND P3, PT, R185, R184.reuse, PT ;  /* 0x000000b8b900d20c */ /* 0x080fe40003f66270 */
[C---:B------:R-:W-:Y:S02]  /*2d80*/  @!P5 ISETP.GE.AND P4, PT, R189.reuse, R184, PT ;  /* 0x000000b8bd00d20c */ /* 0x040fe40003f86270 */
[-C--:B------:R-:W-:Y:S01]  /*2d90*/  @!P5 ISETP.GE.AND P0, PT, R189, R188.reuse, PT ;  /* 0x000000bcbd00d20c */ /* 0x080fe20003f06270 */
[----:B------:R-:W-:Y:S01]  /*2da0*/  FMUL.FTZ R189, R230, 1.4426950216293334961 ;  /* 0x3fb8aa3be6bd7820 */ /* 0x000fe20000410000 */
[-C--:B------:R-:W-:Y:S02]  /*2db0*/  @!P5 ISETP.GE.AND P6, PT, R239, R188.reuse, PT ;  /* 0x000000bcef00d20c */ /* 0x080fe40003fc6270 */
[-C--:B------:R-:W-:Y:S02]  /*2dc0*/  @!P5 ISETP.GE.AND P2, PT, R185, R188.reuse, PT ;  /* 0x000000bcb900d20c */ /* 0x080fe40003f46270 */
[----:B------:R-:W-:Y:S01]  /*2dd0*/  LOP3.LUT R185, R192, UR29, R191, 0x96, !PT ;  /* 0x0000001dc0b97c12 */ /* 0x000fe2000f8e96bf */
[----:B------:R-:W-:Y:S01]  /*2de0*/  IMAD.WIDE.U32 R192, R183, -0x2daee0ad, RZ ;  /* 0xd2511f53b7c07825 */ /* 0x000fe200078e00ff */
[----:B------:R-:W-:Y:S04]  /*2df0*/  LDSM.16.M88.4 R52, [R198] ;  /* 0x00000000c634783b */ /* 0x000fe80000000200 */
[----:B------:R-:W-:Y:S01]  /*2e00*/  LOP3.LUT R183, R194, UR28, R193, 0x96, !PT ;  /* 0x0000001cc2b77c12 */ /* 0x000fe2000f8e96c1 */
[----:B------:R-:W-:Y:S03]  /*2e10*/  IMAD.WIDE.U32 R194, R185, -0x2daee0ad, RZ ;  /* 0xd2511f53b9c27825 */ /* 0x000fe600078e00ff */
[----:B------:R-:W1:Y:S02]  /*2e20*/  LDSM.16.M88.4 R56, [R206+-0x4000] ;  /* 0xffc00000ce38783b */ /* 0x000e640000000200 */
[----:B------:R-:W-:Y:S05]  /*2e30*/  LOP3.LUT R192, R192, UR20, R195, 0x96, !PT ;  /* 0x00000014c0c07c12 */ /* 0x000fea000f8e96c3 */
[----:B------:R-:W-:Y:S01]  /*2e40*/  IMAD.WIDE.U32 R192, R192, -0x326172a9, RZ ;  /* 0xcd9e8d57c0c07825 */ /* 0x000fe200078e00ff */
[----:B------:R-:W2:Y:S08]  /*2e50*/  LDSM.16.M88.4 R60, [R206+-0x3800] ;  /* 0xffc80000ce3c783b */ /* 0x000eb00000000200 */
[----:B------:R-:W-:Y:S08]  /*2e60*/  LDSM.16.M88.4 R64, [R181] ;  /* 0x00000000b540783b */ /* 0x000ff00000000200 */
[----:B------:R-:W3:Y:S08]  /*2e70*/  LDSM.16.M88.4 R100, [R199+-0x4000] ;  /* 0xffc00000c764783b */ /* 0x000ef00000000200 */
[----:B------:R-:W4:Y:S01]  /*2e80*/  LDSM.16.M88.4 R104, [R199+-0x3800] ;  /* 0xffc80000c768783b */ /* 0x000f220000000200 */
[C---:B-1----:R-:W-:Y:S07]  /*2e90*/  HMMA.16816.F32 R4, R52.reuse, R56, RZ ;  /* 0x000000383404723c */ /* 0x042fee00000018ff */
[----:B------:R-:W-:Y:S01]  /*2ea0*/  LDSM.16.M88.4 R108, [R200+-0x4000] ;  /* 0xffc00000c86c783b */ /* 0x000fe20000000200 */
[C---:B------:R-:W-:Y:S07]  /*2eb0*/  HMMA.16816.F32 R8, R52.reuse, R58, RZ ;  /* 0x0000003a3408723c */ /* 0x040fee00000018ff */
[----:B------:R-:W1:Y:S01]  /*2ec0*/  LDSM.16.M88.4 R56, [R182] ;  /* 0x00000000b638783b */ /* 0x000e620000000200 */
[C---:B--2---:R-:W-:Y:S07]  /*2ed0*/  HMMA.16816.F32 R12, R52.reuse, R60, RZ ;  /* 0x0000003c340c723c */ /* 0x044fee00000018ff */
[----:B------:R-:W2:Y:S01]  /*2ee0*/  LDSM.16.M88.4 R112, [R200+-0x3800] ;  /* 0xffc80000c870783b */ /* 0x000ea20000000200 */
[----:B------:R-:W-:Y:S07]  /*2ef0*/  HMMA.16816.F32 R16, R52, R62, RZ ;  /* 0x0000003e3410723c */ /* 0x000fee00000018ff */
[----:B------:R-:W-:Y:S01]  /*2f00*/  LDSM.16.M88.4 R52, [R180] ;  /* 0x00000000b434783b */ /* 0x000fe20000000200 */
[C---:B---3--:R-:W-:Y:S07]  /*2f10*/  HMMA.16816.F32 R4, R64.reuse, R100, R4 ;  /* 0x000000644004723c */ /* 0x048fee0000001804 */
[----:B------:R-:W3:Y:S01]  /*2f20*/  LDSM.16.M88.4 R60, [R205+-0x4000] ;  /* 0xffc00000cd3c783b */ /* 0x000ee20000000200 */
[C---:B------:R-:W-:Y:S07]  /*2f30*/  HMMA.16816.F32 R8, R64.reuse, R102, R8 ;  /* 0x000000664008723c */ /* 0x040fee0000001808 */
[----:B------:R-:W3:Y:S01]  /*2f40*/  LDSM.16.M88.4 R100, [R205+-0x3800] ;  /* 0xffc80000cd64783b */ /* 0x000ee20000000200 */
[C---:B----4-:R-:W-:Y:S08]  /*2f50*/  HMMA.16816.F32 R12, R64.reuse, R104, R12 ;  /* 0x00000068400c723c */ /* 0x050ff0000000180c */
[----:B------:R-:W-:Y:S01]  /*2f60*/  HMMA.16816.F32 R16, R64, R106, R16 ;  /* 0x0000006a4010723c */ /* 0x000fe20000001810 */
[----:B------:R-:W-:Y:S07]  /*2f70*/  LDSM.16.M88.4 R64, [R198+0x2000] ;  /* 0x00200000c640783b */ /* 0x000fee0000000200 */
[C---:B-1----:R-:W-:Y:S01]  /*2f80*/  HMMA.16816.F32 R4, R56.reuse, R108, R4 ;  /* 0x0000006c3804723c */ /* 0x042fe20000001804 */
[----:B------:R-:W1:Y:S07]  /*2f90*/  LDSM.16.M88.4 R104, [R206+-0x2000] ;  /* 0xffe00000ce68783b */ /* 0x000e6e0000000200 */
[C---:B------:R-:W-:Y:S01]  /*2fa0*/  HMMA.16816.F32 R8, R56.reuse, R110, R8 ;  /* 0x0000006e3808723c */ /* 0x040fe20000001808 */
[----:B------:R-:W4:Y:S07]  /*2fb0*/  LDSM.16.M88.4 R108, [R206+-0x1800] ;  /* 0xffe80000ce6c783b */ /* 0x000f2e0000000200 */
[C---:B--2---:R-:W-:Y:S08]  /*2fc0*/  HMMA.16816.F32 R12, R56.reuse, R112, R12 ;  /* 0x00000070380c723c */ /* 0x044ff0000000180c */
[----:B------:R-:W-:Y:S01]  /*2fd0*/  HMMA.16816.F32 R16, R56, R114, R16 ;  /* 0x000000723810723c */ /* 0x000fe20000001810 */
[----:B------:R-:W-:Y:S07]  /*2fe0*/  LDSM.16.M88.4 R56, [R181+0x2000] ;  /* 0x00200000b538783b */ /* 0x000fee0000000200 */
[C---:B---3--:R-:W-:Y:S01]  /*2ff0*/  HMMA.16816.F32 R4, R52.reuse, R60, R4 ;  /* 0x0000003c3404723c */ /* 0x048fe20000001804 */
[----:B------:R-:W-:Y:S07]  /*3000*/  LDSM.16.M88.4 R112, [R199+-0x1800] ;  /* 0xffe80000c770783b */ /* 0x000fee0000000200 */
[C---:B------:R-:W-:Y:S01]  /*3010*/  HMMA.16816.F32 R8, R52.reuse, R62, R8 ;  /* 0x0000003e3408723c */ /* 0x040fe20000001808 */
[----:B------:R-:W2:Y:S07]  /*3020*/  LDSM.16.M88.4 R60, [R199+-0x2000] ;  /* 0xffe00000c73c783b */ /* 0x000eae0000000200 */
[C---:B------:R-:W-:Y:S08]  /*3030*/  HMMA.16816.F32 R12, R52.reuse, R100, R12 ;  /* 0x00000064340c723c */ /* 0x040ff0000000180c */
[----:B------:R-:W-:Y:S01]  /*3040*/  HMMA.16816.F32 R16, R52, R102, R16 ;  /* 0x000000663410723c */ /* 0x000fe20000001810 */
[----:B------:R3:W-:Y:S07]  /*3050*/  LDSM.16.M88.4 R52, [R182+0x2000] ;  /* 0x00200000b634783b */ /* 0x0007ee0000000200 */
[C---:B-1----:R-:W-:Y:S01]  /*3060*/  HMMA.16816.F32 R4, R64.reuse, R104, R4 ;  /* 0x000000684004723c */ /* 0x042fe20000001804 */
[----:B------:R-:W1:Y:S07]  /*3070*/  LDSM.16.M88.4 R100, [R200+-0x2000] ;  /* 0xffe00000c864783b */ /* 0x000e6e0000000200 */
[C---:B------:R-:W-:Y:S01]  /*3080*/  HMMA.16816.F32 R8, R64.reuse, R106, R8 ;  /* 0x0000006a4008723c */ /* 0x040fe20000001808 */
[----:B------:R-:W1:Y:S07]  /*3090*/  LDSM.16.M88.4 R104, [R200+-0x1800] ;  /* 0xffe80000c868783b */ /* 0x000e6e0000000200 */
[C---:B----4-:R-:W-:Y:S03]  /*30a0*/  HMMA.16816.F32 R12, R64.reuse, R108, R12 ;  /* 0x0000006c400c723c */ /* 0x050fe6000000180c */
[----:B---3--:R-:W-:Y:S05]  /*30b0*/  IMAD.WIDE.U32 R182, R183, -0x326172a9, RZ ;  /* 0xcd9e8d57b7b67825 */ /* 0x008fea00078e00ff */
[----:B------:R-:W-:Y:S01]  /*30c0*/  HMMA.16816.F32 R16, R64, R110, R16 ;  /* 0x0000006e4010723c */ /* 0x000fe20000001810 */
[----:B------:R-:W-:Y:S02]  /*30d0*/  LDSM.16.M88.4 R64, [R205+-0x2000] ;  /* 0xffe00000cd40783b */ /* 0x000fe40000000200 */
[----:B------:R-:W-:Y:S01]  /*30e0*/  LOP3.LUT R190, R190, UR24, R183, 0x96, !PT ;  /* 0x00000018bebe7c12 */ /* 0x000fe2000f8e96b7 */
[----:B------:R-:W-:Y:S01]  /*30f0*/  @!P5 VIADD R183, R239, 0x10 ;  /* 0x00000010efb7d836 */ /* 0x000fe20000000000 */
[----:B------:R-:W-:Y:S03]  /*3100*/  LOP3.LUT R185, R182, UR15, R193, 0x96, !PT ;  /* 0x0000000fb6b97c12 */ /* 0x000fe6000f8e96c1 */
[C---:B--2---:R-:W-:Y:S08]  /*3110*/  HMMA.16816.F32 R4, R56.reuse, R60, R4 ;  /* 0x0000003c3804723c */ /* 0x044ff00000001804 */
[C---:B------:R-:W-:Y:S01]  /*3120*/  HMMA.16816.F32 R8, R56.reuse, R62, R8 ;  /* 0x0000003e3808723c */ /* 0x040fe20000001808 */
[----:B------:R-:W2:Y:S07]  /*3130*/  LDSM.16.M88.4 R60, [R180+0x2000] ;  /* 0x00200000b43c783b */ /* 0x000eae0000000200 */
[C---:B------:R-:W-:Y:S03]  /*3140*/  HMMA.16816.F32 R12, R56.reuse, R112, R12 ;  /* 0x00000070380c723c */ /* 0x040fe6000000180c */
[----:B------:R-:W-:Y:S01]  /*3150*/  FSEL R113, R189, RZ, P1 ;  /* 0x000000ffbd717208 */ /* 0x000fe20000800000 */
[----:B------:R-:W-:Y:S04]  /*3160*/  @!P5 VIADD R189, R239, 0x9 ;  /* 0x00000009efbdd836 */ /* 0x000fe80000000000 */
[----:B------:R-:W-:Y:S03]  /*3170*/  HMMA.16816.F32 R16, R56, R114, R16 ;  /* 0x000000723810723c */ /* 0x000fe60000001810 */
[----:B------:R-:W-:Y:S01]  /*3180*/  @!P5 ISETP.GE.AND P1, PT, R189, R188, PT ;  /* 0x000000bcbd00d20c */ /* 0x000fe20003f26270 */
[----:B------:R-:W-:Y:S04]  /*3190*/  IMAD.WIDE.U32 R114, R190, -0x2daee0ad, RZ ;  /* 0xd2511f53be727825 */ /* 0x000fe800078e00ff */
[C---:B-1----:R-:W-:Y:S05]  /*31a0*/  HMMA.16816.F32 R4, R52.reuse, R100, R4 ;  /* 0x000000643404723c */ /* 0x042fea0000001804 */
[----:B------:R-:W-:Y:S01]  /*31b0*/  LOP3.LUT R194, R194, UR14, R115, 0x96, !PT ;  /* 0x0000000ec2c27c12 */ /* 0x000fe2000f8e9673 */
[----:B------:R-:W-:Y:S02]  /*31c0*/  IMAD.WIDE.U32 R190, R185, -0x2daee0ad, RZ ;  /* 0xd2511f53b9be7825 */ /* 0x000fe400078e00ff */
[C---:B------:R-:W-:Y:S03]  /*31d0*/  HMMA.16816.F32 R8, R52.reuse, R102, R8 ;  /* 0x000000663408723c */ /* 0x040fe60000001808 */
[----:B------:R-:W-:Y:S05]  /*31e0*/  IMAD.WIDE.U32 R194, R194, -0x326172a9, RZ ;  /* 0xcd9e8d57c2c27825 */ /* 0x000fea00078e00ff */
[C---:B------:R-:W-:Y:S03]  /*31f0*/  HMMA.16816.F32 R12, R52.reuse, R104, R12 ;  /* 0x00000068340c723c */ /* 0x040fe6000000180c */
[----:B------:R-:W-:Y:S05]  /*3200*/  LOP3.LUT R185, R192, UR13, R195, 0x96, !PT ;  /* 0x0000000dc0b97c12 */ /* 0x000fea000f8e96c3 */
[----:B------:R-:W-:Y:S01]  /*3210*/  HMMA.16816.F32 R16, R52, R106, R16 ;  /* 0x0000006a3410723c */ /* 0x000fe20000001810 */
[----:B------:R-:W1:Y:S07]  /*3220*/  LDSM.16.M88.4 R52, [R205+-0x1800] ;  /* 0xffe80000cd34783b */ /* 0x000e6e0000000200 */
[C---:B--2---:R-:W-:Y:S08]  /*3230*/  HMMA.16816.F32 R4, R60.reuse, R64, R4 ;  /* 0x000000403c04723c */ /* 0x044ff00000001804 */
[C---:B------:R-:W-:Y:S11]  /*3240*/  HMMA.16816.F32 R8, R60.reuse, R66, R8 ;  /* 0x000000423c08723c */ /* 0x040ff60000001808 */
[----:B------:R-:W-:Y:S02]  /*3250*/  @!P5 FSEL R5, R5, -INF , !P0 ;  /* 0xff8000000505d808 */ /* 0x000fe40004000000 */
[-C--:B------:R-:W-:Y:S02]  /*3260*/  @!P5 ISETP.GE.AND P0, PT, R239, R184.reuse, PT ;  /* 0x000000b8ef00d20c */ /* 0x080fe40003f06270 */
[----:B------:R-:W-:Y:S02]  /*3270*/  @!P5 FSEL R7, R7, -INF , !P4 ;  /* 0xff8000000707d808 */ /* 0x000fe40006000000 */
[C---:B------:R-:W-:Y:S02]  /*3280*/  @!P5 ISETP.GE.AND P4, PT, R183.reuse, R184, PT ;  /* 0x000000b8b700d20c */ /* 0x040fe40003f86270 */
[----:B------:R-:W-:Y:S02]  /*3290*/  @!P5 FSEL R6, R6, -INF , !P0 ;  /* 0xff8000000606d808 */ /* 0x000fe40004000000 */
[----:B------:R-:W-:Y:S01]  /*32a0*/  @!P5 ISETP.GE.AND P0, PT, R183, R188, PT ;  /* 0x000000bcb700d20c */ /* 0x000fe20003f06270 */
[----:B------:R-:W-:Y:S01]  /*32b0*/  @!P5 VIADD R183, R239, 0x11 ;  /* 0x00000011efb7d836 */ /* 0x000fe20000000000 */
[----:B------:R-:W-:Y:S01]  /*32c0*/  @!P5 FSEL R8, R8, -INF , !P2 ;  /* 0xff8000000808d808 */ /* 0x000fe20005000000 */
[----:B------:R-:W-:Y:S01]  /*32d0*/  FFMA.FTZ R252, R6, UR7, -R113 ;  /* 0x0000000706fc7c23 */ /* 0x000fe20008010871 */
[C---:B-1----:R-:W-:Y:S03]  /*32e0*/  HMMA.16816.F32 R12, R60.reuse, R52, R12 ;  /* 0x000000343c0c723c */ /* 0x042fe6000000180c */
[----:B------:R-:W-:Y:S02]  /*32f0*/  @!P5 FSEL R4, R4, -INF , !P6 ;  /* 0xff8000000404d808 */ /* 0x000fe40007000000 */
[----:B------:R-:W-:Y:S02]  /*3300*/  @!P5 FSEL R9, R9, -INF , !P1 ;  /* 0xff8000000909d808 */ /* 0x000fe40004800000 */
[-C--:B------:R-:W-:Y:S01]  /*3310*/  @!P5 ISETP.GE.AND P6, PT, R189, R184.reuse, PT ;  /* 0x000000b8bd00d20c */ /* 0x080fe20003fc6270 */
[----:B------:R-:W-:Y:S03]  /*3320*/  HMMA.16816.F32 R16, R60, R54, R16 ;  /* 0x000000363c10723c */ /* 0x000fe60000001810 */
[----:B------:R-:W-:Y:S01]  /*3330*/  @!P5 ISETP.GE.AND P1, PT, R183, R184, PT ;  /* 0x000000b8b700d20c */ /* 0x000fe20003f26270 */
[----:B------:R-:W-:Y:S01]  /*3340*/  @!P5 VIADD R189, R239, 0x18 ;  /* 0x00000018efbdd836 */ /* 0x000fe20000000000 */
[-C--:B------:R-:W-:Y:S01]  /*3350*/  @!P5 ISETP.GE.AND P2, PT, R183, R188.reuse, PT ;  /* 0x000000bcb700d20c */ /* 0x080fe20003f46270 */
[----:B------:R-:W-:Y:S01]  /*3360*/  @!P5 VIADD R183, R239, 0x19 ;  /* 0x00000019efb7d836 */ /* 0x000fe20000000000 */
[----:B------:R-:W-:Y:S02]  /*3370*/  @!P5 FSEL R11, R11, -INF , !P6 ;  /* 0xff8000000b0bd808 */ /* 0x000fe40007000000 */
[----:B------:R-:W-:Y:S02]  /*3380*/  @!P5 FSEL R10, R10, -INF , !P3 ;  /* 0xff8000000a0ad808 */ /* 0x000fe40005800000 */
[----:B------:R-:W-:Y:S02]  /*3390*/  @!P5 FSEL R12, R12, -INF , !P0 ;  /* 0xff8000000c0cd808 */ /* 0x000fe40004000000 */
[----:B------:R-:W-:Y:S02]  /*33a0*/  @!P5 FSEL R13, R13, -INF , !P2 ;  /* 0xff8000000d0dd808 */ /* 0x000fe40005000000 */
[----:B------:R-:W-:Y:S01]  /*33b0*/  @!P5 ISETP.GE.AND P6, PT, R183, R188, PT ;  /* 0x000000bcb700d20c */ /* 0x000fe20003fc6270 */
[----:B------:R-:W-:Y:S01]  /*33c0*/  FFMA.FTZ R180, R12, UR7, -R251 ;  /* 0x000000070cb47c23 */ /* 0x000fe200080108fb */
[-C--:B------:R-:W-:Y:S02]  /*33d0*/  @!P5 ISETP.GE.AND P0, PT, R189, R184.reuse, PT ;  /* 0x000000b8bd00d20c */ /* 0x080fe40003f06270 */
[----:B------:R-:W-:Y:S02]  /*33e0*/  @!P5 ISETP.GE.AND P2, PT, R183, R184, PT ;  /* 0x000000b8b700d20c */ /* 0x000fe40003f46270 */
[----:B------:R-:W2:Y:S01]  /*33f0*/  LDG.E R184, desc[UR18][R186.64] ;  /* 0x00000012bab87981 */ /* 0x000ea2000c1e1900 */
[----:B------:R-:W-:Y:S02]  /*3400*/  @!P5 ISETP.GE.AND P3, PT, R189, R188, PT ;  /* 0x000000bcbd00d20c */ /* 0x000fe40003f66270 */
[----:B------:R-:W-:Y:S01]  /*3410*/  LOP3.LUT R188, R114, UR12, R191, 0x96, !PT ;  /* 0x0000000c72bc7c12 */ /* 0x000fe2000f8e96bf */
[----:B------:R1:W3:Y:S01]  /*3420*/  LDG.E R183, desc[UR18][R186.64+0x20] ;  /* 0x00002012bab77981 */ /* 0x0002e2000c1e1900 */
[----:B------:R-:W-:Y:S02]  /*3430*/  @!P5 FSEL R15, R15, -INF , !P1 ;  /* 0xff8000000f0fd808 */ /* 0x000fe40004800000 */
[----:B------:R-:W-:Y:S01]  /*3440*/  @!P5 FSEL R16, R16, -INF , !P3 ;  /* 0xff8000001010d808 */ /* 0x000fe20005800000 */
[----:B------:R-:W-:Y:S01]  /*3450*/  IMAD.WIDE.U32 R188, R188, -0x326172a9, RZ ;  /* 0xcd9e8d57bcbc7825 */ /* 0x000fe200078e00ff */
[----:B------:R-:W-:Y:S02]  /*3460*/  @!P5 FSEL R14, R14, -INF , !P4 ;  /* 0xff8000000e0ed808 */ /* 0x000fe40006000000 */
[----:B------:R-:W-:Y:S02]  /*3470*/  @!P5 FSEL R17, R17, -INF , !P6 ;  /* 0xff8000001111d808 */ /* 0x000fe40007000000 */
[----:B------:R-:W-:Y:S02]  /*3480*/  LOP3.LUT R194, R194, UR11, R189, 0x96, !PT ;  /* 0x0000000bc2c27c12 */ /* 0x000fe4000f8e96bd */
[C---:B------:R-:W-:Y:S01]  /*3490*/  PRMT R250, R188.reuse, 0x7770, RZ ;  /* 0x00007770bcfa7816 */ /* 0x040fe200000000ff */
[--C-:B------:R-:W-:Y:S01]  /*34a0*/  FFMA.FTZ R102, R17, UR7, -R251.reuse ;  /* 0x0000000711667c23 */ /* 0x100fe200080108fb */
[----:B------:R-:W-:Y:S02]  /*34b0*/  PRMT R189, R188, 0x7772, RZ ;  /* 0x00007772bcbd7816 */ /* 0x000fe400000000ff */
[----:B------:R-:W-:Y:S01]  /*34c0*/  ISETP.LE.U32.AND P4, PT, R250, UR6, PT ;  /* 0x00000006fa007c0c */ /* 0x000fe2000bf83070 */
[--C-:B------:R-:W-:Y:S01]  /*34d0*/  FFMA.FTZ R250, R5, UR7, -R251.reuse ;  /* 0x0000000705fa7c23 */ /* 0x100fe200080108fb */
[----:B------:R-:W-:Y:S02]  /*34e0*/  @!P5 FSEL R18, R18, -INF , !P0 ;  /* 0xff8000001212d808 */ /* 0x000fe40004000000 */
[----:B------:R-:W-:Y:S02]  /*34f0*/  @!P5 FSEL R19, R19, -INF , !P2 ;  /* 0xff8000001313d808 */ /* 0x000fe40005000000 */
[----:B------:R-:W-:Y:S01]  /*3500*/  ISETP.GT.U32.AND P2, PT, R189, UR6, PT ;  /* 0x00000006bd007c0c */ /* 0x000fe2000bf44070 */
[----:B------:R-:W-:Y:S01]  /*3510*/  FFMA.FTZ R189, R8, UR7, -R251 ;  /* 0x0000000708bd7c23 */ /* 0x000fe200080108fb */
[----:B------:R-:W-:Y:S01]  /*3520*/  PRMT R195, R188, 0x7773, RZ ;  /* 0x00007773bcc37816 */ /* 0x000fe200000000ff */
[----:B------:R-:W-:Y:S01]  /*3530*/  FFMA.FTZ R103, R18, UR7, -R113 ;  /* 0x0000000712677c23 */ /* 0x000fe20008010871 */
[----:B-1----:R-:W-:Y:S01]  /*3540*/  IMAD.WIDE.U32 R186, R185, -0x2daee0ad, RZ ;  /* 0xd2511f53b9ba7825 */ /* 0x002fe200078e00ff */
[----:B------:R-:W-:Y:S03]  /*3550*/  PRMT R185, R188, 0x7771, RZ ;  /* 0x00007771bcb97816 */ /* 0x000fe600000000ff */
[----:B------:R-:W-:Y:S01]  /*3560*/  FFMA.FTZ R188, R4, UR7, -R251 ;  /* 0x0000000704bc7c23 */ /* 0x000fe200080108fb */
[----:B------:R-:W1:Y:S01]  /*3570*/  MUFU.EX2 R189, R189 ;  /* 0x000000bd00bd7308 */ /* 0x000e620000000800 */
[----:B------:R-:W-:Y:S02]  /*3580*/  LOP3.LUT R114, R190, UR21, R187, 0x96, !PT ;  /* 0x00000015be727c12 */ /* 0x000fe4000f8e96bb */
[----:B------:R-:W-:Y:S02]  /*3590*/  ISETP.GT.U32.AND P1, PT, R185, UR6, PT ;  /* 0x00000006b9007c0c */ /* 0x000fe4000bf24070 */
[----:B------:R-:W-:Y:S02]  /*35a0*/  LOP3.LUT R187, R194, 0xff, RZ, 0xc0, !PT ;  /* 0x000000ffc2bb7812 */ /* 0x000fe400078ec0ff */
[C---:B------:R-:W-:Y:S02]  /*35b0*/  PRMT R190, R186.reuse, 0x7770, RZ ;  /* 0x00007770babe7816 */ /* 0x040fe400000000ff */
[C---:B------:R-:W-:Y:S02]  /*35c0*/  PRMT R191, R186.reuse, 0x7771, RZ ;  /* 0x00007771babf7816 */ /* 0x040fe400000000ff */
[C---:B------:R-:W-:Y:S02]  /*35d0*/  PRMT R192, R186.reuse, 0x7772, RZ ;  /* 0x00007772bac07816 */ /* 0x040fe400000000ff */
[----:B------:R-:W-:Y:S01]  /*35e0*/  PRMT R193, R186, 0x7773, RZ ;  /* 0x00007773bac17816 */ /* 0x000fe200000000ff */
[----:B-1----:R-:W-:Y:S01]  /*35f0*/  @!P4 FADD.FTZ R189, -R189, -RZ ;  /* 0x800000ffbdbdc221 */ /* 0x002fe20000010100 */
[C---:B------:R-:W-:Y:S02]  /*3600*/  LOP3.LUT R185, R194.reuse, 0xffff, RZ, 0xc0, !PT ;  /* 0x0000ffffc2b97812 */ /* 0x040fe400078ec0ff */
[----:B------:R-:W-:Y:S02]  /*3610*/  PRMT R186, R194, 0x7632, R186 ;  /* 0x00007632c2ba7816 */ /* 0x000fe400000000ba */
[----:B------:R-:W-:Y:S02]  /*3620*/  ISETP.LE.U32.AND P3, PT, R187, UR6, PT ;  /* 0x00000006bb007c0c */ /* 0x000fe4000bf63070 */
[----:B------:R-:W-:Y:S02]  /*3630*/  SHF.R.U32.HI R187, RZ, 0x8, R185 ;  /* 0x00000008ffbb7819 */ /* 0x000fe400000116b9 */
[----:B------:R-:W-:Y:S01]  /*3640*/  LOP3.LUT R186, R186, 0xff, RZ, 0xc0, !PT ;  /* 0x000000ffbaba7812 */ /* 0x000fe200078ec0ff */
[----:B------:R1:W4:Y:S01]  /*3650*/  MUFU.EX2 R185, R188 ;  /* 0x000000bc00b97308 */ /* 0x0003220000000800 */
[----:B------:R-:W-:Y:S02]  /*3660*/  LOP3.LUT R187, R187, 0xffff, RZ, 0xc0, !PT ;  /* 0x0000ffffbbbb7812 */ /* 0x000fe400078ec0ff */
[----:B------:R-:W-:Y:S07]  /*3670*/  ISETP.LE.U32.AND P6, PT, R186, UR6, PT ;  /* 0x00000006ba007c0c */ /* 0x000fee000bfc3070 */
[----:B------:R-:W4:Y:S01]  /*3680*/  MUFU.EX2 R186, R250 ;  /* 0x000000fa00ba7308 */ /* 0x000f220000000800 */
[----:B------:R-:W-:Y:S02]  /*3690*/  ISETP.LE.U32.AND P0, PT, R187, UR6, PT ;  /* 0x00000006bb007c0c */ /* 0x000fe4000bf03070 */
[----:B------:R-:W-:Y:S07]  /*36a0*/  SHF.R.U32.HI R194, RZ, 0x18, R194 ;  /* 0x00000018ffc27819 */ /* 0x000fee00000116c2 */
[----:B------:R4:W4:Y:S01]  /*36b0*/  MUFU.EX2 R187, R252 ;  /* 0x000000fc00bb7308 */ /* 0x0009220000000800 */
[----:B------:R-:W-:Y:S02]  /*36c0*/  ISETP.GT.U32.AND P4, PT, R193, UR6, PT ;  /* 0x00000006c1007c0c */ /* 0x000fe4000bf84070 */
[----:B------:R-:W-:Y:S01]  /*36d0*/  ISETP.LE.U32.AND P5, PT, R194, UR6, PT ;  /* 0x00000006c2007c0c */ /* 0x000fe2000bfa3070 */
[----:B------:R-:W-:Y:S01]  /*36e0*/  FFMA.FTZ R194, R9, UR7, -R251 ;  /* 0x0000000709c27c23 */ /* 0x000fe200080108fb */
[--C-:B-1----:R-:W-:Y:S05]  /*36f0*/  FFMA.FTZ R188, R7, UR7, -R113.reuse ;  /* 0x0000000707bc7c23 */ /* 0x102fea0008010871 */
[----:B------:R1:W-:Y:S01]  /*3700*/  MUFU.EX2 R193, R180 ;  /* 0x000000b400c17308 */ /* 0x0003e20000000800 */
[----:B----4-:R-:W-:Y:S01]  /*3710*/  @!P3 FADD.FTZ R185, -R185, -RZ ;  /* 0x800000ffb9b9b221 */ /* 0x010fe20000010100 */
[----:B------:R-:W-:Y:S01]  /*3720*/  ISETP.GT.U32.AND P3, PT, R195, UR6, PT ;  /* 0x00000006c3007c0c */ /* 0x000fe2000bf64070 */
[--C-:B------:R-:W-:Y:S01]  /*3730*/  FFMA.FTZ R195, R10, UR7, -R113.reuse ;  /* 0x000000070ac37c23 */ /* 0x100fe20008010871 */
[----:B------:R-:W-:Y:S01]  /*3740*/  @!P0 FADD.FTZ R186, -R186, -RZ ;  /* 0x800000ffbaba8221 */ /* 0x000fe20000010100 */
[----:B------:R-:W-:Y:S05]  /*3750*/  ISETP.LE.U32.AND P0, PT, R190, UR6, PT ;  /* 0x00000006be007c0c */ /* 0x000fea000bf03070 */
[----:B------:R-:W4:Y:S01]  /*3760*/  MUFU.EX2 R188, R188 ;  /* 0x000000bc00bc7308 */ /* 0x000f220000000800 */
[----:B------:R-:W-:Y:S01]  /*3770*/  FFMA.FTZ R250, R11, UR7, -R113 ;  /* 0x000000070bfa7c23 */ /* 0x000fe20008010871 */
[----:B------:R-:W-:Y:S01]  /*3780*/  FFMA.FTZ R252, R13, UR7, -R251 ;  /* 0x000000070dfc7c23 */ /* 0x000fe200080108fb */
[----:B------:R-:W-:Y:S07]  /*3790*/  @!P6 FADD.FTZ R187, -R187, -RZ ;  /* 0x800000ffbbbbe221 */ /* 0x000fee0000010100 */
[----:B------:R4:W4:Y:S01]  /*37a0*/  MUFU.EX2 R190, R194 ;  /* 0x000000c200be7308 */ /* 0x0009220000000800 */
[----:B------:R-:W-:Y:S02]  /*37b0*/  ISETP.GT.U32.AND P6, PT, R191, UR6, PT ;  /* 0x00000006bf007c0c */ /* 0x000fe4000bfc4070 */
[----:B------:R-:W-:Y:S01]  /*37c0*/  PRMT R115, R114, 0x7632, R115 ;  /* 0x0000763272737816 */ /* 0x000fe20000000073 */
[----:B-1----:R-:W-:Y:S06]  /*37d0*/  FFMA.FTZ R180, R16, UR7, -R251 ;  /* 0x0000000710b47c23 */ /* 0x002fec00080108fb */
[----:B------:R-:W1:Y:S01]  /*37e0*/  MUFU.EX2 R191, R195 ;  /* 0x000000c300bf7308 */ /* 0x000e620000000800 */
[----:B------:R-:W-:Y:S02]  /*37f0*/  F2FP.RELU.F16.F32.PACK_AB R106, R186, R185 ;  /* 0x000000b9ba6a723e */ /* 0x000fe400000008ff */
[----:B------:R-:W-:Y:S07]  /*3800*/  LOP3.LUT R115, R115, 0xff, RZ, 0xc0, !PT ;  /* 0x000000ff73737812 */ /* 0x000fee00078ec0ff */
[----:B------:R-:W1:Y:S01]  /*3810*/  MUFU.EX2 R251, R180 ;  /* 0x000000b400fb7308 */ /* 0x000e620000000800 */
[----:B----4-:R-:W-:Y:S01]  /*3820*/  @!P5 FADD.FTZ R188, -R188, -RZ ;  /* 0x800000ffbcbcd221 */ /* 0x010fe20000010100 */
[----:B------:R-:W-:Y:S01]  /*3830*/  ISETP.GT.U32.AND P5, PT, R192, UR6, PT ;  /* 0x00000006c0007c0c */ /* 0x000fe2000bfa4070 */
[----:B------:R4:W-:Y:S07]  /*3840*/  STS [R217], R106 ;  /* 0x0000006ad9007388 */ /* 0x0009ee0000000800 */
[----:B------:R4:W4:Y:S01]  /*3850*/  MUFU.EX2 R192, R250 ;  /* 0x000000fa00c07308 */ /* 0x0009220000000800 */
[----:B------:R-:W-:Y:S01]  /*3860*/  LOP3.LUT R194, R114, 0xff, RZ, 0xc0, !PT ;  /* 0x000000ff72c27812 */ /* 0x000fe200078ec0ff */
[----:B------:R-:W-:Y:S03]  /*3870*/  @P1 FADD.FTZ R190, -R190, -RZ ;  /* 0x800000ffbebe1221 */ /* 0x000fe60000010100 */
[----:B------:R-:W-:Y:S01]  /*3880*/  ISETP.LE.U32.AND P1, PT, R194, UR6, PT ;  /* 0x00000006c2007c0c */ /* 0x000fe2000bf23070 */
[----:B-1----:R-:W-:Y:S04]  /*3890*/  @P2 FADD.FTZ R191, -R191, -RZ ;  /* 0x800000ffbfbf2221 */ /* 0x002fe80000010100 */
[----:B------:R1:W-:Y:S01]  /*38a0*/  MUFU.EX2 R194, R252 ;  /* 0x000000fc00c27308 */ /* 0x0003e20000000800 */
[--C-:B------:R-:W-:Y:S01]  /*38b0*/  FFMA.FTZ R195, R14, UR7, -R113.reuse ;  /* 0x000000070ec37c23 */ /* 0x100fe20008010871 */
[----:B------:R-:W-:Y:S01]  /*38c0*/  ISETP.LE.U32.AND P2, PT, R115, UR6, PT ;  /* 0x0000000673007c0c */ /* 0x000fe2000bf43070 */
[----:B------:R-:W-:Y:S01]  /*38d0*/  @!P0 FADD.FTZ R251, -R251, -RZ ;  /* 0x800000fffbfb8221 */ /* 0x000fe20000010100 */
[----:B------:R-:W-:Y:S02]  /*38e0*/  F2FP.RELU.F16.F32.PACK_AB R180, R188, R187 ;  /* 0x000000bbbcb4723e */ /* 0x000fe400000008ff */
[----:B------:R-:W-:Y:S01]  /*38f0*/  F2FP.RELU.F16.F32.PACK_AB R105, R190, R189 ;  /* 0x000000bdbe69723e */ /* 0x000fe200000008ff */
[--C-:B----4-:R-:W-:Y:S01]  /*3900*/  FFMA.FTZ R250, R15, UR7, -R113.reuse ;  /* 0x000000070ffa7c23 */ /* 0x110fe20008010871 */
[----:B------:R-:W-:Y:S01]  /*3910*/  @P3 FADD.FTZ R192, -R192, -RZ ;  /* 0x800000ffc0c03221 */ /* 0x000fe20000010100 */
[----:B------:R4:W-:Y:S01]  /*3920*/  STS [R217+0x400], R180 ;  /* 0x000400b4d9007388 */ /* 0x0009e20000000800 */
[----:B------:R-:W-:Y:S01]  /*3930*/  FFMA.FTZ R113, R19, UR7, -R113 ;  /* 0x0000000713717c23 */ /* 0x000fe20008010871 */
[----:B------:R-:W-:Y:S01]  /*3940*/  @!P1 FADD.FTZ R193, -R193, -RZ ;  /* 0x800000ffc1c19221 */ /* 0x000fe20000010100 */
[----:B------:R-:W4:Y:S01]  /*3950*/  MUFU.EX2 R195, R195 ;  /* 0x000000c300c37308 */ /* 0x000f220000000800 */
[----:B------:R-:W-:Y:S01]  /*3960*/  STS [R240], R105 ;  /* 0x00000069f0007388 */ /* 0x000fe20000000800 */
[----:B-1----:R-:W-:Y:S02]  /*3970*/  LOP3.LUT R252, R114, 0xffff, RZ, 0xc0, !PT ;  /* 0x0000ffff72fc7812 */ /* 0x002fe400078ec0ff */
[----:B------:R-:W-:Y:S06]  /*3980*/  SHF.R.U32.HI R114, RZ, 0x18, R114 ;  /* 0x00000018ff727819 */ /* 0x000fec0000011672 */
[----:B------:R-:W1:Y:S01]  /*3990*/  MUFU.EX2 R250, R250 ;  /* 0x000000fa00fa7308 */ /* 0x000e620000000800 */
[----:B------:R-:W-:Y:S02]  /*39a0*/  SHF.R.U32.HI R252, RZ, 0x8, R252 ;  /* 0x00000008fffc7819 */ /* 0x000fe400000116fc */
[----:B------:R-:W-:Y:S02]  /*39b0*/  ISETP.LE.U32.AND P1, PT, R114, UR6, PT ;  /* 0x0000000672007c0c */ /* 0x000fe4000bf23070 */
[----:B------:R-:W-:Y:S05]  /*39c0*/  LOP3.LUT R115, R252, 0xffff, RZ, 0xc0, !PT ;  /* 0x0000fffffc737812 */ /* 0x000fea00078ec0ff */
[----:B------:R-:W1:Y:S01]  /*39d0*/  MUFU.EX2 R114, R113 ;  /* 0x0000007100727308 */ /* 0x000e620000000800 */
[----:B------:R-:W-:Y:S02]  /*39e0*/  FSETP.GE.FTZ.AND P0, PT, R189, RZ, PT ;  /* 0x000000ffbd00720b */ /* 0x000fe40003f16000 */
[----:B------:R-:W-:Y:S07]  /*39f0*/  ISETP.LE.U32.AND P3, PT, R115, UR6, PT ;  /* 0x0000000673007c0c */ /* 0x000fee000bf63070 */
[----:B------:R-:W1:Y:S01]  /*3a00*/  MUFU.EX2 R252, R102 ;  /* 0x0000006600fc7308 */ /* 0x000e620000000800 */
[----:B----4-:R-:W-:Y:S01]  /*3a10*/  @!P2 FADD.FTZ R195, -R195, -RZ ;  /* 0x800000ffc3c3a221 */ /* 0x010fe20000010100 */
[----:B------:R-:W-:Y:S08]  /*3a20*/  FSETP.GE.FTZ.AND P2, PT, R185, RZ, PT ;  /* 0x000000ffb900720b */ /* 0x000ff00003f56000 */
[----:B------:R-:W4:Y:S01]  /*3a30*/  MUFU.EX2 R115, R103 ;  /* 0x0000006700737308 */ /* 0x000f220000000800 */
[----:B-1----:R-:W-:Y:S01]  /*3a40*/  @!P1 FADD.FTZ R250, -R250, -RZ ;  /* 0x800000fffafa9221 */ /* 0x002fe20000010100 */
[----:B------:R-:W-:Y:S01]  /*3a50*/  FSETP.GE.FTZ.AND P1, PT, R186, RZ, PT ;  /* 0x000000ffba00720b */ /* 0x000fe20003f36000 */
[----:B------:R-:W-:Y:S03]  /*3a60*/  @P4 FADD.FTZ R114, -R114, -RZ ;  /* 0x800000ff72724221 */ /* 0x000fe60000010100 */
[----:B------:R-:W-:Y:S01]  /*3a70*/  F2FP.RELU.F16.F32.PACK_AB R106, R250, R195 ;  /* 0x000000c3fa6a723e */ /* 0x000fe200000008ff */
[----:B------:R-:W-:Y:S01]  /*3a80*/  @!P3 FADD.FTZ R194, -R194, -RZ ;  /* 0x800000ffc2c2b221 */ /* 0x000fe20000010100 */
[----:B------:R-:W-:Y:S02]  /*3a90*/  IMAD.IADD R113, R237, 0x1, R242 ;  /* 0x00000001ed717824 */ /* 0x000fe400078e02f2 */
[----:B------:R-:W-:Y:S01]  /*3aa0*/  @P6 FADD.FTZ R252, -R252, -RZ ;  /* 0x800000fffcfc6221 */ /* 0x000fe20000010100 */
[----:B------:R-:W-:Y:S02]  /*3ab0*/  FSETP.GE.FTZ.AND P4, PT, R187, RZ, PT ;  /* 0x000000ffbb00720b */ /* 0x000fe40003f96000 */
[----:B------:R-:W-:Y:S01]  /*3ac0*/  F2FP.RELU.F16.F32.PACK_AB R110, R194, R193 ;  /* 0x000000c1c26e723e */ /* 0x000fe200000008ff */
[----:B----4-:R-:W-:Y:S01]  /*3ad0*/  @P5 FADD.FTZ R115, -R115, -RZ ;  /* 0x800000ff73735221 */ /* 0x010fe20000010100 */
[----:B------:R-:W-:Y:S02]  /*3ae0*/  F2FP.RELU.F16.F32.PACK_AB R103, R192, R191 ;  /* 0x000000bfc067723e */ /* 0x000fe400000008ff */
[----:B------:R-:W-:Y:S02]  /*3af0*/  F2FP.RELU.F16.F32.PACK_AB R102, R252, R251 ;  /* 0x000000fbfc66723e */ /* 0x000fe400000008ff */
[----:B------:R-:W-:Y:S01]  /*3b00*/  F2FP.RELU.F16.F32.PACK_AB R180, R114, R115 ;  /* 0x0000007372b4723e */ /* 0x000fe200000008ff */
[----:B------:R-:W-:Y:S01]  /*3b10*/  STS [R240+0x400], R103 ;  /* 0x00040067f0007388 */ /* 0x000fe20000000800 */
[----:B------:R-:W-:Y:S03]  /*3b20*/  FSETP.GE.FTZ.AND P3, PT, R188, RZ, PT ;  /* 0x000000ffbc00720b */ /* 0x000fe60003f76000 */
[----:B------:R-:W-:Y:S04]  /*3b30*/  STS [R237], R110 ;  /* 0x0000006eed007388 */ /* 0x000fe80000000800 */
        /* <DEDUP_REMOVED lines=47> */
[----:B------:R-:W-:Y:S01]  /*3e30*/  FADD.FTZ R103, -R184, R8 ;  /* 0x00000008b8677221 */ /* 0x000fe20000010100 */
[----:B------:R-:W-:Y:S01]  /*3e40*/  FSETP.GE.FTZ.AND P2, PT, R193, RZ, PT ;  /* 0x000000ffc100720b */ /* 0x000fe20003f56000 */
[----:B------:R-:W-:Y:S01]  /*3e50*/  FMUL.FTZ R186, R186, R180 ;  /* 0x000000b4baba7220 */ /* 0x000fe20000410000 */
[----:B------:R-:W-:Y:S01]  /*3e60*/  FSETP.GE.FTZ.AND P1, PT, R194, RZ, PT ;  /* 0x000000ffc200720b */ /* 0x000fe20003f36000 */
[----:B------:R-:W-:Y:S01]  /*3e70*/  FMUL.FTZ R185, R185, R102 ;  /* 0x00000066b9b97220 */ /* 0x000fe20000410000 */
[----:B------:R-:W-:Y:S01]  /*3e80*/  FSEL R106, R103, R184, P0 ;  /* 0x000000b8676a7208 */ /* 0x000fe20000000000 */
[----:B------:R-:W-:Y:S01]  /*3e90*/  FADD.FTZ R103, -R184, R9 ;  /* 0x00000009b8677221 */ /* 0x000fe20000010100 */
[----:B------:R-:W-:Y:S01]  /*3ea0*/  FSETP.GE.FTZ.AND P0, PT, R190, RZ, PT ;  /* 0x000000ffbe00720b */ /* 0x000fe20003f16000 */
[----:B------:R-:W-:Y:S01]  /*3eb0*/  FADD.FTZ R105, -R184, R13 ;  /* 0x0000000db8697221 */ /* 0x000fe20000010100 */
[----:B------:R-:W-:Y:S01]  /*3ec0*/  F2FP.F16.F32.PACK_AB R186, R186, R185 ;  /* 0x000000b9baba723e */ /* 0x000fe200000000ff */
[----:B------:R-:W-:Y:S01]  /*3ed0*/  FMUL.FTZ R189, R189, R106 ;  /* 0x0000006abdbd7220 */ /* 0x000fe20000410000 */
[-C--:B------:R-:W-:Y:S01]  /*3ee0*/  FSEL R180, R103, R184.reuse, P0 ;  /* 0x000000b867b47208 */ /* 0x080fe20000000000 */
[----:B------:R-:W-:Y:S01]  /*3ef0*/  FADD.FTZ R103, -R184, R12 ;  /* 0x0000000cb8677221 */ /* 0x000fe20000010100 */
[----:B------:R-:W-:Y:S02]  /*3f00*/  FSETP.GE.FTZ.AND P0, PT, R252, RZ, PT ;  /* 0x000000fffc00720b */ /* 0x000fe40003f16000 */
[----:B------:R-:W-:Y:S01]  /*3f10*/  FSEL R185, R105, R184, P1 ;  /* 0x000000b869b97208 */ /* 0x000fe20000800000 */
[----:B------:R-:W-:Y:S01]  /*3f20*/  FMUL.FTZ R190, R190, R180 ;  /* 0x000000b4bebe7220 */ /* 0x000fe20000410000 */
[----:B------:R-:W-:Y:S01]  /*3f30*/  FSEL R180, R103, R184, P2 ;  /* 0x000000b867b47208 */ /* 0x000fe20001000000 */
[----:B------:R-:W-:Y:S01]  /*3f40*/  FADD.FTZ R103, -R184, R16 ;  /* 0x00000010b8677221 */ /* 0x000fe20000010100 */
[----:B------:R-:W-:Y:S01]  /*3f50*/  ISETP.GT.AND P2, PT, R234, R221, PT ;  /* 0x000000ddea00720c */ /* 0x000fe20003f44270 */
[----:B------:R-:W-:Y:S01]  /*3f60*/  FMUL.FTZ R194, R194, R185 ;  /* 0x000000b9c2c27220 */ /* 0x000fe20000410000 */
[----:B------:R-:W-:Y:S01]  /*3f70*/  FSETP.GE.FTZ.AND P1, PT, R251, RZ, PT ;  /* 0x000000fffb00720b */ /* 0x000fe20003f36000 */
[----:B------:R-:W-:Y:S01]  /*3f80*/  FMUL.FTZ R193, R193, R180 ;  /* 0x000000b4c1c17220 */ /* 0x000fe20000410000 */
[----:B------:R-:W-:Y:S01]  /*3f90*/  F2FP.F16.F32.PACK_AB R189, R190, R189 ;  /* 0x000000bdbebd723e */ /* 0x000fe200000000ff */
[----:B---3--:R-:W-:Y:S01]  /*3fa0*/  FADD.FTZ R190, -R183, R6 ;  /* 0x00000006b7be7221 */ /* 0x008fe20000010100 */
[----:B------:R-:W-:Y:S01]  /*3fb0*/  FSEL R185, R103, R184, P1 ;  /* 0x000000b867b97208 */ /* 0x000fe20000800000 */
[----:B------:R-:W-:Y:S01]  /*3fc0*/  @P0 FADD.FTZ R184, -R184, R17 ;  /* 0x00000011b8b80221 */ /* 0x000fe20000010100 */
[----:B------:R-:W-:Y:S03]  /*3fd0*/  F2FP.F16.F32.PACK_AB R194, R194, R193 ;  /* 0x000000c1c2c2723e */ /* 0x000fe600000000ff */
[----:B------:R-:W-:Y:S01]  /*3fe0*/  FMUL.FTZ R184, R252, R184 ;  /* 0x000000b8fcb87220 */ /* 0x000fe20000410000 */
[----:B------:R-:W-:Y:S01]  /*3ff0*/  FMUL.FTZ R185, R251, R185 ;  /* 0x000000b9fbb97220 */ /* 0x000fe20000410000 */
[----:B------:R-:W-:Y:S01]  /*4000*/  FADD.FTZ R252, -R183, R7 ;  /* 0x00000007b7fc7221 */ /* 0x000fe20000010100 */
        /* <DEDUP_REMOVED lines=25> */
.L_x_560:
        /* <DEDUP_REMOVED lines=10> */
[----:B------:R-:W-:Y:S01]  /*4240*/  FADD.FTZ R18, -R183, R18 ;  /* 0x00000012b7127221 */ /* 0x000fe20000010100 */
[----:B------:R-:W-:Y:S01]  /*4250*/  FSETP.GE.FTZ.AND P0, PT, R114, RZ, PT ;  /* 0x000000ff7200720b */ /* 0x000fe20003f16000 */
[----:B------:R-:W-:Y:S01]  /*4260*/  FMUL.FTZ R5, R188, R5 ;  /* 0x00000005bc057220 */ /* 0x000fe20000410000 */
[----:B------:R-:W-:Y:S01]  /*4270*/  FSEL R7, R4, R183, P1 ;  /* 0x000000b704077208 */ /* 0x000fe20000800000 */
[----:B------:R-:W-:Y:S01]  /*4280*/  FMUL.FTZ R10, R191, R10 ;  /* 0x0000000abf0a7220 */ /* 0x000fe20000410000 */
[----:B------:R-:W-:Y:S01]  /*4290*/  FSETP.GE.FTZ.AND P3, PT, R250, RZ, PT ;  /* 0x000000fffa00720b */ /* 0x000fe20003f76000 */
[----:B------:R-:W-:Y:S01]  /*42a0*/  STS [R217+-0x2000], R186 ;  /* 0xffe000bad9007388 */ /* 0x000fe20000000800 */
[----:B------:R-:W-:Y:S01]  /*42b0*/  FSETP.GE.FTZ.AND P4, PT, R195, RZ, PT ;  /* 0x000000ffc300720b */ /* 0x000fe20003f96000 */
[----:B------:R-:W-:Y:S01]  /*42c0*/  FMUL.FTZ R7, R192, R7 ;  /* 0x00000007c0077220 */ /* 0x000fe20000410000 */
[-C--:B-1----:R-:W-:Y:S02]  /*42d0*/  FSEL R9, R6, R183.reuse, P3 ;  /* 0x000000b706097208 */ /* 0x082fe40001800000 */
        /* <DEDUP_REMOVED lines=13> */
[----:B------:R-:W-:Y:S01]  /*43b0*/  F2FP.F16.F32.PACK_AB R184, R184, R185 ;  /* 0x000000b9b8b8723e */ /* 0x000fe200000000ff */
[----:B------:R-:W-:Y:S03]  /*43c0*/  IMAD R250, R219, UR4, RZ ;  /* 0x00000004dbfa7c24 */ /* 0x000fe6000f8e02ff */
[----:B------:R-:W-:Y:S01]  /*43d0*/  STS [R240+-0x1c00], R57 ;  /* 0xffe40039f0007388 */ /* 0x000fe20000000800 */
[----:B------:R-:W-:Y:S04]  /*43e0*/  F2FP.F16.F32.PACK_AB R100, R183, R18 ;  /* 0x00000012b764723e */ /* 0x000fe800000000ff */
        /* <DEDUP_REMOVED lines=59> */
[----:B------:R-:W-:Y:S04]  /*47a0*/  IMAD.U32 R7, RZ, RZ, UR27 ;  /* 0x0000001bff077e24 */ /* 0x000fe8000f8e00ff */
[----:B------:R-:W-:Y:S05]  /*47b0*/  IMAD.X R4, RZ, RZ, ~UR10, P0 ;  /* 0x8000000aff047e24 */ /* 0x000fea00080e06ff */
[----:B------:R-:W-:Y:S04]  /*47c0*/  SHF.R.S64 R5, R5, 0x1f, R4 ;  /* 0x0000001f05057819 */ /* 0x000fe80000001004 */
[----:B------:R-:W-:Y:S01]  /*47d0*/  IADD3 R226, P0, PT, R5, R226, RZ ;  /* 0x000000e205e27210 */ /* 0x000fe20007f1e0ff */
[----:B------:R-:W-:Y:S03]  /*47e0*/  IMAD.U32 R5, RZ, RZ, UR27 ;  /* 0x0000001bff057e24 */ /* 0x000fe6000f8e00ff */
[----:B------:R-:W-:Y:S01]  /*47f0*/  LEA.HI.X.SX32 R227, R4, R227, 0x1, P0 ;  /* 0x000000e304e37211 */ /* 0x000fe200000f0eff */
[----:B------:R-:W-:Y:S01]  /*4800*/  IMAD.U32 R4, RZ, RZ, UR25 ;  /* 0x00000019ff047e24 */ /* 0x000fe2000f8e00ff */
[----:B------:R-:W-:Y:S03]  /*4810*/  LEA R8, P0, R7, R226, 0x1 ;  /* 0x000000e207087211 */ /* 0x000fe600078008ff */
        /* <DEDUP_REMOVED lines=9> */
.L_x_561:
        /* <DEDUP_REMOVED lines=339> */
[----:B------:R-:W-:Y:S01]  /*5de0*/  SHF.R.S32.HI R0, RZ, 0x1f, R235 ;  /* 0x0000001fff007819 */ /* 0x000fe200000114eb */
[----:B------:R-:W3:Y:S04]  /*5df0*/  LDCU.64 UR4, c[0x0][0x5a8] ;  /* 0x0000b500ff0477ac */ /* 0x000ee80008000a00 */
[----:B--2---:R-:W-:Y:S02]  /*5e00*/  IMAD R0, R0, UR10, RZ ;  /* 0x0000000a00007c24 */ /* 0x004fe4000f8e02ff */
[----:B-1----:R-:W-:-:S04]  /*5e10*/  IMAD.WIDE.U32 R2, R235, UR10, RZ ;  /* 0x0000000aeb027c25 */ /* 0x002fc8000f8e00ff */
[----:B------:R-:W-:-:S05]  /*5e20*/  IMAD R0, R235, UR11, R0 ;  /* 0x0000000beb007c24 */ /* 0x000fca000f8e0200 */
[----:B------:R-:W-:-:S03]  /*5e30*/  IADD3 R3, PT, PT, R3, R0, RZ ;  /* 0x0000000003037210 */ /* 0x000fc60007ffe0ff */
[----:B---3--:R-:W-:-:S04]  /*5e40*/  IMAD.WIDE.U32 R28, R214, UR4, R2 ;  /* 0x00000004d61c7c25 */ /* 0x008fc8000f8e0002 */
[----:B------:R-:W-:Y:S01]  /*5e50*/  IMAD R3, R214, UR5, R29 ;  /* 0x00000005d6037c24 */ /* 0x000fe2000f8e021d */
[----:B------:R-:W-:Y:S05]  /*5e60*/  BRA `(.L_x_564) ;  /* 0x0000000000147947 */ /* 0x000fea0003800000 */
.L_x_563:
[----:B------:R-:W2:Y:S01]  /*5e70*/  LDCU.64 UR10, c[0x0][0x5c0] ;  /* 0x0000b800ff0a77ac */ /* 0x000ea20008000a00 */
[----:B-1----:R-:W-:-:S05]  /*5e80*/  IADD3 R28, PT, PT, R235, R238, RZ ;  /* 0x000000eeeb1c7210 */ /* 0x002fca0007ffe0ff */
[C---:B--2---:R-:W-:Y:S02]  /*5e90*/  IMAD R3, R28.reuse, UR11, RZ ;  /* 0x0000000b1c037c24 */ /* 0x044fe4000f8e02ff */
[----:B------:R-:W-:-:S05]  /*5ea0*/  IMAD.WIDE.U32 R28, R28, UR10, RZ ;  /* 0x0000000a1c1c7c25 */ /* 0x000fca000f8e00ff */
[----:B------:R-:W-:Y:S02]  /*5eb0*/  IADD3 R3, PT, PT, R29, R3, RZ ;  /* 0x000000031d037210 */ /* 0x000fe40007ffe0ff */
.L_x_564:
        /* <DEDUP_REMOVED lines=12> */
.L_x_565:
[----:B------:R-:W1:Y:S01]  /*5f80*/  LDCU.64 UR6, c[0x0][0x5c8] ;  /* 0x0000b900ff0677ac */ /* 0x000e620008000a00 */
[----:B------:R-:W-:-:S05]  /*5f90*/  IADD3 R4, PT, PT, R235, R238, RZ ;  /* 0x000000eeeb047210 */ /* 0x000fca0007ffe0ff */
[C---:B-1----:R-:W-:Y:S02]  /*5fa0*/  IMAD R0, R4.reuse, UR7, RZ ;  /* 0x0000000704007c24 */ /* 0x042fe4000f8e02ff */
[----:B------:R-:W-:-:S05]  /*5fb0*/  IMAD.WIDE.U32 R4, R4, UR6, RZ ;  /* 0x0000000604047c25 */ /* 0x000fca000f8e00ff */
[----:B------:R-:W-:Y:S02]  /*5fc0*/  IADD3 R0, PT, PT, R5, R0, RZ ;  /* 0x0000000005007210 */ /* 0x000fe40007ffe0ff */
[----:B------:R-:W-:-:S07]  /*5fd0*/  MOV R2, R4 ;  /* 0x0000000400027202 */ /* 0x000fce0000000f00 */
.L_x_566:
[----:B------:R-:W-:Y:S01]  /*5fe0*/  BAR.SYNC.DEFER_BLOCKING 0x0 ;  /* 0x0000000000007b1d */ /* 0x000fe20000010000 */
[----:B------:R-:W-:Y:S02]  /*5ff0*/  USHF.L.U32 UR12, UR17, 0x6, URZ ;  /* 0x00000006110c7899 */ /* 0x000fe400080006ff */
[----:B------:R-:W-:Y:S02]  /*6000*/  USHF.L.U32 UR14, UR17, 0x6, URZ ;  /* 0x00000006110e7899 */ /* 0x000fe400080006ff */
[----:B------:R-:W-:Y:S01]  /*6010*/  UIMAD.WIDE.U32 UR20, UR12, UR10, URZ ;  /* 0x0000000a0c1472a5 */ /* 0x000fe2000f8e00ff */
[----:B------:R-:W-:Y:S01]  /*6020*/  BSSY.RECONVERGENT B0, `(.L_x_567) ;  /* 0x0000029000007945 */ /* 0x000fe20003800200 */
[----:B------:R-:W-:Y:S01]  /*6030*/  USHF.R.S32.HI UR13, URZ, 0x1f, UR12 ;  /* 0x0000001fff0d7899 */ /* 0x000fe2000801140c */
[----:B------:R-:W1:Y:S01]  /*6040*/  S2R R36, SR_TID.X ;  /* 0x0000000000247919 */ /* 0x000e620000002100 */
[----:B------:R-:W2:Y:S01]  /*6050*/  LDCU.64 UR4, c[0x0][0x5d8] ;  /* 0x0000bb00ff0477ac */ /* 0x000ea20008000a00 */
[----:B------:R-:W-:Y:S01]  /*6060*/  VIADD R236, R236, -UR14 ;  /* 0x8000000eecec7c36 */ /* 0x000fe20008000000 */
[----:B------:R-:W-:Y:S01]  /*6070*/  MOV R31, UR21 ;  /* 0x00000015001f7c02 */ /* 0x000fe20008000f00 */
[----:B------:R-:W-:Y:S01]  /*6080*/  IMAD.U32 R30, RZ, RZ, UR20 ;  /* 0x00000014ff1e7e24 */ /* 0x000fe2000f8e00ff */
[----:B------:R-:W-:-:S02]  /*6090*/  UIMAD UR15, UR13, UR10, URZ ;  /* 0x0000000a0d0f72a4 */ /* 0x000fc4000f8e02ff */
[----:B------:R-:W-:Y:S02]  /*60a0*/  ISETP.GE.AND P1, PT, R215, R236, PT ;  /* 0x000000ecd700720c */ /* 0x000fe40003f26270 */
[----:B------:R-:W-:Y:S01]  /*60b0*/  UIMAD UR15, UR12, UR11, UR15 ;  /* 0x0000000b0c0f72a4 */ /* 0x000fe2000f8e020f */
[----:B------:R3:W4:Y:S04]  /*60c0*/  LDS.128 R24, [R218+0xd000] ;  /* 0x00d00000da187984 */ /* 0x0007280000000c00 */
[----:B------:R3:W3:Y:S04]  /*60d0*/  LDS.128 R20, [R218+0xf000] ;  /* 0x00f00000da147984 */ /* 0x0006e80000000c00 */
[----:B------:R2:W3:Y:S04]  /*60e0*/  LDS.128 R16, [R218+0x10000] ;  /* 0x01000000da107984 */ /* 0x0004e80000000c00 */
[----:B------:R2:W3:Y:S04]  /*60f0*/  LDS.128 R12, [R218+0x11000] ;  /* 0x01100000da0c7984 */ /* 0x0004e80000000c00 */
[----:B------:R2:W3:Y:S01]  /*6100*/  LDS.128 R8, [R218+0x12000] ;  /* 0x01200000da087984 */ /* 0x0004e20000000c00 */
[----:B-1----:R-:W-:-:S03]  /*6110*/  IMAD.SHL.U32 R36, R36, 0x8, RZ ;  /* 0x0000000824247824 */ /* 0x002fc600078e00ff */
[----:B------:R1:W1:Y:S02]  /*6120*/  LDS.128 R4, [R218+0x13000] ;  /* 0x01300000da047984 */ /* 0x0002640000000c00 */
[----:B------:R-:W-:Y:S02]  /*6130*/  LOP3.LUT R29, R30, 0x38, R36, 0xf8, !PT ;  /* 0x000000381e1d7812 */ /* 0x000fe400078ef824 */
[----:B------:R-:W-:Y:S02]  /*6140*/  LOP3.LUT R36, R36, 0x38, RZ, 0xc0, !PT ;  /* 0x0000003824247812 */ /* 0x000fe400078ec0ff */
[----:B------:R-:W-:Y:S01]  /*6150*/  IADD3 R42, P0, PT, R28, R29, RZ ;  /* 0x0000001d1c2a7210 */ /* 0x000fe20007f1e0ff */
[----:B------:R-:W-:Y:S01]  /*6160*/  IMAD.U32 R28, RZ, RZ, UR15 ;  /* 0x0000000fff1c7e24 */ /* 0x000fe2000f8e00ff */
[----:B------:R-:W-:-:S04]  /*6170*/  IADD3 R29, PT, PT, R215, 0x20, RZ ;  /* 0x00000020d71d7810 */ /* 0x000fc80007ffe0ff */
[----:B------:R-:W-:Y:S01]  /*6180*/  IADD3.X R43, PT, PT, R3, UR21, R28, P0, !PT ;  /* 0x00000015032b7c10 */ /* 0x000fe200087fe41c */
[----:B------:R-:W-:Y:S01]  /*6190*/  IMAD.U32 R3, RZ, RZ, UR6 ;  /* 0x00000006ff037e24 */ /* 0x000fe2000f8e00ff */
[----:B------:R-:W-:Y:S02]  /*61a0*/  IADD3 R38, P0, PT, R215, 0x20, RZ ;  /* 0x00000020d7267810 */ /* 0x000fe40007f1e0ff */
[----:B------:R-:W-:Y:S01]  /*61b0*/  ISETP.GE.AND P2, PT, R29, R236, PT ;  /* 0x000000ec1d00720c */ /* 0x000fe20003f46270 */
[----:B--2---:R-:W-:Y:S01]  /*61c0*/  IMAD.WIDE.U32 R42, R211, UR4, R42 ;  /* 0x00000004d32a7c25 */ /* 0x004fe2000f8e002a */
[----:B------:R-:W-:-:S03]  /*61d0*/  IADD3.X R37, PT, PT, RZ, RZ, RZ, P0, !PT ;  /* 0x000000ffff257210 */ /* 0x000fc600007fe4ff */
[----:B------:R-:W-:Y:S01]  /*61e0*/  IMAD R39, R211, UR5, R43 ;  /* 0x00000005d3277c24 */ /* 0x000fe2000f8e022b */
[----:B----4-:R-:W-:Y:S07]  /*61f0*/  @P1 BRA `(.L_x_568) ;  /* 0x00000000002c1947 */ /* 0x010fee0003800000 */
[----:B------:R-:W2:Y:S01]  /*6200*/  LDS.128 R28, [R218+0xc000] ;  /* 0x00c00000da1c7984 */ /* 0x000ea20000000c00 */
[----:B------:R-:W4:Y:S01]  /*6210*/  LDCU.64 UR4, c[0x0][0x560] ;  /* 0x0000ac00ff0477ac */ /* 0x000f220008000a00 */
[----:B------:R-:W-:Y:S02]  /*6220*/  MOV R40, R42 ;  /* 0x0000002a00287202 */ /* 0x000fe40000000f00 */
[----:B------:R-:W3:Y:S01]  /*6230*/  LDS.128 R32, [R218+0xe000] ;  /* 0x00e00000da207984 */ /* 0x000ee20000000c00 */
[----:B------:R-:W-:-:S03]  /*6240*/  MOV R41, R39 ;  /* 0x0000002700297202 */ /* 0x000fc60000000f00 */
[----:B------:R-:W-:-:S04]  /*6250*/  IMAD.WIDE.U32 R44, R215, UR10, R40 ;  /* 0x0000000ad72c7c25 */ /* 0x000fc8000f8e0028 */
[----:B------:R-:W-:Y:S01]  /*6260*/  IMAD R40, R215, UR11, R45 ;  /* 0x0000000bd7287c24 */ /* 0x000fe2000f8e022d */
[----:B----4-:R-:W-:-:S04]  /*6270*/  LEA R46, P0, R44, UR4, 0x1 ;  /* 0x000000042c2e7c11 */ /* 0x010fc8000f8008ff */
[----:B------:R-:W-:-:S05]  /*6280*/  LEA.HI.X R47, R44, UR5, R40, 0x1, P0 ;  /* 0x000000052c2f7c11 */ /* 0x000fca00080f0c28 */
[----:B--2---:R2:W-:Y:S04]  /*6290*/  STG.E.128 desc[UR18][R46.64], R28 ;  /* 0x0000001c2e007986 */ /* 0x0045e8000c101d12 */
[----:B---3--:R2:W-:Y:S02]  /*62a0*/  STG.E.128 desc[UR18][R46.64+0x80], R32 ;  /* 0x000080202e007986 */ /* 0x0085e4000c101d12 */
.L_x_568:
[----:B------:R-:W-:Y:S05]  /*62b0*/  BSYNC.RECONVERGENT B0 ;  /* 0x0000000000007941 */ /* 0x000fea0003800200 */
.L_x_567:
[----:B------:R-:W-:Y:S04]  /*62c0*/  BSSY.RECONVERGENT B0, `(.L_x_569) ;  /* 0x000000d000007945 */ /* 0x000fe80003800200 */
[----:B------:R-:W-:Y:S05]  /*62d0*/  @P2 BRA `(.L_x_570) ;  /* 0x00000000002c2947 */ /* 0x000fea0003800000 */
[----:B------:R-:W4:Y:S01]  /*62e0*/  LDCU.64 UR4, c[0x0][0x560] ;  /* 0x0000ac00ff0477ac */ /* 0x000f220008000a00 */
[----:B--2---:R-:W-:Y:S01]  /*62f0*/  MOV R30, R42 ;  /* 0x0000002a001e7202 */ /* 0x004fe20000000f00 */
[----:B------:R-:W-:Y:S01]  /*6300*/  IMAD R29, R37, UR10, RZ ;  /* 0x0000000a251d7c24 */ /* 0x000fe2000f8e02ff */
[----:B------:R-:W-:-:S03]  /*6310*/  MOV R31, R39 ;  /* 0x00000027001f7202 */ /* 0x000fc60000000f00 */
[C---:B------:R-:W-:Y:S02]  /*6320*/  IMAD R29, R38.reuse, UR11, R29 ;  /* 0x0000000b261d7c24 */ /* 0x040fe4000f8e021d */
[----:B------:R-:W-:-:S05]  /*6330*/  IMAD.WIDE.U32 R30, R38, UR10, R30 ;  /* 0x0000000a261e7c25 */ /* 0x000fca000f8e001e */
[----:B------:R-:W-:Y:S02]  /*6340*/  IADD3 R29, PT, PT, R29, R31, RZ ;  /* 0x0000001f1d1d7210 */ /* 0x000fe40007ffe0ff */
[----:B----4-:R-:W-:-:S04]  /*6350*/  LEA R28, P0, R30, UR4, 0x1 ;  /* 0x000000041e1c7c11 */ /* 0x010fc8000f8008ff */
[----:B------:R-:W-:-:S05]  /*6360*/  LEA.HI.X R29, R30, UR5, R29, 0x1, P0 ;  /* 0x000000051e1d7c11 */ /* 0x000fca00080f0c1d */
[----:B------:R4:W-:Y:S04]  /*6370*/  STG.E.128 desc[UR18][R28.64], R24 ;  /* 0x000000181c007986 */ /* 0x0009e8000c101d12 */
[----:B---3--:R4:W-:Y:S02]  /*6380*/  STG.E.128 desc[UR18][R28.64+0x80], R20 ;  /* 0x000080141c007986 */ /* 0x0089e4000c101d12 */
.L_x_570:
[----:B------:R-:W-:Y:S05]  /*6390*/  BSYNC.RECONVERGENT B0 ;  /* 0x0000000000007941 */ /* 0x000fea0003800200 */
.L_x_569:
        /* <DEDUP_REMOVED lines=18> */
[----:B------:R3:W-:Y:S04]  /*64c0*/  STG.E.128 desc[UR18][R24.64], R16 ;  /* 0x0000001018007986 */ /* 0x0007e8000c101d12 */
[----:B------:R3:W-:Y:S02]  /*64d0*/  STG.E.128 desc[UR18][R24.64+0x80], R8 ;  /* 0x0000800818007986 */ /* 0x0007e4000c101d12 */
.L_x_572:
[----:B------:R-:W-:Y:S05]  /*64e0*/  BSYNC.RECONVERGENT B0 ;  /* 0x0000000000007941 */ /* 0x000fea0003800200 */
.L_x_571:
[----:B------:R-:W-:Y:S05]  /*64f0*/  @P2 BRA `(.L_x_559) ;  /* 0x0000000000282947 */ /* 0x000fea0003800000 */
[----:B------:R-:W3:Y:S01]  /*6500*/  LDCU.64 UR4, c[0x0][0x568] ;  /* 0x0000ad00ff0477ac */ /* 0x000ee20008000a00 */
[----:B------:R-:W-:Y:S01]  /*6510*/  MOV R2, R20 ;  /* 0x0000001400027202 */ /* 0x000fe20000000f00 */
[----:B------:R-:W-:-:S04]  /*6520*/  IMAD R37, R37, UR6, RZ ;  /* 0x0000000625257c24 */ /* 0x000fc8000f8e02ff */
[----:B------:R-:W-:-:S04]  /*6530*/  IMAD.WIDE.U32 R2, R38, UR6, R2 ;  /* 0x0000000626027c25 */ /* 0x000fc8000f8e0002 */
[----:B------:R-:W-:-:S05]  /*6540*/  IMAD R37, R38, UR7, R37 ;  /* 0x0000000726257c24 */ /* 0x000fca000f8e0225 */
[----:B------:R-:W-:Y:S02]  /*6550*/  IADD3 R37, PT, PT, R37, R3, RZ ;  /* 0x0000000325257210 */ /* 0x000fe40007ffe0ff */
[----:B---3--:R-:W-:-:S04]  /*6560*/  LEA R8, P0, R2, UR4, 0x1 ;  /* 0x0000000402087c11 */ /* 0x008fc8000f8008ff */
[----:B------:R-:W-:-:S05]  /*6570*/  LEA.HI.X R9, R2, UR5, R37, 0x1, P0 ;  /* 0x0000000502097c11 */ /* 0x000fca00080f0c25 */
[----:B------:R4:W-:Y:S04]  /*6580*/  STG.E.128 desc[UR18][R8.64], R12 ;  /* 0x0000000c08007986 */ /* 0x0009e8000c101d12 */
[----:B-1----:R4:W-:Y:S02]  /*6590*/  STG.E.128 desc[UR18][R8.64+0x80], R4 ;  /* 0x0000800408007986 */ /* 0x0029e4000c101d12 */
.L_x_559:
[----:B------:R-:W-:Y:S05]  /*65a0*/  BSYNC.RECONVERGENT B1 ;  /* 0x0000000000017941 */ /* 0x000fea0003800200 */
.L_x_537:
        /* <DEDUP_REMOVED lines=11> */
.L_x_574:
        /* <DEDUP_REMOVED lines=10> */
.L_x_1254:


//--------------------- .text._ZN5flash44flash_bwd_dq_dk_dv_loop_seqk_parallel_kernelI23Flash_bwd_kernel_traitsILi128ELi64ELi64ELi8ELi4ELi2ELi2ELb1ELb0EN7cutlass6half_tE19Flash_kernel_traitsILi128ELi64ELi64ELi8ES3_EELb0ELb1ELb0ELb0ELb0ELb1ELb1EEEvNS_16Flash_bwd_paramsE --------------------------
	.section	.text._ZN5flash44flash_bwd_dq_dk_dv_loop_seqk_parallel_kernelI23Flash_bwd_kernel_traitsILi128ELi64ELi64ELi8ELi4ELi2ELi2ELb1ELb0EN7cutlass6half_tE19Flash_kernel_traitsILi128ELi64ELi64ELi8ES3_EELb0ELb1ELb0ELb0ELb0ELb1ELb1EEEvNS_16Flash_bwd_paramsE,"ax",@progbits
	.align	128
        .global         _ZN5flash44flash_bwd_dq_dk_dv_loop_seqk_parallel_kernelI23Flash_bwd_kernel_traitsILi128ELi64ELi64ELi8ELi4ELi2ELi2ELb1ELb0EN7cutlass6half_tE19Flash_kernel_traitsILi128ELi64ELi64ELi8ES3_EELb0ELb1ELb0ELb0ELb0ELb1ELb1EEEvNS_16Flash_bwd_paramsE
        .type           _ZN5flash44flash_bwd_dq_dk_dv_loop_seqk_parallel_kernelI23Flash_bwd_kernel_traitsILi128ELi64ELi64ELi8ELi4ELi2ELi2ELb1ELb0EN7cutlass6half_tE19Flash_kernel_traitsILi128ELi64ELi64ELi8ES3_EELb0ELb1ELb0ELb0ELb0ELb1ELb1EEEvNS_16Flash_bwd_paramsE,@function
        .size           _ZN5flash44flash_bwd_dq_dk_dv_loop_seqk_parallel_kernelI23Flash_bwd_kernel_traitsILi128ELi64ELi64ELi8ELi4ELi2ELi2ELb1ELb0EN7cutlass6half_tE19Flash_kernel_traitsILi128ELi64ELi64ELi8ES3_EELb0ELb1ELb0ELb0ELb0ELb1ELb1EEEvNS_16Flash_bwd_paramsE,(.L_x_1255 - _ZN5flash44flash_bwd_dq_dk_dv_loop_seqk_parallel_kernelI23Flash_bwd_kernel_traitsILi128ELi64ELi64ELi8ELi4ELi2ELi2ELb1ELb0EN7cutlass6half_tE19Flash_kernel_traitsILi128ELi64ELi64ELi8ES3_EELb0ELb1ELb0ELb0ELb0ELb1ELb1EEEvNS_16Flash_bwd_paramsE)
        .other          _ZN5flash44flash_bwd_dq_dk_dv_loop_seqk_parallel_kernelI23Flash_bwd_kernel_traitsILi128ELi64ELi64ELi8ELi4ELi2ELi2ELb1ELb0EN7cutlass6half_tE19Flash_kernel_traitsILi128ELi64ELi64ELi8ES3_EELb0ELb1ELb0ELb0ELb0ELb1ELb1EEEvNS_16Flash_bwd_paramsE,@"STO_CUDA_ENTRY STV_DEFAULT"
_ZN5flash44flash_bwd_dq_dk_dv_loop_seqk_parallel_kernelI23Flash_bwd_kernel_traitsILi128ELi64ELi64ELi8ELi4ELi2ELi2ELb1ELb0EN7cutlass6half_tE19Flash_kernel_traitsILi128ELi64ELi64ELi8ES3_EELb0ELb1ELb0ELb0ELb0ELb1ELb1EEEvNS_16Flash_bwd_paramsE:
.text._ZN5flash44flash_bwd_dq_dk_dv_loop_seqk_parallel_kernelI23Flash_bwd_kernel_traitsILi128ELi64ELi64ELi8ELi4ELi2ELi2ELb1ELb0EN7cutlass6half_tE19Flash_kernel_traitsILi128ELi64ELi64ELi8ES3_EELb0ELb1ELb0ELb0ELb0ELb1ELb1EEEvNS_16Flash_bwd_paramsE:
        /* <DEDUP_REMOVED lines=95> */
.L_x_612:
        /* <DEDUP_REMOVED lines=47> */
.L_x_575:
        /* <DEDUP_REMOVED lines=33> */
.L_x_577:
[----:B------:R-:W2:Y:S01]  /*0af0*/  LDC.64 R6, c[0x0][0x3b8] ;  /* 0x0000ee00ff067b82 */ /* 0x000ea20000000a00 */
[----:B------:R-:W-:-:S05]  /*0b00*/  IADD3 R18, PT, PT, R244, R245, RZ ;  /* 0x000000f5f4127210 */ /* 0x000fca0007ffe0ff */
[C---:B--2---:R-:W-:Y:S02]  /*0b10*/  IMAD R17, R18.reuse, R7, RZ ;  /* 0x0000000712117224 */ /* 0x044fe400078e02ff */
[----:B------:R-:W-:-:S05]  /*0b20*/  IMAD.WIDE.U32 R18, R18, R6, RZ ;  /* 0x0000000612127225 */ /* 0x000fca00078e00ff */
[----:B------:R-:W-:Y:S02]  /*0b30*/  IADD3 R17, PT, PT, R19, R17, RZ ;  /* 0x0000001113117210 */ /* 0x000fe40007ffe0ff */
.L_x_578:
        /* <DEDUP_REMOVED lines=39> */
.L_x_579:
[----:B------:R-:W1:Y:S01]  /*0db0*/  LDC.64 R10, c[0x0][0x3c0] ;  /* 0x0000f000ff0a7b82 */ /* 0x000e620000000a00 */
[----:B------:R-:W-:-:S05]  /*0dc0*/  IADD3 R22, PT, PT, R244, R245, RZ ;  /* 0x000000f5f4167210 */ /* 0x000fca0007ffe0ff */
[C---:B-1----:R-:W-:Y:S02]  /*0dd0*/  IMAD R19, R22.reuse, R11, RZ ;  /* 0x0000000b16137224 */ /* 0x042fe400078e02ff */
[----:B------:R-:W-:-:S05]  /*0de0*/  IMAD.WIDE.U32 R22, R22, R10, RZ ;  /* 0x0000000a16167225 */ /* 0x000fca00078e00ff */
[----:B------:R-:W-:Y:S02]  /*0df0*/  IADD3 R19, PT, PT, R23, R19, RZ ;  /* 0x0000001317137210 */ /* 0x000fe40007ffe0ff */
.L_x_580:
        /* <DEDUP_REMOVED lines=27> */
.L_x_581:
[-C--:B------:R-:W-:Y:S02]  /*0fb0*/  IMAD R25, R9, R12.reuse, RZ ;  /* 0x0000000c09197224 */ /* 0x080fe400078e02ff */
[----:B------:R-:W-:-:S05]  /*0fc0*/  IMAD.WIDE.U32 R36, R8, R12, RZ ;  /* 0x0000000c08247225 */ /* 0x000fca00078e00ff */
[----:B------:R-:W-:Y:S02]  /*0fd0*/  IADD3 R25, PT, PT, R37, R25, RZ ;  /* 0x0000001925197210 */ /* 0x000fe40007ffe0ff */
.L_x_582:
        /* <DEDUP_REMOVED lines=20> */
.L_x_583:
[----:B------:R-:W1:Y:S01]  /*1120*/  LDC R23, c[0x0][0x434] ;  /* 0x00010d00ff177b82 */ /* 0x000e620000000800 */
[----:B------:R-:W-:-:S04]  /*1130*/  IMAD R4, R214, UR6, R211 ;  /* 0x00000006d6047c24 */ /* 0x000fc8000f8e02d3 */
[----:B-1----:R-:W-:-:S03]  /*1140*/  IMAD R23, R4, R23, RZ ;  /* 0x0000001704177224 */ /* 0x002fc600078e02ff */
.L_x_584:
        /* <DEDUP_REMOVED lines=11> */
.L_x_585:
[----:B------:R-:W1:Y:S01]  /*1200*/  LDC R31, c[0x0][0x444] ;  /* 0x00011100ff1f7b82 */ /* 0x000e620000000800 */
[----:B------:R-:W-:-:S04]  /*1210*/  IMAD R4, R214, UR6, R211 ;  /* 0x00000006d6047c24 */ /* 0x000fc8000f8e02d3 */
[----:B-1----:R-:W-:-:S07]  /*1220*/  IMAD R31, R4, R31, RZ ;  /* 0x0000001f041f7224 */ /* 0x002fce00078e02ff */
.L_x_586:
        /* <DEDUP_REMOVED lines=90> */
.L_x_588:
[----:B------:R-:W1:Y:S01]  /*17d0*/  LDC.64 R6, c[0x0][0x5c0] ;  /* 0x00017000ff067b82 */ /* 0x000e620000000a00 */
[----:B------:R-:W-:-:S05]  /*17e0*/  IADD3 R4, PT, PT, R244, R245, RZ ;  /* 0x000000f5f4047210 */ /* 0x000fca0007ffe0ff */
[C---:B-1----:R-:W-:Y:S02]  /*17f0*/  IMAD R8, R4.reuse, R7, RZ ;  /* 0x0000000704087224 */ /* 0x042fe400078e02ff */
[----:B------:R-:W-:-:S05]  /*1800*/  IMAD.WIDE.U32 R10, R4, R6, RZ ;  /* 0x00000006040a7225 */ /* 0x000fca00078e00ff */
[----:B------:R-:W-:Y:S02]  /*1810*/  IADD3 R8, PT, PT, R11, R8, RZ ;  /* 0x000000080b087210 */ /* 0x000fe40007ffe0ff */
.L_x_589:
        /* <DEDUP_REMOVED lines=13> */
.L_x_590:
[----:B------:R-:W1:Y:S01]  /*18f0*/  LDC.64 R4, c[0x0][0x5c8] ;  /* 0x00017200ff047b82 */ /* 0x000e620000000a00 */
[----:B------:R-:W-:-:S05]  /*1900*/  IADD3 R244, PT, PT, R244, R245, RZ ;  /* 0x000000f5f4f47210 */ /* 0x000fca0007ffe0ff */
[C---:B-1----:R-:W-:Y:S02]  /*1910*/  IMAD R11, R244.reuse, R5, RZ ;  /* 0x00000005f40b7224 */ /* 0x042fe400078e02ff */
[----:B------:R-:W-:-:S05]  /*1920*/  IMAD.WIDE.U32 R14, R244, R4, RZ ;  /* 0x00000004f40e7225 */ /* 0x000fca00078e00ff */
[----:B------:R-:W-:Y:S02]  /*1930*/  IADD3 R11, PT, PT, R15, R11, RZ ;  /* 0x0000000b0f0b7210 */ /* 0x000fe40007ffe0ff */
.L_x_591:
        /* <DEDUP_REMOVED lines=21> */
.L_x_593:
[----:B------:R-:W-:Y:S05]  /*1a90*/  BSYNC.RECONVERGENT B0 ;  /* 0x0000000000007941 */ /* 0x000fea0003800200 */
.L_x_592:
        /* <DEDUP_REMOVED lines=12> */
.L_x_595:
[----:B------:R-:W-:Y:S05]  /*1b60*/  BSYNC.RECONVERGENT B0 ;  /* 0x0000000000007941 */ /* 0x000fea0003800200 */
.L_x_594:
        /* <DEDUP_REMOVED lines=18> */
.L_x_597:
[----:B------:R-:W-:Y:S05]  /*1c90*/  BSYNC.RECONVERGENT B0 ;  /* 0x0000000000007941 */ /* 0x000fea0003800200 */
.L_x_596:
        /* <DEDUP_REMOVED lines=12> */
.L_x_587:
        /* <DEDUP_REMOVED lines=11> */
[----:B------:R-:W-:Y:S01]  /*1e10*/  LOP3.LUT R25, R20, 0x80000001, RZ, 0xc0, !PT ;  /* 0x8000000114197812 */ /* 0x000fe200078ec0ff */
[----:B------:R-:W4:Y:S01]  /*1e20*/  LDCU UR7, c[0x0][0x45c] ;  /* 0x00008b80ff0777ac */ /* 0x000f220008000800 */
        /* <DEDUP_REMOVED lines=13> */
[----:B------:R-:W3:Y:S01]  /*1f00*/  LDCU.64 UR4, c[0x0][0x3d0] ;  /* 0x00007a00ff0477ac */ /* 0x000ee20008000a00 */
[----:B------:R-:W-:Y:S02]  /*1f10*/  IMAD R22, R7, UR17, R22 ;  /* 0x0000001107167c24 */ /* 0x000fe4000f8e0216 */
[----:B------:R-:W-:Y:S02]  /*1f20*/  IMAD.IADD R29, R29, 0x1, R19 ;  /* 0x000000011d1d7824 */ /* 0x000fe400078e0213 */
[----:B------:R-:W4:Y:S01]  /*1f30*/  @!P6 LDC.64 R8, c[0x0][0x390] ;  /* 0x0000e400ff08eb82 */ /* 0x000f220000000a00 */
[C---:B------:R-:W-:Y:S01]  /*1f40*/  @!P5 IMAD R24, R12.reuse, R11, R24 ;  /* 0x0000000b0c18d224 */ /* 0x040fe200078e0218 */
[----:B------:R-:W-:Y:S01]  /*1f50*/  IADD3.X R19, PT, PT, R17, R31, R22, P1, !PT ;  /* 0x0000001f11137210 */ /* 0x000fe20000ffe416 */
[----:B------:R-:W-:-:S04]  /*1f60*/  @!P5 IMAD.WIDE.U32 R32, R12, R10, R28 ;  /* 0x0000000a0c20d225 */ /* 0x000fc800078e001c */
[----:B------:R-:W-:Y:S02]  /*1f70*/  @!P5 IMAD.IADD R24, R33, 0x1, R24 ;  /* 0x000000012118d824 */ /* 0x000fe400078e0218 */
[----:B------:R-:W-:-:S04]  /*1f80*/  @!P6 IMAD.WIDE.U32 R28, R217, R10, R28 ;  /* 0x0000000ad91ce225 */ /* 0x000fc800078e001c */
[----:B------:R-:W-:Y:S02]  /*1f90*/  @!P6 IMAD R11, R217, R11, R29 ;  /* 0x0000000bd90be224 */ /* 0x000fe400078e021d */
[----:B---3--:R-:W-:Y:S01]  /*1fa0*/  IMAD R15, R15, UR4, RZ ;  /* 0x000000040f0f7c24 */ /* 0x008fe2000f8e02ff */
[----:B-1----:R-:W-:Y:S01]  /*1fb0*/  @!P5 LEA R30, P1, R32, R4, 0x1 ;  /* 0x00000004201ed211 */ /* 0x002fe200078208ff */
[----:B------:R-:W-:Y:S02]  /*1fc0*/  @!P5 IMAD R4, R13, R6, RZ ;  /* 0x000000060d04d224 */ /* 0x000fe400078e02ff */
[----:B------:R-:W-:Y:S01]  /*1fd0*/  IMAD R15, R16, UR5, R15 ;  /* 0x00000005100f7c24 */ /* 0x000fe2000f8e020f */
[----:B------:R-:W-:Y:S01]  /*1fe0*/  @!P5 LEA.HI.X R31, R32, R5, R24, 0x1, P1 ;  /* 0x00000005201fd211 */ /* 0x000fe200008f0c18 */
[----:B------:R-:W-:Y:S01]  /*1ff0*/  IMAD.WIDE.U32 R32, R16, UR4, R18 ;  /* 0x0000000410207c25 */ /* 0x000fe2000f8e0012 */
[----:B------:R-:W-:Y:S01]  /*2000*/  SEL R5, RZ, 0x4000, P0 ;  /* 0x00004000ff057807 */ /* 0x000fe20000000000 */
[----:B------:R-:W1:Y:S01]  /*2010*/  LDCU UR4, c[0x0][0x590] ;  /* 0x0000b200ff0477ac */ /* 0x000e620008000800 */
[C---:B----4-:R-:W-:Y:S01]  /*2020*/  @!P6 LEA R24, P2, R28.reuse, R8, 0x1 ;  /* 0x000000081c18e211 */ /* 0x050fe200078408ff */
        /* <DEDUP_REMOVED lines=147> */
.L_x_601:
[----:B------:R-:W0:Y:S01]  /*2960*/  LDGDEPBAR ;  /* 0x00000000000079af */ /* 0x000e220000000000 */
[-C--:B------:R-:W-:Y:S01]  /*2970*/  IADD3 R181, PT, PT, R209, R197.reuse, RZ ;  /* 0x000000c5d1b57210 */ /* 0x080fe20007ffe0ff */
[----:B-----5:R-:W-:Y:S01]  /*2980*/  FMUL.FTZ R195, R238, 1.4426950216293334961 ;  /* 0x3fb8aa3beec37820 */ /* 0x020fe20000410000 */
[----:B------:R-:W-:Y:S02]  /*2990*/  IADD3 R182, PT, PT, R207, R197, RZ ;  /* 0x000000c5cfb67210 */ /* 0x000fe40007ffe0ff */
[----:B------:R-:W-:Y:S02]  /*29a0*/  MOV R229, R227 ;  /* 0x000000e300e57202 */ /* 0x000fe40000000f00 */
[----:B------:R-:W-:Y:S02]  /*29b0*/  IADD3 R180, PT, PT, R209, R182, RZ ;  /* 0x000000b6d1b47210 */ /* 0x000fe40007ffe0ff */
[----:B------:R-:W-:Y:S02]  /*29c0*/  FSETP.NEU.FTZ.AND P1, PT, R239, -INF , PT ;  /* 0xff800000ef00780b */ /* 0x000fe40003f3d000 */
[----:B------:R-:W-:Y:S02]  /*29d0*/  IADD3 R240, PT, PT, R240, -0x40, RZ ;  /* 0xffffffc0f0f07810 */ /* 0x000fe40007ffe0ff */
[----:B------:R-:W-:Y:S02]  /*29e0*/  IADD3 R243, PT, PT, R243, -0x1, RZ ;  /* 0xfffffffff3f37810 */ /* 0x000fe40007ffe0ff */
[----:B------:R-:W-:Y:S04]  /*29f0*/  ISETP.GE.AND P6, PT, R240, R223, PT ;  /* 0x000000dff000720c */ /* 0x000fe80003fc6270 */
[----:B------:R-:W-:Y:S01]  /*2a00*/  ISETP.GT.AND P6, PT, R242, UR6, P6 ;  /* 0x00000006f2007c0c */ /* 0x000fe2000b7c4270 */
[----:B------:R-:W-:Y:S04]  /*2a10*/  DEPBAR.LE SB0, 0x0 ;  /* 0x000080000000791a */ /* 0x000fe80000000000 */
[----:B------:R-:W-:Y:S08]  /*2a20*/  BAR.SYNC.DEFER_BLOCKING 0x0 ;  /* 0x0000000000007b1d */ /* 0x000ff00000010000 */
[C---:B------:R-:W-:Y:S02]  /*2a30*/  @!P6 IADD3 R194, PT, PT, R222.reuse, 0x8, RZ ;  /* 0x00000008dec2e810 */ /* 0x040fe40007ffe0ff */
[C---:B------:R-:W-:Y:S02]  /*2a40*/  @!P6 IADD3 R252, PT, PT, R222.reuse, 0x10, RZ ;  /* 0x00000010defce810 */ /* 0x040fe40007ffe0ff */
[----:B------:R-:W-:Y:S01]  /*2a50*/  @!P6 IADD3 R246, PT, PT, R222, 0x1, RZ ;  /* 0x00000001def6e810 */ /* 0x000fe20007ffe0ff */
[----:B------:R-:W-:Y:S08]  /*2a60*/  LDSM.16.M88.4 R52, [R197] ;  /* 0x00000000c534783b */ /* 0x000ff00000000200 */
[----:B------:R-:W2:Y:S08]  /*2a70*/  LDSM.16.M88.4 R56, [R208+-0x4000] ;  /* 0xffc00000d038783b */ /* 0x000eb00000000200 */
[----:B------:R-:W4:Y:S08]  /*2a80*/  LDSM.16.M88.4 R60, [R208+-0x3800] ;  /* 0xffc80000d03c783b */ /* 0x000f300000000200 */
[----:B------:R-:W-:Y:S08]  /*2a90*/  LDSM.16.M88.4 R64, [R181] ;  /* 0x00000000b540783b */ /* 0x000ff00000000200 */
[----:B------:R-:W1:Y:S08]  /*2aa0*/  LDSM.16.M88.4 R100, [R198+-0x4000] ;  /* 0xffc00000c664783b */ /* 0x000e700000000200 */
        /* <DEDUP_REMOVED lines=25> */
[C---:B------:R-:W-:Y:S01]  /*2c40*/  HMMA.16816.F32 R8, R56.reuse, R62, R8 ;  /* 0x0000003e3808723c */ /* 0x040fe20000001808 */
[----:B------:R-:W-:Y:S07]  /*2c50*/  LDSM.16.M88.4 R60, [R182+0x2000] ;  /* 0x00200000b63c783b */ /* 0x000fee0000000200 */
[C---:B----4-:R-:W-:Y:S08]  /*2c60*/  HMMA.16816.F32 R12, R56.reuse, R64, R12 ;  /* 0x00000040380c723c */ /* 0x050ff0000000180c */
[----:B------:R-:W-:Y:S01]  /*2c70*/  HMMA.16816.F32 R16, R56, R66, R16 ;  /* 0x000000423810723c */ /* 0x000fe20000001810 */
[----:B------:R-:W4:Y:S02]  /*2c80*/  LDSM.16.M88.4 R56, [R198+-0x1800] ;  /* 0xffe80000c638783b */ /* 0x000f240000000200 */
[C-C-:B-1----:R-:W-:Y:S04]  /*2c90*/  @!P6 VIADDMNMX R181, R237.reuse, 0xffffffc1, R242.reuse, PT ;  /* 0xffffffc1edb5e846 */ /* 0x142fe800038001f2 */
[-C--:B------:R-:W-:Y:S01]  /*2ca0*/  @!P6 ISETP.GE.AND P4, PT, R194, R181.reuse, PT ;  /* 0x000000b5c200e20c */ /* 0x080fe20003f86270 */
[C---:B--2---:R-:W-:Y:S01]  /*2cb0*/  HMMA.16816.F32 R4, R100.reuse, R104, R4 ;  /* 0x000000686404723c */ /* 0x044fe20000001804 */
[----:B------:R-:W1:Y:S04]  /*2cc0*/  LDSM.16.M88.4 R64, [R206+-0x2000] ;  /* 0xffe00000ce40783b */ /* 0x000e680000000200 */
[----:B------:R-:W-:Y:S03]  /*2cd0*/  @!P6 ISETP.GE.AND P5, PT, R246, R181, PT ;  /* 0x000000b5f600e20c */ /* 0x000fe60003fa6270 */
[C---:B------:R-:W-:Y:S01]  /*2ce0*/  HMMA.16816.F32 R8, R100.reuse, R106, R8 ;  /* 0x0000006a6408723c */ /* 0x040fe20000001808 */
[----:B------:R-:W-:Y:S07]  /*2cf0*/  LDSM.16.M88.4 R104, [R205+-0x2000] ;  /* 0xffe00000cd68783b */ /* 0x000fee0000000200 */
[C---:B---3--:R-:W-:Y:S08]  /*2d00*/  HMMA.16816.F32 R12, R100.reuse, R52, R12 ;  /* 0x00000034640c723c */ /* 0x048ff0000000180c */
[----:B------:R-:W-:Y:S01]  /*2d10*/  HMMA.16816.F32 R16, R100, R54, R16 ;  /* 0x000000366410723c */ /* 0x000fe20000001810 */
[----:B------:R-:W2:Y:S07]  /*2d20*/  LDSM.16.M88.4 R52, [R206+-0x1800] ;  /* 0xffe80000ce34783b */ /* 0x000eae0000000200 */
[C---:B------:R-:W-:Y:S01]  /*2d30*/  HMMA.16816.F32 R4, R108.reuse, R112, R4 ;  /* 0x000000706c04723c */ /* 0x040fe20000001804 */
[----:B------:R-:W3:Y:S07]  /*2d40*/  LDSM.16.M88.4 R100, [R180+0x2000] ;  /* 0x00200000b464783b */ /* 0x000eee0000000200 */
[C---:B------:R-:W-:Y:S03]  /*2d50*/  HMMA.16816.F32 R8, R108.reuse, R114, R8 ;  /* 0x000000726c08723c */ /* 0x040fe60000001808 */
[----:B------:R-:W-:Y:S04]  /*2d60*/  @!P6 VIADDMNMX R115, R237, 0xffffffc9, R242, PT ;  /* 0xffffffc9ed73e846 */ /* 0x000fe800038001f2 */
[-C--:B------:R-:W-:Y:S01]  /*2d70*/  @!P6 ISETP.GE.AND P2, PT, R194, R115.reuse, PT ;  /* 0x00000073c200e20c */ /* 0x080fe20003f46270 */
[C---:B----4-:R-:W-:Y:S03]  /*2d80*/  HMMA.16816.F32 R12, R108.reuse, R56, R12 ;  /* 0x000000386c0c723c */ /* 0x050fe6000000180c */
[----:B------:R-:W-:Y:S02]  /*2d90*/  @!P6 ISETP.GE.AND P3, PT, R246, R115, PT ;  /* 0x00000073f600e20c */ /* 0x000fe40003f66270 */
[C---:B------:R-:W-:Y:S03]  /*2da0*/  @!P6 IADD3 R246, PT, PT, R222.reuse, 0x9, RZ ;  /* 0x00000009def6e810 */ /* 0x040fe60007ffe0ff */
[----:B------:R-:W-:Y:S03]  /*2db0*/  HMMA.16816.F32 R16, R108, R58, R16 ;  /* 0x0000003a6c10723c */ /* 0x000fe60000001810 */
[----:B------:R-:W-:Y:S05]  /*2dc0*/  @!P6 IADD3 R58, PT, PT, R222, 0x18, RZ ;  /* 0x00000018de3ae810 */ /* 0x000fea0007ffe0ff */
[C---:B-1----:R-:W-:Y:S08]  /*2dd0*/  HMMA.16816.F32 R4, R60.reuse, R64, R4 ;  /* 0x000000403c04723c */ /* 0x042ff00000001804 */
[C---:B------:R-:W-:Y:S08]  /*2de0*/  HMMA.16816.F32 R8, R60.reuse, R66, R8 ;  /* 0x000000423c08723c */ /* 0x040ff00000001808 */
[C---:B--2---:R-:W-:Y:S08]  /*2df0*/  HMMA.16816.F32 R12, R60.reuse, R52, R12 ;  /* 0x000000343c0c723c */ /* 0x044ff0000000180c */
[----:B------:R-:W-:Y:S01]  /*2e00*/  HMMA.16816.F32 R16, R60, R54, R16 ;  /* 0x000000363c10723c */ /* 0x000fe20000001810 */
[----:B------:R-:W1:Y:S02]  /*2e10*/  LDSM.16.M88.4 R52, [R205+-0x1800] ;  /* 0xffe80000cd34783b */ /* 0x000e640000000200 */
[C---:B------:R-:W-:Y:S04]  /*2e20*/  LEA R62, P0, R213.reuse, R228, 0x2 ;  /* 0x000000e4d53e7211 */ /* 0x040fe800078010ff */
[----:B------:R-:W-:Y:S01]  /*2e30*/  LEA.HI.X R63, R213, R229, RZ, 0x2, P0 ;  /* 0x000000e5d53f7211 */ /* 0x000fe200000f14ff */
[C---:B---3--:R-:W-:Y:S05]  /*2e40*/  HMMA.16816.F32 R4, R100.reuse, R104, R4 ;  /* 0x000000686404723c */ /* 0x048fea0000001804 */
[----:B------:R-:W-:Y:S01]  /*2e50*/  FMUL.FTZ R229, R239, 1.4426950216293334961 ;  /* 0x3fb8aa3befe57820 */ /* 0x000fe20000410000 */
[----:B------:R-:W-:Y:S02]  /*2e60*/  FSETP.NEU.FTZ.AND P0, PT, R238, -INF , PT ;  /* 0xff800000ee00780b */ /* 0x000fe40003f1d000 */
[C---:B------:R-:W-:Y:S03]  /*2e70*/  HMMA.16816.F32 R8, R100.reuse, R106, R8 ;  /* 0x0000006a6408723c */ /* 0x040fe60000001808 */
[----:B------:R-:W-:Y:S02]  /*2e80*/  FSEL R107, R229, RZ, P1 ;  /* 0x000000ffe56b7208 */ /* 0x000fe40000800000 */
[----:B------:R-:W2:Y:S01]  /*2e90*/  LDG.E R229, desc[UR14][R62.64] ;  /* 0x0000000e3ee57981 */ /* 0x000ea2000c1e1900 */
[-C--:B------:R-:W-:Y:S02]  /*2ea0*/  @!P6 ISETP.GE.AND P1, PT, R246, R181.reuse, PT ;  /* 0x000000b5f600e20c */ /* 0x080fe40003f26270 */
[----:B------:R-:W-:Y:S02]  /*2eb0*/  FSEL R180, R195, RZ, P0 ;  /* 0x000000ffc3b47208 */ /* 0x000fe40000000000 */
[----:B------:R-:W-:Y:S01]  /*2ec0*/  @!P6 ISETP.GE.AND P0, PT, R222, R181, PT ;  /* 0x000000b5de00e20c */ /* 0x000fe20003f06270 */
[----:B------:R-:W-:Y:S01]  /*2ed0*/  FMUL.FTZ R183, R4, UR10 ;  /* 0x0000000a04b77c20 */ /* 0x000fe20008410000 */
[----:B------:R-:W-:Y:S01]  /*2ee0*/  FMUL.FTZ R184, R5, UR10 ;  /* 0x0000000a05b87c20 */ /* 0x000fe20008410000 */
[----:B------:R-:W-:Y:S01]  /*2ef0*/  FMUL.FTZ R185, R6, UR10 ;  /* 0x0000000a06b97c20 */ /* 0x000fe20008410000 */
[----:B------:R-:W-:Y:S01]  /*2f00*/  FMUL.FTZ R186, R7, UR10 ;  /* 0x0000000a07ba7c20 */ /* 0x000fe20008410000 */
[----:B------:R-:W-:Y:S02]  /*2f10*/  @!P6 IADD3 R106, PT, PT, R222, 0x11, RZ ;  /* 0x00000011de6ae810 */ /* 0x000fe40007ffe0ff */
[----:B------:R-:W3:Y:S02]  /*2f20*/  MUFU.TANH R183, R183 ;  /* 0x000000b700b77308 */ /* 0x000ee40000002400 */
[----:B------:R-:W-:Y:S01]  /*2f30*/  FMUL.FTZ R187, R8, UR10 ;  /* 0x0000000a08bb7c20 */ /* 0x000fe20008410000 */
[----:B------:R-:W-:Y:S01]  /*2f40*/  FMUL.FTZ R189, R10, UR10 ;  /* 0x0000000a0abd7c20 */ /* 0x000fe20008410000 */
[----:B------:R-:W-:Y:S01]  /*2f50*/  FMUL.FTZ R190, R11, UR10 ;  /* 0x0000000a0bbe7c20 */ /* 0x000fe20008410000 */
[----:B------:R-:W-:Y:S01]  /*2f60*/  FMUL.FTZ R188, R9, UR10 ;  /* 0x0000000a09bc7c20 */ /* 0x000fe20008410000 */
[C---:B-1----:R-:W-:Y:S04]  /*2f70*/  HMMA.16816.F32 R12, R100.reuse, R52, R12 ;  /* 0x00000034640c723c */ /* 0x042fe8000000180c */
[----:B------:R-:W1:Y:S04]  /*2f80*/  MUFU.TANH R189, R189 ;  /* 0x000000bd00bd7308 */ /* 0x000e680000002400 */
[----:B------:R-:W-:Y:S06]  /*2f90*/  HMMA.16816.F32 R16, R100, R54, R16 ;  /* 0x000000366410723c */ /* 0x000fec0000001810 */
[----:B------:R-:W4:Y:S01]  /*2fa0*/  MUFU.TANH R187, R187 ;  /* 0x000000bb00bb7308 */ /* 0x000f220000002400 */
[-C--:B---3--:R-:W-:Y:S02]  /*2fb0*/  MOV R113, R183.reuse ;  /* 0x000000b700717202 */ /* 0x088fe40000000f00 */
[C---:B------:R-:W-:Y:S01]  /*2fc0*/  @!P6 FSEL R113, R183.reuse, -INF , !P0 ;  /* 0xff800000b771e808 */ /* 0x040fe20004000000 */
[----:B------:R-:W-:Y:S01]  /*2fd0*/  FFMA.FTZ R183, -R183, R183, 1 ;  /* 0x3f800000b7b77423 */ /* 0x000fe200000101b7 */
[----:B------:R-:W-:Y:S05]  /*2fe0*/  @!P6 ISETP.GE.AND P0, PT, R246, R115, PT ;  /* 0x00000073f600e20c */ /* 0x000fea0003f06270 */
[----:B------:R-:W3:Y:S01]  /*2ff0*/  MUFU.TANH R184, R184 ;  /* 0x000000b800b87308 */ /* 0x000ee20000002400 */
[--C-:B------:R-:W-:Y:S01]  /*3000*/  FFMA.FTZ R9, R113, UR7, -R107.reuse ;  /* 0x0000000771097c23 */ /* 0x100fe2000801086b */
[----:B------:R-:W-:Y:S01]  /*3010*/  FMUL.FTZ R191, R12, UR10 ;  /* 0x0000000a0cbf7c20 */ /* 0x000fe20008410000 */
[----:B------:R-:W-:Y:S01]  /*3020*/  FMUL.FTZ R192, R13, UR10 ;  /* 0x0000000a0dc07c20 */ /* 0x000fe20008410000 */
[----:B------:R-:W-:Y:S01]  /*3030*/  FMUL.FTZ R193, R14, UR10 ;  /* 0x0000000a0ec17c20 */ /* 0x000fe20008410000 */
[----:B------:R-:W-:Y:S01]  /*3040*/  FMUL.FTZ R194, R15, UR10 ;  /* 0x0000000a0fc27c20 */ /* 0x000fe20008410000 */
[----:B-1----:R-:W-:Y:S01]  /*3050*/  MOV R101, R189 ;  /* 0x000000bd00657202 */ /* 0x002fe20000000f00 */
[----:B------:R-:W-:Y:S03]  /*3060*/  FMUL.FTZ R183, R183, UR10 ;  /* 0x0000000ab7b77c20 */ /* 0x000fe60008410000 */
[----:B------:R-:W1:Y:S01]  /*3070*/  MUFU.TANH R185, R185 ;  /* 0x000000b900b97308 */ /* 0x000e620000002400 */
[----:B------:R-:W-:Y:S01]  /*3080*/  @!P6 FSEL R101, R189, -INF , !P2 ;  /* 0xff800000bd65e808 */ /* 0x000fe20005000000 */
[----:B------:R-:W-:Y:S01]  /*3090*/  FMUL.FTZ R59, R19, UR10 ;  /* 0x0000000a133b7c20 */ /* 0x000fe20008410000 */
[----:B----4-:R-:W-:Y:S01]  /*30a0*/  MOV R105, R187 ;  /* 0x000000bb00697202 */ /* 0x010fe20000000f00 */
[----:B------:R-:W-:Y:S01]  /*30b0*/  FMUL.FTZ R195, R16, UR10 ;  /* 0x0000000a10c37c20 */ /* 0x000fe20008410000 */
[----:B------:R-:W-:Y:S01]  /*30c0*/  @!P6 FSEL R105, R187, -INF , !P4 ;  /* 0xff800000bb69e808 */ /* 0x000fe20006000000 */
[----:B------:R-:W-:Y:S01]  /*30d0*/  FMUL.FTZ R246, R17, UR10 ;  /* 0x0000000a11f67c20 */ /* 0x000fe20008410000 */
[-C--:B------:R-:W-:Y:S03]  /*30e0*/  @!P6 ISETP.GE.AND P4, PT, R106, R181.reuse, PT ;  /* 0x000000b56a00e20c */ /* 0x080fe60003f86270 */
[----:B------:R4:W-:Y:S01]  /*30f0*/  MUFU.TANH R113, R59 ;  /* 0x0000003b00717308 */ /* 0x0009e20000002400 */
[----:B------:R-:W-:Y:S01]  /*3100*/  @!P6 ISETP.GE.AND P2, PT, R58, R181, PT ;  /* 0x000000b53a00e20c */ /* 0x000fe20003f46270 */
[----:B------:R-:W-:Y:S01]  /*3110*/  FFMA.FTZ R187, -R187, R187, 1 ;  /* 0x3f800000bbbb7423 */ /* 0x000fe200000101bb */
[-C--:B---3--:R-:W-:Y:S01]  /*3120*/  MOV R103, R184.reuse ;  /* 0x000000b800677202 */ /* 0x088fe20000000f00 */
[----:B------:R-:W-:Y:S01]  /*3130*/  FFMA.FTZ R189, -R189, R189, 1 ;  /* 0x3f800000bdbd7423 */ /* 0x000fe200000101bd */
[C---:B------:R-:W-:Y:S01]  /*3140*/  @!P6 FSEL R103, R184.reuse, -INF , !P5 ;  /* 0xff800000b867e808 */ /* 0x040fe20006800000 */
[----:B------:R-:W-:Y:S01]  /*3150*/  FFMA.FTZ R184, -R184, R184, 1 ;  /* 0x3f800000b8b87423 */ /* 0x000fe200000101b8 */
[----:B------:R-:W-:Y:S03]  /*3160*/  @!P6 ISETP.GE.AND P5, PT, R222, R115, PT ;  /* 0x00000073de00e20c */ /* 0x000fe60003fa6270 */
[----:B------:R-:W3:Y:S01]  /*3170*/  MUFU.TANH R186, R186 ;  /* 0x000000ba00ba7308 */ /* 0x000ee20000002400 */
[----:B------:R-:W-:Y:S01]  /*3180*/  FMUL.FTZ R187, R187, UR10 ;  /* 0x0000000abbbb7c20 */ /* 0x000fe20008410000 */
[--C-:B------:R-:W-:Y:S01]  /*3190*/  FFMA.FTZ R61, R103, UR7, -R107.reuse ;  /* 0x00000007673d7c23 */ /* 0x100fe2000801086b */
[-C--:B-1----:R-:W-:Y:S01]  /*31a0*/  MOV R182, R185.reuse ;  /* 0x000000b900b67202 */ /* 0x082fe20000000f00 */
[----:B------:R-:W-:Y:S01]  /*31b0*/  FMUL.FTZ R184, R184, UR10 ;  /* 0x0000000ab8b87c20 */ /* 0x000fe20008410000 */
[C---:B------:R-:W-:Y:S01]  /*31c0*/  @!P6 FSEL R182, R185.reuse, -INF , !P5 ;  /* 0xff800000b9b6e808 */ /* 0x040fe20006800000 */
[----:B------:R-:W-:Y:S01]  /*31d0*/  FFMA.FTZ R185, -R185, R185, 1 ;  /* 0x3f800000b9b97423 */ /* 0x000fe200000101b9 */
[----:B------:R-:W-:Y:S03]  /*31e0*/  @!P6 ISETP.GE.AND P5, PT, R252, R181, PT ;  /* 0x000000b5fc00e20c */ /* 0x000fe60003fa6270 */
[----:B------:R-:W1:Y:S01]  /*31f0*/  MUFU.TANH R188, R188 ;  /* 0x000000bc00bc7308 */ /* 0x000e620000002400 */
[----:B------:R-:W-:Y:S01]  /*3200*/  FMUL.FTZ R189, R189, UR10 ;  /* 0x0000000abdbd7c20 */ /* 0x000fe20008410000 */
[--C-:B----4-:R-:W-:Y:S01]  /*3210*/  FFMA.FTZ R59, R105, UR7, -R107.reuse ;  /* 0x00000007693b7c23 */ /* 0x110fe2000801086b */
[--C-:B------:R-:W-:Y:S01]  /*3220*/  FFMA.FTZ R182, R182, UR7, -R180.reuse ;  /* 0x00000007b6b67c23 */ /* 0x100fe200080108b4 */
[----:B------:R-:W-:Y:S06]  /*3230*/  FMUL.FTZ R185, R185, UR10 ;  /* 0x0000000ab9b97c20 */ /* 0x000fec0008410000 */
[----:B------:R-:W4:Y:S01]  /*3240*/  MUFU.TANH R191, R191 ;  /* 0x000000bf00bf7308 */ /* 0x000f220000002400 */
[-C--:B---3--:R-:W-:Y:S02]  /*3250*/  MOV R102, R186.reuse ;  /* 0x000000ba00667202 */ /* 0x088fe40000000f00 */
[C---:B------:R-:W-:Y:S01]  /*3260*/  @!P6 FSEL R102, R186.reuse, -INF , !P3 ;  /* 0xff800000ba66e808 */ /* 0x040fe20005800000 */
[----:B------:R-:W-:Y:S01]  /*3270*/  FFMA.FTZ R186, -R186, R186, 1 ;  /* 0x3f800000baba7423 */ /* 0x000fe200000101ba */
[-C--:B------:R-:W-:Y:S01]  /*3280*/  @!P6 ISETP.GE.AND P3, PT, R252, R115.reuse, PT ;  /* 0x00000073fc00e20c */ /* 0x080fe20003f66270 */
[----:B------:R-:W-:Y:S04]  /*3290*/  FMUL.FTZ R252, R18, UR10 ;  /* 0x0000000a12fc7c20 */ /* 0x000fe80008410000 */
[----:B------:R-:W3:Y:S01]  /*32a0*/  MUFU.TANH R190, R190 ;  /* 0x000000be00be7308 */ /* 0x000ee20000002400 */
[--C-:B------:R-:W-:Y:S01]  /*32b0*/  FFMA.FTZ R57, R102, UR7, -R180.reuse ;  /* 0x0000000766397c23 */ /* 0x100fe200080108b4 */
[-C--:B-1----:R-:W-:Y:S01]  /*32c0*/  MOV R114, R188.reuse ;  /* 0x000000bc00727202 */ /* 0x082fe20000000f00 */
[----:B------:R-:W-:Y:S01]  /*32d0*/  FMUL.FTZ R186, R186, UR10 ;  /* 0x0000000ababa7c20 */ /* 0x000fe20008410000 */
[C---:B------:R-:W-:Y:S01]  /*32e0*/  @!P6 FSEL R114, R188.reuse, -INF , !P1 ;  /* 0xff800000bc72e808 */ /* 0x040fe20004800000 */
[----:B------:R-:W-:Y:S01]  /*32f0*/  FFMA.FTZ R188, -R188, R188, 1 ;  /* 0x3f800000bcbc7423 */ /* 0x000fe200000101bc */
[----:B------:R-:W-:Y:S04]  /*3300*/  @!P6 ISETP.GE.AND P1, PT, R106, R115, PT ;  /* 0x000000736a00e20c */ /* 0x000fe80003f26270 */
[----:B------:R-:W1:Y:S01]  /*3310*/  MUFU.TANH R192, R192 ;  /* 0x000000c000c07308 */ /* 0x000e620000002400 */
[----:B------:R-:W-:Y:S01]  /*3320*/  @!P6 IADD3 R106, PT, PT, R222, 0x19, RZ ;  /* 0x00000019de6ae810 */ /* 0x000fe20007ffe0ff */
[----:B------:R-:W-:Y:S01]  /*3330*/  FMUL.FTZ R188, R188, UR10 ;  /* 0x0000000abcbc7c20 */ /* 0x000fe20008410000 */
[-C--:B----4-:R-:W-:Y:S02]  /*3340*/  MOV R102, R191.reuse ;  /* 0x000000bf00667202 */ /* 0x090fe40000000f00 */
[C---:B------:R-:W-:Y:S01]  /*3350*/  @!P6 FSEL R102, R191.reuse, -INF , !P5 ;  /* 0xff800000bf66e808 */ /* 0x040fe20006800000 */
[----:B------:R-:W-:Y:S01]  /*3360*/  FFMA.FTZ R191, -R191, R191, 1 ;  /* 0x3f800000bfbf7423 */ /* 0x000fe200000101bf */
[----:B------:R-:W-:Y:S03]  /*3370*/  @!P6 ISETP.GE.AND P5, PT, R58, R115, PT ;  /* 0x000000733a00e20c */ /* 0x000fe60003fa6270 */
[----:B------:R4:W-:Y:S01]  /*3380*/  MUFU.EX2 R67, R61 ;  /* 0x0000003d00437308 */ /* 0x0009e20000000800 */
[--C-:B------:R-:W-:Y:S01]  /*3390*/  FFMA.FTZ R58, R114, UR7, -R107.reuse ;  /* 0x00000007723a7c23 */ /* 0x100fe2000801086b */
[-C--:B---3--:R-:W-:Y:S01]  /*33a0*/  MOV R103, R190.reuse ;  /* 0x000000be00677202 */ /* 0x088fe20000000f00 */
[----:B------:R3:W2:Y:S07]  /*33b0*/  LDG.E R114, desc[UR14][R62.64+0x20] ;  /* 0x0000200e3e727981 */ /* 0x0006ae000c1e1900 */
[----:B------:R3:W-:Y:S01]  /*33c0*/  MUFU.EX2 R66, R59 ;  /* 0x0000003b00427308 */ /* 0x0007e20000000800 */
[----:B------:R-:W-:Y:S01]  /*33d0*/  @!P6 FSEL R103, R190, -INF , !P0 ;  /* 0xff800000be67e808 */ /* 0x000fe20004000000 */
[----:B------:R-:W-:Y:S01]  /*33e0*/  FMUL.FTZ R191, R191, UR10 ;  /* 0x0000000abfbf7c20 */ /* 0x000fe20008410000 */
[----:B------:R-:W-:Y:S07]  /*33f0*/  @!P6 ISETP.GE.AND P0, PT, R106, R181, PT ;  /* 0x000000b56a00e20c */ /* 0x000fee0003f06270 */
[----:B------:R-:W3:Y:S01]  /*3400*/  MUFU.TANH R193, R193 ;  /* 0x000000c100c17308 */ /* 0x000ee20000002400 */
[----:B------:R-:W-:Y:S01]  /*3410*/  FFMA.FTZ R190, -R190, R190, 1 ;  /* 0x3f800000bebe7423 */ /* 0x000fe200000101be */
[-C--:B-1----:R-:W-:Y:S01]  /*3420*/  MOV R181, R192.reuse ;  /* 0x000000c000b57202 */ /* 0x082fe20000000f00 */
[--C-:B------:R-:W-:Y:S01]  /*3430*/  FFMA.FTZ R103, R103, UR7, -R180.reuse ;  /* 0x0000000767677c23 */ /* 0x100fe200080108b4 */
[C---:B------:R-:W-:Y:S01]  /*3440*/  @!P6 FSEL R181, R192.reuse, -INF , !P4 ;  /* 0xff800000c0b5e808 */ /* 0x040fe20006000000 */
[----:B------:R-:W-:Y:S01]  /*3450*/  FFMA.FTZ R192, -R192, R192, 1 ;  /* 0x3f800000c0c07423 */ /* 0x000fe200000101c0 */
[--C-:B----4-:R-:W-:Y:S01]  /*3460*/  FFMA.FTZ R61, R101, UR7, -R180.reuse ;  /* 0x00000007653d7c23 */ /* 0x110fe200080108b4 */
[----:B------:R-:W-:Y:S03]  /*3470*/  @!P6 ISETP.GE.AND P4, PT, R106, R115, PT ;  /* 0x000000736a00e20c */ /* 0x000fe60003f86270 */
[----:B------:R-:W1:Y:S01]  /*3480*/  MUFU.TANH R194, R194 ;  /* 0x000000c200c27308 */ /* 0x000e620000002400 */
[----:B------:R-:W-:Y:S01]  /*3490*/  FMUL.FTZ R192, R192, UR10 ;  /* 0x0000000ac0c07c20 */ /* 0x000fe20008410000 */
[--C-:B---3--:R-:W-:Y:S01]  /*34a0*/  FFMA.FTZ R59, R102, UR7, -R107.reuse ;  /* 0x00000007663b7c23 */ /* 0x108fe2000801086b */
[----:B------:R-:W-:Y:S07]  /*34b0*/  FMUL.FTZ R190, R190, UR10 ;  /* 0x0000000abebe7c20 */ /* 0x000fee0008410000 */
[----:B------:R-:W3:Y:S01]  /*34c0*/  MUFU.TANH R252, R252 ;  /* 0x000000fc00fc7308 */ /* 0x000ee20000002400 */
[-C--:B------:R-:W-:Y:S02]  /*34d0*/  MOV R101, R193.reuse ;  /* 0x000000c100657202 */ /* 0x080fe40000000f00 */
[C---:B------:R-:W-:Y:S01]  /*34e0*/  @!P6 FSEL R101, R193.reuse, -INF , !P3 ;  /* 0xff800000c165e808 */ /* 0x040fe20005800000 */
[----:B------:R-:W-:Y:S06]  /*34f0*/  FFMA.FTZ R193, -R193, R193, 1 ;  /* 0x3f800000c1c17423 */ /* 0x000fec00000101c1 */
[----:B------:R4:W-:Y:S01]  /*3500*/  MUFU.EX2 R105, R57 ;  /* 0x0000003900697308 */ /* 0x0009e20000000800 */
[--C-:B------:R-:W-:Y:S01]  /*3510*/  FFMA.FTZ R102, R101, UR7, -R180.reuse ;  /* 0x0000000765667c23 */ /* 0x100fe200080108b4 */
[-C--:B-1----:R-:W-:Y:S01]  /*3520*/  MOV R115, R194.reuse ;  /* 0x000000c200737202 */ /* 0x082fe20000000f00 */
[----:B------:R-:W-:Y:S07]  /*3530*/  FMUL.FTZ R193, R193, UR10 ;  /* 0x0000000ac1c17c20 */ /* 0x000fee0008410000 */
[----:B------:R-:W1:Y:S01]  /*3540*/  MUFU.EX2 R112, R9 ;  /* 0x0000000900707308 */ /* 0x000e620000000800 */
[C---:B------:R-:W-:Y:S01]  /*3550*/  @!P6 FSEL R115, R194.reuse, -INF , !P1 ;  /* 0xff800000c273e808 */ /* 0x040fe20004800000 */
[----:B------:R-:W-:Y:S08]  /*3560*/  FFMA.FTZ R194, -R194, R194, 1 ;  /* 0x3f800000c2c27423 */ /* 0x000ff000000101c2 */
[----:B------:R-:W1:Y:S01]  /*3570*/  MUFU.EX2 R182, R182 ;  /* 0x000000b600b67308 */ /* 0x000e620000000800 */
[--C-:B------:R-:W-:Y:S01]  /*3580*/  FFMA.FTZ R101, R115, UR7, -R180.reuse ;  /* 0x0000000773657c23 */ /* 0x100fe200080108b4 */
[----:B------:R-:W-:Y:S08]  /*3590*/  MOV R115, R113 ;  /* 0x0000007100737202 */ /* 0x000ff00000000f00 */
[----:B------:R1:W-:Y:S01]  /*35a0*/  MUFU.EX2 R106, R61 ;  /* 0x0000003d006a7308 */ /* 0x0003e20000000800 */
[----:B------:R-:W-:Y:S01]  /*35b0*/  @!P6 FSEL R115, R113, -INF , !P4 ;  /* 0xff8000007173e808 */ /* 0x000fe20006000000 */
[--C-:B----4-:R-:W-:Y:S01]  /*35c0*/  FFMA.FTZ R57, R181, UR7, -R107.reuse ;  /* 0x00000007b5397c23 */ /* 0x110fe2000801086b */
[-C--:B---3--:R-:W-:Y:S07]  /*35d0*/  MOV R181, R252.reuse ;  /* 0x000000fc00b57202 */ /* 0x088fee0000000f00 */
[----:B------:R3:W-:Y:S01]  /*35e0*/  MUFU.EX2 R111, R59 ;  /* 0x0000003b006f7308 */ /* 0x0007e20000000800 */
[C---:B------:R-:W-:Y:S01]  /*35f0*/  @!P6 FSEL R181, R252.reuse, -INF , !P5 ;  /* 0xff800000fcb5e808 */ /* 0x040fe20006800000 */
[----:B------:R-:W-:Y:S01]  /*3600*/  FFMA.FTZ R252, -R252, R252, 1 ;  /* 0x3f800000fcfc7423 */ /* 0x000fe200000101fc */
[----:B------:R-:W-:Y:S07]  /*3610*/  FMUL.FTZ R194, R194, UR10 ;  /* 0x0000000ac2c27c20 */ /* 0x000fee0008410000 */
[----:B------:R-:W4:Y:S01]  /*3620*/  MUFU.TANH R195, R195 ;  /* 0x000000c300c37308 */ /* 0x000f220000002400 */
[--C-:B------:R-:W-:Y:S01]  /*3630*/  FFMA.FTZ R181, R181, UR7, -R180.reuse ;  /* 0x00000007b5b57c23 */ /* 0x100fe200080108b4 */
[----:B------:R-:W-:Y:S01]  /*3640*/  FFMA.FTZ R180, R115, UR7, -R180 ;  /* 0x0000000773b47c23 */ /* 0x000fe200080108b4 */
[----:B------:R-:W-:Y:S01]  /*3650*/  FMUL.FTZ R252, R252, UR10 ;  /* 0x0000000afcfc7c20 */ /* 0x000fe20008410000 */
[----:B-1----:R-:W-:Y:S06]  /*3660*/  F2FP.F16.F32.PACK_AB R61, R67, R112 ;  /* 0x00000070433d723e */ /* 0x002fec00000000ff */
[----:B------:R-:W1:Y:S01]  /*3670*/  MUFU.EX2 R65, R58 ;  /* 0x0000003a00417308 */ /* 0x000e620000000800 */
[----:B---3--:R-:W-:Y:S01]  /*3680*/  F2FP.F16.F32.PACK_AB R59, R105, R182 ;  /* 0x000000b6693b723e */ /* 0x008fe200000000ff */
[----:B------:R-:W-:Y:S08]  /*3690*/  STS [R219], R61 ;  /* 0x0000003ddb007388 */ /* 0x000ff00000000800 */
[----:B------:R-:W3:Y:S01]  /*36a0*/  MUFU.TANH R246, R246 ;  /* 0x000000f600f67308 */ /* 0x000ee20000002400 */
[----:B------:R-:W-:Y:S01]  /*36b0*/  STS [R219+0x400], R59 ;  /* 0x0004003bdb007388 */ /* 0x000fe20000000800 */
[-C--:B----4-:R-:W-:Y:S02]  /*36c0*/  MOV R62, R195.reuse ;  /* 0x000000c3003e7202 */ /* 0x090fe40000000f00 */
[----:B------:R-:W-:Y:S06]  /*36d0*/  @!P6 FSEL R62, R195, -INF , !P2 ;  /* 0xff800000c33ee808 */ /* 0x000fec0005000000 */
[----:B------:R-:W4:Y:S01]  /*36e0*/  MUFU.EX2 R103, R103 ;  /* 0x0000006700677308 */ /* 0x000f220000000800 */
[----:B-1----:R-:W-:Y:S01]  /*36f0*/  F2FP.F16.F32.PACK_AB R115, R65, R66 ;  /* 0x000000424173723e */ /* 0x002fe200000000ff */
[----:B------:R-:W-:Y:S01]  /*3700*/  FFMA.FTZ R195, -R195, R195, 1 ;  /* 0x3f800000c3c37423 */ /* 0x000fe200000101c3 */
[----:B------:R-:W-:Y:S01]  /*3710*/  ISETP.GT.AND P2, PT, R243, R224, PT ;  /* 0x000000e0f300720c */ /* 0x000fe20003f44270 */
[--C-:B------:R-:W-:Y:S06]  /*3720*/  FFMA.FTZ R62, R62, UR7, -R107.reuse ;  /* 0x000000073e3e7c23 */ /* 0x100fec000801086b */
[----:B------:R-:W1:Y:S01]  /*3730*/  MUFU.EX2 R109, R57 ;  /* 0x00000039006d7308 */ /* 0x000e620000000800 */
[----:B------:R1:W-:Y:S01]  /*3740*/  STS [R235], R115 ;  /* 0x00000073eb007388 */ /* 0x0003e20000000800 */
[----:B------:R-:W-:Y:S01]  /*3750*/  FMUL.FTZ R195, R195, UR10 ;  /* 0x0000000ac3c37c20 */ /* 0x000fe20008410000 */
[-C--:B---3--:R-:W-:Y:S07]  /*3760*/  MOV R63, R246.reuse ;  /* 0x000000f6003f7202 */ /* 0x088fee0000000f00 */
[----:B------:R-:W-:Y:S01]  /*3770*/  MUFU.EX2 R102, R102 ;  /* 0x0000006600667308 */ /* 0x000fe20000000800 */
[C---:B------:R-:W-:Y:S01]  /*3780*/  @!P6 FSEL R63, R246.reuse, -INF , !P0 ;  /* 0xff800000f63fe808 */ /* 0x040fe20004000000 */
[----:B------:R-:W-:Y:S08]  /*3790*/  FFMA.FTZ R246, -R246, R246, 1 ;  /* 0x3f800000f6f67423 */ /* 0x000ff000000101f6 */
[----:B------:R-:W3:Y:S01]  /*37a0*/  MUFU.EX2 R101, R101 ;  /* 0x0000006500657308 */ /* 0x000ee20000000800 */
[----:B----4-:R-:W-:Y:S01]  /*37b0*/  F2FP.F16.F32.PACK_AB R18, R103, R106 ;  /* 0x0000006a6712723e */ /* 0x010fe200000000ff */
[----:B------:R-:W-:Y:S01]  /*37c0*/  FFMA.FTZ R107, R63, UR7, -R107 ;  /* 0x000000073f6b7c23 */ /* 0x000fe2000801086b */
[----:B------:R-:W-:Y:S07]  /*37d0*/  FMUL.FTZ R246, R246, UR10 ;  /* 0x0000000af6f67c20 */ /* 0x000fee0008410000 */
[----:B------:R-:W-:Y:S01]  /*37e0*/  MUFU.EX2 R110, R62 ;  /* 0x0000003e006e7308 */ /* 0x000fe20000000800 */
[----:B-1----:R-:W-:Y:S01]  /*37f0*/  F2FP.F16.F32.PACK_AB R57, R109, R111 ;  /* 0x0000006f6d39723e */ /* 0x002fe200000000ff */
[----:B------:R-:W-:Y:S08]  /*3800*/  STS [R235+0x400], R18 ;  /* 0x00040012eb007388 */ /* 0x000ff00000000800 */
[----:B------:R-:W1:Y:S01]  /*3810*/  MUFU.EX2 R107, R107 ;  /* 0x0000006b006b7308 */ /* 0x000e620000000800 */
[----:B------:R-:W-:Y:S09]  /*3820*/  STS [R247], R57 ;  /* 0x00000039f7007388 */ /* 0x000ff20000000800 */
[----:B------:R-:W-:Y:S01]  /*3830*/  MUFU.EX2 R181, R181 ;  /* 0x000000b500b57308 */ /* 0x000fe20000000800 */
[----:B---3--:R-:W-:Y:S09]  /*3840*/  F2FP.F16.F32.PACK_AB R58, R101, R102 ;  /* 0x00000066653a723e */ /* 0x008ff200000000ff */
[----:B------:R-:W3:Y:S01]  /*3850*/  MUFU.EX2 R180, R180 ;  /* 0x000000b400b47308 */ /* 0x000ee20000000800 */
[----:B------:R-:W-:Y:S01]  /*3860*/  IADD3 R115, PT, PT, R247, R236, RZ ;  /* 0x000000ecf7737210 */ /* 0x000fe20007ffe0ff */
        /* <DEDUP_REMOVED lines=44> */
[C---:B--2---:R-:W-:Y:S01]  /*3b30*/  FADD.FTZ R63, -R229.reuse, R4 ;  /* 0x00000004e53f7221 */ /* 0x044fe20000010100 */
[----:B------:R-:W-:Y:S03]  /*3b40*/  FADD.FTZ R62, -R229, R5 ;  /* 0x00000005e53e7221 */ /* 0x000fe60000010100 */
[----:B------:R-:W-:Y:S01]  /*3b50*/  FMUL.FTZ R63, R112, R63 ;  /* 0x0000003f703f7220 */ /* 0x000fe20000410000 */
[----:B------:R-:W-:Y:S03]  /*3b60*/  HMMA.16816.F32 R16, R56, R178, R16 ;  /* 0x000000b23810723c */ /* 0x000fe60000001810 */
[----:B------:R-:W-:Y:S01]  /*3b70*/  FMUL.FTZ R62, R67, R62 ;  /* 0x0000003e433e7220 */ /* 0x000fe20000410000 */
[----:B------:R-:W-:Y:S01]  /*3b80*/  FMUL.FTZ R183, R63, R183 ;  /* 0x000000b73fb77220 */ /* 0x000fe20000410000 */
[C---:B------:R-:W-:Y:S01]  /*3b90*/  FADD.FTZ R57, -R229.reuse, R8 ;  /* 0x00000008e5397221 */ /* 0x040fe20000010100 */
[----:B------:R-:W-:Y:S01]  /*3ba0*/  FADD.FTZ R58, -R229, R9 ;  /* 0x00000009e53a7221 */ /* 0x000fe20000010100 */
[----:B------:R-:W-:Y:S02]  /*3bb0*/  FMUL.FTZ R184, R62, R184 ;  /* 0x000000b83eb87220 */ /* 0x000fe40000410000 */
[----:B------:R-:W-:Y:S01]  /*3bc0*/  FMUL.FTZ R57, R66, R57 ;  /* 0x0000003942397220 */ /* 0x000fe20000410000 */
[----:B------:R-:W-:Y:S01]  /*3bd0*/  FMUL.FTZ R58, R65, R58 ;  /* 0x0000003a413a7220 */ /* 0x000fe20000410000 */
        /* <DEDUP_REMOVED lines=18> */
[----:B------:R-:W-:Y:S01]  /*3d00*/  FMUL.FTZ R187, R182, R187 ;  /* 0x000000bbb6bb7220 */ /* 0x000fe20000410000 */
[----:B------:R-:W-:Y:S01]  /*3d10*/  F2FP.F16.F32.PACK_AB R192, R192, R191 ;  /* 0x000000bfc0c0723e */ /* 0x000fe200000000ff */
[----:B------:R-:W-:Y:S01]  /*3d20*/  FADD.FTZ R191, -R114, R11 ;  /* 0x0000000b72bf7221 */ /* 0x000fe20000010100 */
[----:B------:R-:W-:Y:S01]  /*3d30*/  F2FP.F16.F32.PACK_AB R246, R246, R183 ;  /* 0x000000b7f6f6723e */ /* 0x000fe200000000ff */
[C---:B------:R-:W-:Y:S01]  /*3d40*/  FADD.FTZ R183, -R114.reuse, R10 ;  /* 0x0000000a72b77221 */ /* 0x040fe20000010100 */
[----:B------:R-:W-:Y:S01]  /*3d50*/  FMUL.FTZ R195, R105, R195 ;  /* 0x000000c369c37220 */ /* 0x000fe20000410000 */
[----:B------:R-:W-:Y:S01]  /*3d60*/  FMUL.FTZ R185, R187, R185 ;  /* 0x000000b9bbb97220 */ /* 0x000fe20000410000 */
[----:B------:R-:W-:Y:S01]  /*3d70*/  FADD.FTZ R187, -R114, R14 ;  /* 0x0000000e72bb7221 */ /* 0x000fe20000010100 */
[----:B------:R-:W-:Y:S01]  /*3d80*/  FMUL.FTZ R183, R106, R183 ;  /* 0x000000b76ab77220 */ /* 0x000fe20000410000 */
[----:B------:R-:W-:Y:S01]  /*3d90*/  FMUL.FTZ R186, R195, R186 ;  /* 0x000000bac3ba7220 */ /* 0x000fe20000410000 */
[C---:B------:R-:W-:Y:S01]  /*3da0*/  FADD.FTZ R195, -R114.reuse, R15 ;  /* 0x0000000f72c37221 */ /* 0x040fe20000010100 */
[C---:B------:R-:W-:Y:S01]  /*3db0*/  FADD.FTZ R229, -R114.reuse, R18 ;  /* 0x0000001272e57221 */ /* 0x040fe20000010100 */
[----:B------:R-:W-:Y:S01]  /*3dc0*/  FMUL.FTZ R183, R183, R189 ;  /* 0x000000bdb7b77220 */ /* 0x000fe20000410000 */
[----:B------:R-:W-:Y:S01]  /*3dd0*/  FADD.FTZ R114, -R114, R19 ;  /* 0x0000001372727221 */ /* 0x000fe20000010100 */
[----:B------:R-:W-:Y:S01]  /*3de0*/  FFMA.FTZ R189, -R113, R113, 1 ;  /* 0x3f80000071bd7423 */ /* 0x000fe20000010171 */
[----:B------:R-:W-:Y:S01]  /*3df0*/  F2FP.F16.F32.PACK_AB R186, R186, R185 ;  /* 0x000000b9baba723e */ /* 0x000fe200000000ff */
[----:B------:R-:W-:Y:S01]  /*3e00*/  FMUL.FTZ R229, R181, R229 ;  /* 0x000000e5b5e57220 */ /* 0x000fe20000410000 */
[----:B------:R-:W-:Y:S01]  /*3e10*/  FMUL.FTZ R191, R103, R191 ;  /* 0x000000bf67bf7220 */ /* 0x000fe20000410000 */
[----:B------:R-:W-:Y:S01]  /*3e20*/  FMUL.FTZ R187, R102, R187 ;  /* 0x000000bb66bb7220 */ /* 0x000fe20000410000 */
[----:B------:R-:W-:Y:S01]  /*3e30*/  FMUL.FTZ R195, R101, R195 ;  /* 0x000000c365c37220 */ /* 0x000fe20000410000 */
[----:B------:R-:W-:Y:S01]  /*3e40*/  FMUL.FTZ R185, R180, R114 ;  /* 0x00000072b4b97220 */ /* 0x000fe20000410000 */
[----:B------:R-:W-:Y:S01]  /*3e50*/  FMUL.FTZ R189, R189, UR10 ;  /* 0x0000000abdbd7c20 */ /* 0x000fe20008410000 */
        /* <DEDUP_REMOVED lines=30> */
.L_x_599:
[----:B------:R-:W-:Y:S01]  /*4040*/  F2FP.F16.F32.PACK_AB R190, R190, R183 ;  /* 0x000000b7bebe723e */ /* 0x000fe200000000ff */
[----:B------:R-:W-:Y:S01]  /*4050*/  STS [R219+-0x2000], R184 ;  /* 0xffe000b8db007388 */ /* 0x000fe20000000800 */
[----:B------:R-:W-:Y:S02]  /*4060*/  F2FP.F16.F32.PACK_AB R194, R194, R187 ;  /* 0x000000bbc2c2723e */ /* 0x000fe400000000ff */
[----:B------:R-:W-:Y:S01]  /*4070*/  F2FP.F16.F32.PACK_AB R252, R252, R229 ;  /* 0x000000e5fcfc723e */ /* 0x000fe200000000ff */
[----:B------:R-:W-:Y:S01]  /*4080*/  STS [R219+-0x1c00], R186 ;  /* 0xffe400badb007388 */ /* 0x000fe20000000800 */
[----:B------:R-:W-:Y:S03]  /*4090*/  IMAD R229, R221, UR5, RZ ;  /* 0x00000005dde57c24 */ /* 0x000fe6000f8e02ff */
        /* <DEDUP_REMOVED lines=75> */
.L_x_600:
        /* <DEDUP_REMOVED lines=315> */
.L_x_602:
[----:B------:R-:W2:Y:S01]  /*5900*/  LDC.64 R6, c[0x0][0x5c0] ;  /* 0x00017000ff067b82 */ /* 0x000ea20000000a00 */
[----:B-1----:R-:W-:-:S05]  /*5910*/  IADD3 R34, PT, PT, R244, R245, RZ ;  /* 0x000000f5f4227210 */ /* 0x002fca0007ffe0ff */
[C---:B--2---:R-:W-:Y:S02]  /*5920*/  IMAD R32, R34.reuse, R7, RZ ;  /* 0x0000000722207224 */ /* 0x044fe400078e02ff */
[----:B------:R-:W-:-:S05]  /*5930*/  IMAD.WIDE.U32 R34, R34, R6, RZ ;  /* 0x0000000622227225 */ /* 0x000fca00078e00ff */
[----:B------:R-:W-:Y:S02]  /*5940*/  IADD3 R32, PT, PT, R35, R32, RZ ;  /* 0x0000002023207210 */ /* 0x000fe40007ffe0ff */
.L_x_603:
        /* <DEDUP_REMOVED lines=13> */
.L_x_604:
[----:B------:R-:W1:Y:S01]  /*5a20*/  LDC.64 R4, c[0x0][0x5c8] ;  /* 0x00017200ff047b82 */ /* 0x000e620000000a00 */
[----:B------:R-:W-:-:S05]  /*5a30*/  IADD3 R42, PT, PT, R244, R245, RZ ;  /* 0x000000f5f42a7210 */ /* 0x000fca0007ffe0ff */
[C---:B-1----:R-:W-:Y:S02]  /*5a40*/  IMAD R40, R42.reuse, R5, RZ ;  /* 0x000000052a287224 */ /* 0x042fe400078e02ff */
[----:B------:R-:W-:-:S05]  /*5a50*/  IMAD.WIDE.U32 R42, R42, R4, RZ ;  /* 0x000000042a2a7225 */ /* 0x000fca00078e00ff */
[----:B------:R-:W-:-:S07]  /*5a60*/  IADD3 R40, PT, PT, R43, R40, RZ ;  /* 0x000000282b287210 */ /* 0x000fce0007ffe0ff */
.L_x_605:
        /* <DEDUP_REMOVED lines=39> */
.L_x_607:
[----:B------:R-:W-:Y:S05]  /*5ce0*/  BSYNC.RECONVERGENT B0 ;  /* 0x0000000000007941 */ /* 0x000fea0003800200 */
.L_x_606:
        /* <DEDUP_REMOVED lines=13> */
.L_x_609:
[----:B------:R-:W-:Y:S05]  /*5dc0*/  BSYNC.RECONVERGENT B0 ;  /* 0x0000000000007941 */ /* 0x000fea0003800200 */
.L_x_608:
        /* <DEDUP_REMOVED lines=19> */
.L_x_611:
[----:B------:R-:W-:Y:S05]  /*5f00*/  BSYNC.RECONVERGENT B0 ;  /* 0x0000000000007941 */ /* 0x000fea0003800200 */
.L_x_610:
        /* <DEDUP_REMOVED lines=12> */
.L_x_598:
[----:B------:R-:W-:Y:S05]  /*5fd0*/  BSYNC.RECONVERGENT B1 ;  /* 0x0000000000017941 */ /* 0x000fea0003800200 */
.L_x_576:
        /* <DEDUP_REMOVED lines=11> */
.L_x_613:
        /* <DEDUP_REMOVED lines=15> */
.L_x_1255:


//--------------------- .text._ZN5flash44flash_bwd_dq_dk_dv_loop_seqk_parallel_kernelI23Flash_bwd_kernel_traitsILi128ELi64ELi64ELi8ELi4ELi2ELi2ELb1ELb0EN7cutlass6half_tE19Flash_kernel_traitsILi128ELi64ELi64ELi8ES3_EELb1ELb1ELb0ELb1ELb0ELb0ELb0EEEvNS_16Flash_bwd_paramsE --------------------------
	.section	.text._ZN5flash44flash_bwd_dq_dk_dv_loop_seqk_parallel_kernelI23Flash_bwd_kernel_traitsILi128ELi64ELi64ELi8ELi4ELi2ELi2ELb1ELb0EN7cutlass6half_tE19Flash_kernel_traitsILi128ELi64ELi64ELi8ES3_EELb1ELb1ELb0ELb1ELb0ELb0ELb0EEEvNS_16Flash_bwd_paramsE,"ax",@progbits
	.align	128
        .global         _ZN5flash44flash_bwd_dq_dk_dv_loop_seqk_parallel_kernelI23Flash_bwd_kernel_traitsILi128ELi64ELi64ELi8ELi4ELi2ELi2ELb1ELb0EN7cutlass6half_tE19Flash_kernel_traitsILi128ELi64ELi64ELi8ES3_EELb1ELb1ELb0ELb1ELb0ELb0ELb0EEEvNS_16Flash_bwd_paramsE
        .type           _ZN5flash44flash_bwd_dq_dk_dv_loop_seqk_parallel_kernelI23Flash_bwd_kernel_traitsILi128ELi64ELi64ELi8ELi4ELi2ELi2ELb1ELb0EN7cutlass6half_tE19Flash_kernel_traitsILi128ELi64ELi64ELi8ES3_EELb1ELb1ELb0ELb1ELb0ELb0ELb0EEEvNS_16Flash_bwd_paramsE,@function
        .size           _ZN5flash44flash_bwd_dq_dk_dv_loop_seqk_parallel_kernelI23Flash_bwd_kernel_traitsILi128ELi64ELi64ELi8ELi4ELi2ELi2ELb1ELb0EN7cutlass6half_tE19Flash_kernel_traitsILi128ELi64ELi64ELi8ES3_EELb1ELb1ELb0ELb1ELb0ELb0ELb0EEEvNS_16Flash_bwd_paramsE,(.L_x_1256 - _ZN5flash44flash_bwd_dq_dk_dv_loop_seqk_parallel_kernelI23Flash_bwd_kernel_traitsILi128ELi64ELi64ELi8ELi4ELi2ELi2ELb1ELb0EN7cutlass6half_tE19Flash_kernel_traitsILi128ELi64ELi64ELi8ES3_EELb1ELb1ELb0ELb1ELb0ELb0ELb0EEEvNS_16Flash_bwd_paramsE)
        .other          _ZN5flash44flash_bwd_dq_dk_dv_loop_seqk_parallel_kernelI23Flash_bwd_kernel_traitsILi128ELi64ELi64ELi8ELi4ELi2ELi2ELb1ELb0EN7cutlass6half_tE19Flash_kernel_traitsILi128ELi64ELi64ELi8ES3_EELb1ELb1ELb0ELb1ELb0ELb0ELb0EEEvNS_16Flash_bwd_paramsE,@"STO_CUDA_ENTRY STV_DEFAULT"
_ZN5flash44flash_bwd_dq_dk_dv_loop_seqk_parallel_kernelI23Flash_bwd_kernel_traitsILi128ELi64ELi64ELi8ELi4ELi2ELi2ELb1ELb0EN7cutlass6half_tE19Flash_kernel_traitsILi128ELi64ELi64ELi8ES3_EELb1ELb1ELb0ELb1ELb0ELb0ELb0EEEvNS_16Flash_bwd_paramsE:
.text._ZN5flash44flash_bwd_dq_dk_dv_loop_seqk_parallel_kernelI23Flash_bwd_kernel_traitsILi128ELi64ELi64ELi8ELi4ELi2ELi2ELb1ELb0EN7cutlass6half_tE19Flash_kernel_traitsILi128ELi64ELi64ELi8ES3_EELb1ELb1ELb0ELb1ELb0ELb0ELb0EEEvNS_16Flash_bwd_paramsE:
        /* <DEDUP_REMOVED lines=12> */
[----:B------:R-:W-:Y:S01]  /*00c0*/  UMOV UR14, 0x400 ;  /* 0x00000400000e7882 */ /* 0x000fe20000000000 */
[----:B------:R-:W-:Y:S01]  /*00d0*/  UMOV UR5, 0x400 ;  /* 0x0000040000057882 */ /* 0x000fe20000000000 */
[----:B------:R-:W-:-:S04]  /*00e0*/  UMOV UR4, 0x400 ;  /* 0x0000040000047882 */ /* 0x000fc80000000000 */
[----:B------:R-:W4:Y:S01]  /*00f0*/  S2UR UR18, SR_CgaCtaId ;  /* 0x00000000001279c3 */ /* 0x000f220000008800 */
[----:B------:R-:W-:Y:S01]  /*0100*/  UMOV UR13, 0x400 ;  /* 0x00000400000d7882 */ /* 0x000fe20000000000 */
[----:B------:R-:W-:Y:S01]  /*0110*/  UMOV UR12, 0x400 ;  /* 0x00000400000c7882 */ /* 0x000fe20000000000 */
[----:B------:R-:W1:Y:S01]  /*0120*/  LDCU.64 UR26, c[0x0][0x358] ;  /* 0x00006b00ff1a77ac */ /* 0x000e620008000a00 */
[----:B------:R-:W1:Y:S04]  /*0130*/  LDCU.64 UR10, c[0x0][0x460] ;  /* 0x00008c00ff0a77ac */ /* 0x000e680008000a00 */
[----:B------:R-:W5:Y:S01]  /*0140*/  S2UR UR20, SR_CgaCtaId ;  /* 0x00000000001479c3 */ /* 0x000f620000008800 */
[----:B------:R-:W3:Y:S01]  /*0150*/  LDCU.64 UR8, c[0x0][0x470] ;  /* 0x00008e00ff0877ac */ /* 0x000ee20008000a00 */
[----:B------:R-:W-:-:S06]  /*0160*/  UMOV UR30, URZ ;  /* 0x000000ff001e7c82 */ /* 0x000fcc0008000000 */
[----:B------:R-:W3:Y:S01]  /*0170*/  S2UR UR23, SR_CgaCtaId ;  /* 0x00000000001779c3 */ /* 0x000ee20000008800 */
[----:B--2---:R-:W-:Y:S01]  /*0180*/  ULEA UR6, UR6, UR14, 0x18 ;  /* 0x0000000e06067291 */ /* 0x004fe2000f8ec0ff */
[----:B------:R-:W-:Y:S01]  /*0190*/  UMOV UR31, URZ ;  /* 0x000000ff001f7c82 */ /* 0x000fe20008000000 */
[C---:B-1----:R-:W-:Y:S01]  /*01a0*/  IMAD.SHL.U32 R8, R198.reuse, 0x2, RZ ;  /* 0x00000002c6087824 */ /* 0x042fe200078e00ff */
[--C-:B------:R-:W-:Y:S01]  /*01b0*/  SHF.R.U32.HI R7, RZ, 0x3, R198.reuse ;  /* 0x00000003ff077819 */ /* 0x100fe200000116c6 */
[C---:B------:R-:W-:Y:S01]  /*01c0*/  IMAD.SHL.U32 R3, R198.reuse, 0x20, RZ ;  /* 0x00000020c6037824 */ /* 0x040fe200078e00ff */
[----:B------:R-:W-:Y:S01]  /*01d0*/  SHF.R.U32.HI R4, RZ, 0x1, R198 ;  /* 0x00000001ff047819 */ /* 0x000fe200000116c6 */
[----:B------:R-:W-:Y:S01]  /*01e0*/  IMAD.SHL.U32 R204, R198, 0x8, RZ ;  /* 0x00000008c6cc7824 */ /* 0x000fe200078e00ff */
[----:B------:R-:W-:Y:S01]  /*01f0*/  LOP3.LUT R0, R8, 0x20, RZ, 0xc0, !PT ;  /* 0x0000002008007812 */ /* 0x000fe200078ec0ff */
[C---:B------:R-:W-:Y:S01]  /*0200*/  IMAD.SHL.U32 R197, R198.reuse, 0x40, RZ ;  /* 0x00000040c6c57824 */ /* 0x040fe200078e00ff */
[----:B------:R-:W-:Y:S01]  /*0210*/  LOP3.LUT R5, R3, 0xc00, RZ, 0xc0, !PT ;  /* 0x00000c0003057812 */ /* 0x000fe200078ec0ff */
[----:B------:R-:W-:Y:S01]  /*0220*/  IMAD.SHL.U32 R6, R198, 0x10, RZ ;  /* 0x00000010c6067824 */ /* 0x000fe200078e00ff */
[----:B------:R-:W-:Y:S01]  /*0230*/  LOP3.LUT R0, R0, 0x18, R7, 0xf8, !PT ;  /* 0x0000001800007812 */ /* 0x000fe200078ef807 */
[----:B------:R-:W1:Y:S01]  /*0240*/  S2UR UR22, SR_CgaCtaId ;  /* 0x00000000001679c3 */ /* 0x000e620000008800 */
[----:B------:R-:W-:Y:S01]  /*0250*/  LOP3.LUT R2, R5, 0x6, R8, 0xf8, !PT ;  /* 0x0000000605027812 */ /* 0x000fe200078ef808 */
[----:B----4-:R-:W-:Y:S01]  /*0260*/  ULEA UR18, UR18, UR5, 0x18 ;  /* 0x0000000512127291 */ /* 0x010fe2000f8ec0ff */
[----:B------:R-:W-:Y:S01]  /*0270*/  SHF.R.U32.HI R7, RZ, 0x2, R198 ;  /* 0x00000002ff077819 */ /* 0x000fe200000116c6 */
[----:B------:R-:W-:Y:S01]  /*0280*/  UIADD3 UR5, UPT, UPT, UR6, 0x12000, URZ ;  /* 0x0001200006057890 */ /* 0x000fe2000fffe0ff */
[----:B------:R-:W-:Y:S01]  /*0290*/  LOP3.LUT R8, R8, 0x38, RZ, 0xc0, !PT ;  /* 0x0000003808087812 */ /* 0x000fe200078ec0ff */
[----:B-----5:R-:W-:Y:S01]  /*02a0*/  ULEA UR20, UR20, UR4, 0x18 ;  /* 0x0000000414147291 */ /* 0x020fe2000f8ec0ff */
[----:B------:R-:W-:Y:S01]  /*02b0*/  LOP3.LUT R202, R4, 0x30, RZ, 0xc0, !PT ;  /* 0x0000003004ca7812 */ /* 0x000fe200078ec0ff */
[----:B------:R-:W2:Y:S01]  /*02c0*/  S2UR UR24, SR_CTAID.X ;  /* 0x00000000001879c3 */ /* 0x000ea20000002500 */
[----:B------:R-:W-:Y:S01]  /*02d0*/  LOP3.LUT R204, R204, 0x38, RZ, 0xc0, !PT ;  /* 0x00000038cccc7812 */ /* 0x000fe200078ec0ff */
[----:B------:R-:W-:Y:S01]  /*02e0*/  UIADD3 UR4, UPT, UPT, UR6, 0x10000, URZ ;  /* 0x0001000006047890 */ /* 0x000fe2000fffe0ff */
[--C-:B------:R-:W-:Y:S01]  /*02f0*/  LOP3.LUT R203, R8, 0x20, R7.reuse, 0x78, !PT ;  /* 0x0000002008cb7812 */ /* 0x100fe200078e7807 */
[----:B---3--:R-:W-:Y:S01]  /*0300*/  ULEA UR23, UR23, UR13, 0x18 ;  /* 0x0000000d17177291 */ /* 0x008fe2000f8ec0ff */
[----:B------:R-:W-:-:S02]  /*0310*/  LOP3.LUT R202, R202, 0x7, R7, 0xf8, !PT ;  /* 0x00000007caca7812 */ /* 0x000fc400078ef807 */
[----:B------:R-:W-:Y:S01]  /*0320*/  LOP3.LUT R9, R4, 0x10, RZ, 0xc0, !PT ;  /* 0x0000001004097812 */ /* 0x000fe200078ec0ff */
[----:B------:R-:W3:Y:S01]  /*0330*/  S2UR UR21, SR_CTAID.Y ;  /* 0x00000000001579c3 */ /* 0x000ee20000002600 */
[----:B------:R-:W-:Y:S02]  /*0340*/  LOP3.LUT R5, R3, 0x200, RZ, 0xc0, !PT ;  /* 0x0000020003057812 */ /* 0x000fe400078ec0ff */
[----:B------:R-:W-:Y:S02]  /*0350*/  LOP3.LUT R7, R204, 0x1c0, R197, 0xf8, !PT ;  /* 0x000001c0cc077812 */ /* 0x000fe400078ef8c5 */
[----:B------:R-:W-:Y:S02]  /*0360*/  LOP3.LUT R196, R9, 0x8, R198, 0xf8, !PT ;  /* 0x0000000809c47812 */ /* 0x000fe400078ef8c6 */
[----:B------:R-:W-:Y:S01]  /*0370*/  LOP3.LUT P0, RZ, R198, 0x8, RZ, 0xc0, !PT ;  /* 0x00000008c6ff7812 */ /* 0x000fe2000780c0ff */
[----:B------:R-:W4:Y:S01]  /*0380*/  S2UR UR19, SR_CTAID.Z ;  /* 0x00000000001379c3 */ /* 0x000f220000002700 */
[----:B------:R-:W-:Y:S01]  /*0390*/  LOP3.LUT R5, R5, 0x3800, R6, 0xf8, !PT ;  /* 0x0000380005057812 */ /* 0x000fe200078ef806 */
[----:B-1----:R-:W-:Y:S01]  /*03a0*/  ULEA UR22, UR22, UR12, 0x18 ;  /* 0x0000000c16167291 */ /* 0x002fe2000f8ec0ff */
[----:B------:R-:W-:-:S02]  /*03b0*/  LOP3.LUT R198, R7, 0x8, R198, 0x78, !PT ;  /* 0x0000000807c67812 */ /* 0x000fc400078e78c6 */
[----:B------:R-:W-:Y:S02]  /*03c0*/  LOP3.LUT R203, R203, 0x1c0, R6, 0xf8, !PT ;  /* 0x000001c0cbcb7812 */ /* 0x000fe400078ef806 */
[----:B------:R-:W-:Y:S02]  /*03d0*/  LOP3.LUT R195, R7, 0x8, R4, 0x78, !PT ;  /* 0x0000000807c37812 */ /* 0x000fe400078e7804 */
[----:B------:R-:W-:Y:S02]  /*03e0*/  LOP3.LUT R198, R5, R198, RZ, 0xfc, !PT ;  /* 0x000000c605c67212 */ /* 0x000fe400078efcff */
[----:B------:R-:W-:Y:S02]  /*03f0*/  LOP3.LUT R4, R197, 0x200, RZ, 0xc0, !PT ;  /* 0x00000200c5047812 */ /* 0x000fe400078ec0ff */
[----:B------:R-:W-:Y:S02]  /*0400*/  LOP3.LUT R5, R0, 0x1c0, R197, 0xf8, !PT ;  /* 0x000001c000057812 */ /* 0x000fe400078ef8c5 */
[----:B------:R-:W-:-:S02]  /*0410*/  LOP3.LUT R203, R2, R203, RZ, 0xfc, !PT ;  /* 0x000000cb02cb7212 */ /* 0x000fc400078efcff */
[C-C-:B------:R-:W-:Y:S02]  /*0420*/  LOP3.LUT R2, R4.reuse, 0xc00, R3.reuse, 0xf8, !PT ;  /* 0x00000c0004027812 */ /* 0x140fe400078ef803 */
[----:B------:R-:W-:Y:S02]  /*0430*/  LOP3.LUT R0, R4, 0x400, R3, 0xf8, !PT ;  /* 0x0000040004007812 */ /* 0x000fe400078ef803 */
[----:B------:R-:W-:Y:S02]  /*0440*/  LOP3.LUT R196, R196, R7, RZ, 0x3c, !PT ;  /* 0x00000007c4c47212 */ /* 0x000fe400078e3cff */
[----:B------:R-:W-:Y:S02]  /*0450*/  LOP3.LUT R4, R5, R204, RZ, 0x3c, !PT ;  /* 0x000000cc05047212 */ /* 0x000fe400078e3cff */
[----:B------:R-:W-:Y:S02]  /*0460*/  LEA R203, R203, UR5, 0x1 ;  /* 0x00000005cbcb7c11 */ /* 0x000fe4000f8e08ff */
[----:B------:R-:W-:-:S02]  /*0470*/  LOP3.LUT R199, R2, R195, RZ, 0xfc, !PT ;  /* 0x000000c302c77212 */ /* 0x000fc400078efcff */
[----:B------:R-:W-:Y:S01]  /*0480*/  LOP3.LUT R196, R196, 0x200, R3, 0xf8, !PT ;  /* 0x00000200c4c47812 */ /* 0x000fe200078ef803 */
[C---:B------:R-:W-:Y:S01]  /*0490*/  VIADD R205, R203.reuse, 0x20 ;  /* 0x00000020cbcd7836 */ /* 0x040fe20000000000 */
[----:B------:R-:W-:Y:S01]  /*04a0*/  LOP3.LUT R195, R0, R195, RZ, 0xfc, !PT ;  /* 0x000000c300c37212 */ /* 0x000fe200078efcff */
[----:B------:R-:W-:Y:S01]  /*04b0*/  IMAD.U32 R0, RZ, RZ, UR7 ;  /* 0x00000007ff007e24 */ /* 0x000fe2000f8e00ff */
[----:B------:R-:W-:Y:S01]  /*04c0*/  LOP3.LUT R197, R4, 0x200, R197, 0xf8, !PT ;  /* 0x0000020004c57812 */ /* 0x000fe200078ef8c5 */
[----:B------:R-:W-:Y:S01]  /*04d0*/  @P0 VIADD R205, R203, 0xffffffe0 ;  /* 0xffffffe0cbcd0836 */ /* 0x000fe20000000000 */
[----:B------:R-:W-:Y:S02]  /*04e0*/  LEA R196, R196, UR5, 0x1 ;  /* 0x00000005c4c47c11 */ /* 0x000fe4000f8e08ff */
[----:B------:R-:W-:Y:S02]  /*04f0*/  LEA R199, R199, UR6, 0x1 ;  /* 0x00000006c7c77c11 */ /* 0x000fe4000f8e08ff */
[----:B------:R-:W-:-:S02]  /*0500*/  LEA R198, R198, UR4, 0x1 ;  /* 0x00000004c6c67c11 */ /* 0x000fc4000f8e08ff */
[----:B------:R-:W-:Y:S02]  /*0510*/  LEA R195, R195, UR4, 0x1 ;  /* 0x00000004c3c37c11 */ /* 0x000fe4000f8e08ff */
[----:B--234-:R-:W-:-:S07]  /*0520*/  LEA R197, R197, UR6, 0x1 ;  /* 0x00000006c5c57c11 */ /* 0x01cfce000f8e08ff */
.L_x_671:
[----:B-1--4-:R-:W1:Y:S01]  /*0530*/  S2R R8, SR_CTAID.Y ;  /* 0x0000000000087919 */ /* 0x012e620000002600 */
        /* <DEDUP_REMOVED lines=11> */
[----:B-1----:R-:W-:Y:S01]  /*05f0*/  IMAD.SHL.U32 R15, R8, 0x4, RZ ;  /* 0x00000004080f7824 */ /* 0x002fe200078e00ff */
[----:B------:R-:W-:-:S11]  /*0600*/  SHF.R.U32.HI R2, RZ, 0x1e, R8 ;  /* 0x0000001eff027819 */ /* 0x000fd60000011608 */
[C---:B------:R-:W-:Y:S02]  /*0610*/  @P2 IADD3 R10, P3, PT, R15.reuse, UR4, RZ ;  /* 0x000000040f0a2c10 */ /* 0x040fe4000ff7e0ff */
[----:B------:R-:W-:Y:S02]  /*0620*/  @P0 IADD3 R16, P1, PT, R15, UR8, RZ ;  /* 0x000000080f100c10 */ /* 0x000fe4000ff3e0ff */
[C---:B------:R-:W-:Y:S02]  /*0630*/  @P2 IADD3.X R11, PT, PT, R2.reuse, UR5, RZ, P3, !PT ;  /* 0x00000005020b2c10 */ /* 0x040fe40009ffe4ff */
[----:B------:R-:W-:Y:S02]  /*0640*/  ISETP.NE.U32.AND P3, PT, RZ, UR10, PT ;  /* 0x0000000aff007c0c */ /* 0x000fe4000bf65070 */
[----:B------:R-:W-:Y:S01]  /*0650*/  @P0 IADD3.X R17, PT, PT, R2, UR9, RZ, P1, !PT ;  /* 0x0000000902110c10 */ /* 0x000fe20008ffe4ff */
[----:B------:R-:W-:Y:S01]  /*0660*/  IMAD.MOV.U32 R13, RZ, RZ, -0x1 ;  /* 0xffffffffff0d7424 */ /* 0x000fe200078e00ff */
[----:B------:R-:W-:Y:S01]  /*0670*/  ISETP.NE.AND.EX P3, PT, RZ, UR11, PT, P3 ;  /* 0x0000000bff007c0c */ /* 0x000fe2000bf65330 */
[----:B---3--:R-:W-:Y:S01]  /*0680*/  IMAD.WIDE.U32 R18, R8, 0x4, R6 ;  /* 0x0000000408127825 */ /* 0x008fe200078e0006 */
[----:B------:R-:W3:Y:S01]  /*0690*/  @P2 LDG.E R10, desc[UR26][R10.64] ;  /* 0x0000001a0a0a2981 */ /* 0x000ee2000c1e1900 */
[----:B--2---:R-:W-:Y:S01]  /*06a0*/  ISETP.NE.AND P4, PT, R3, RZ, PT ;  /* 0x000000ff0300720c */ /* 0x004fe20003f85270 */
[----:B------:R-:W1:Y:S02]  /*06b0*/  @!P2 LDC R7, c[0x0][0x43c] ;  /* 0x00010f00ff07ab82 */ /* 0x000e640000000800 */
[----:B------:R-:W3:Y:S04]  /*06c0*/  @P0 LDG.E R239, desc[UR26][R16.64] ;  /* 0x0000001a10ef0981 */ /* 0x000ee8000c1e1900 */
[----:B-----5:R2:W5:Y:S04]  /*06d0*/  @P5 LDG.E R13, desc[UR26][R18.64] ;  /* 0x0000001a120d5981 */ /* 0x020568000c1e1900 */
[----:B------:R2:W5:Y:S01]  /*06e0*/  @P3 LDG.E R6, desc[UR26][R18.64+0x4] ;  /* 0x0000041a12063981 */ /* 0x000562000c1e1900 */
[----:B----4-:R-:W-:-:S02]  /*06f0*/  IADD3 R14, P0, PT, R15, R4, RZ ;  /* 0x000000040f0e7210 */ /* 0x010fc40007f1e0ff */
[----:B------:R-:W-:-:S03]  /*0700*/  ISETP.EQ.U32.AND P1, PT, R4, RZ, PT ;  /* 0x000000ff0400720c */ /* 0x000fc60003f22070 */
[----:B------:R-:W-:Y:S01]  /*0710*/  IMAD.X R15, R2, 0x1, R5, P0 ;  /* 0x00000001020f7824 */ /* 0x000fe200000e0605 */
[----:B------:R-:W-:Y:S01]  /*0720*/  ISETP.EQ.OR.EX P1, PT, R5, RZ, !P4, P1 ;  /* 0x000000ff0500720c */ /* 0x000fe20006722710 */
[----:B------:R-:W4:Y:S01]  /*0730*/  @!P2 LDC.64 R2, c[0x0][0x488] ;  /* 0x00012200ff02ab82 */ /* 0x000f220000000a00 */
[----:B------:R-:W-:-:S07]  /*0740*/  IMAD.MOV.U32 R240, RZ, RZ, -0x1 ;  /* 0xfffffffffff07424 */ /* 0x000fce00078e00ff */
[----:B------:R-:W1:Y:S04]  /*0750*/  @!P3 LDC R232, c[0x0][0x434] ;  /* 0x00010d00ffe8bb82 */ /* 0x000e680000000800 */
[----:B------:R2:W5:Y:S01]  /*0760*/  @!P1 LDG.E R240, desc[UR26][R14.64] ;  /* 0x0000001a0ef09981 */ /* 0x000562000c1e1900 */
[----:B------:R-:W-:-:S04]  /*0770*/  ISETP.NE.U32.AND P1, PT, R4, RZ, PT ;  /* 0x000000ff0400720c */ /* 0x000fc80003f25070 */
[----:B------:R-:W-:Y:S01]  /*0780*/  ISETP.NE.AND.EX P1, PT, R5, RZ, PT, P1 ;  /* 0x000000ff0500720c */ /* 0x000fe20003f25310 */
[----:B------:R-:W-:Y:S01]  /*0790*/  USHF.L.U32 UR29, UR25, 0x6, URZ ;  /* 0x00000006191d7899 */ /* 0x000fe200080006ff */
[----:B----4-:R-:W-:-:S04]  /*07a0*/  @!P2 ISETP.NE.U32.AND P0, PT, R2, RZ, PT ;  /* 0x000000ff0200a20c */ /* 0x010fc80003f05070 */
[----:B------:R-:W-:-:S04]  /*07b0*/  @!P2 ISETP.NE.AND.EX P0, PT, R3, RZ, PT, P0 ;  /* 0x000000ff0300a20c */ /* 0x000fc80003f05300 */
[----:B-1----:R-:W-:Y:S01]  /*07c0*/  @!P2 SEL R7, R7, RZ, P0 ;  /* 0x000000ff0707a207 */ /* 0x002fe20000000000 */
[----:B---3--:R-:W-:Y:S02]  /*07d0*/  @P2 IMAD.IADD R237, R10, 0x1, -R239 ;  /* 0x000000010aed2824 */ /* 0x008fe400078e0aef */
[----:B--2---:R-:W-:Y:S06]  /*07e0*/  @!P1 BRA `(.L_x_614) ;  /* 0x00000000000c9947 */ /* 0x004fec0003800000 */
[----:B------:R-:W2:Y:S02]  /*07f0*/  @P4 LDG.E R3, desc[UR26][R14.64+0x4] ;  /* 0x0000041a0e034981 */ /* 0x000ea4000c1e1900 */
[----:B--2--5:R-:W-:-:S06]  /*0800*/  @P4 IADD3 R0, PT, PT, R3, -R240, RZ ;  /* 0x800000f003004210 */ /* 0x024fcc0007ffe0ff */
[----:B------:R1:W5:Y:S02]  /*0810*/  @!P4 LDG.E R0, desc[UR26][R14.64] ;  /* 0x0000001a0e00c981 */ /* 0x000364000c1e1900 */
.L_x_614:
        /* <DEDUP_REMOVED lines=10> */
[----:B------:R-:W-:-:S04]  /*08c0*/  SHF.R.S32.HI R238, RZ, 0x6, R7 ;  /* 0x00000006ffee7819 */ /* 0x000fc80000011407 */
[----:B------:R-:W-:-:S03]  /*08d0*/  LEA R21, R238, 0xffffffc0, 0x6 ;  /* 0xffffffc0ee157811 */ /* 0x000fc600078e30ff */
[----:B------:R-:W3:Y:S01]  /*08e0*/  @P3 LDC.64 R2, c[0x0][0x3b0] ;  /* 0x0000ec00ff023b82 */ /* 0x000ee20000000a00 */
        /* <DEDUP_REMOVED lines=18> */
.L_x_616:
[----:B------:R-:W2:Y:S01]  /*0a10*/  LDCU.64 UR14, c[0x0][0x3b8] ;  /* 0x00007700ff0e77ac */ /* 0x000ea20008000a00 */
[----:B------:R-:W-:-:S05]  /*0a20*/  IADD3 R2, PT, PT, R239, R240, RZ ;  /* 0x000000f0ef027210 */ /* 0x000fca0007ffe0ff */
[C---:B--2---:R-:W-:Y:S02]  /*0a30*/  IMAD R11, R2.reuse, UR15, RZ ;  /* 0x0000000f020b7c24 */ /* 0x044fe4000f8e02ff */
[----:B------:R-:W-:-:S05]  /*0a40*/  IMAD.WIDE.U32 R2, R2, UR14, RZ ;  /* 0x0000000e02027c25 */ /* 0x000fca000f8e00ff */
[----:B------:R-:W-:Y:S02]  /*0a50*/  IADD3 R11, PT, PT, R3, R11, RZ ;  /* 0x0000000b030b7210 */ /* 0x000fe40007ffe0ff */
[----:B------:R-:W-:-:S07]  /*0a60*/  MOV R12, R2 ;  /* 0x00000002000c7202 */ /* 0x000fce0000000f00 */
.L_x_617:
[----:B------:R-:W2:Y:S01]  /*0a70*/  LDC R2, c[0x0][0x3e8] ;  /* 0x0000fa00ff027b82 */ /* 0x000ea20000000800 */
[----:B------:R-:W3:Y:S01]  /*0a80*/  S2R R7, SR_CTAID.Z ;  /* 0x0000000000077919 */ /* 0x000ee20000002700 */
        /* <DEDUP_REMOVED lines=9> */
[----:B---3--:R-:W-:-:S03]  /*0b20*/  IABS R3, R7 ;  /* 0x0000000700037213 */ /* 0x008fc60000000000 */
        /* <DEDUP_REMOVED lines=26> */
.L_x_618:
[----:B------:R-:W1:Y:S01]  /*0cd0*/  LDCU.64 UR12, c[0x0][0x3c0] ;  /* 0x00007800ff0c77ac */ /* 0x000e620008000a00 */
[----:B------:R-:W-:-:S05]  /*0ce0*/  IADD3 R16, PT, PT, R239, R240, RZ ;  /* 0x000000f0ef107210 */ /* 0x000fca0007ffe0ff */
[C---:B-1----:R-:W-:Y:S02]  /*0cf0*/  IMAD R15, R16.reuse, UR13, RZ ;  /* 0x0000000d100f7c24 */ /* 0x042fe4000f8e02ff */
[----:B------:R-:W-:-:S05]  /*0d00*/  IMAD.WIDE.U32 R16, R16, UR12, RZ ;  /* 0x0000000c10107c25 */ /* 0x000fca000f8e00ff */
[----:B------:R-:W-:Y:S02]  /*0d10*/  IADD3 R15, PT, PT, R17, R15, RZ ;  /* 0x0000000f110f7210 */ /* 0x000fe40007ffe0ff */
.L_x_619:
        /* <DEDUP_REMOVED lines=11> */
[----:B------:R-:W1:Y:S01]  /*0dd0*/  LDCU UR4, c[0x0][0x444] ;  /* 0x00008880ff0477ac */ /* 0x000e620008000800 */
[----:B------:R-:W-:Y:S01]  /*0de0*/  SHF.R.S32.HI R3, RZ, 0x1f, R6 ;  /* 0x0000001fff037819 */ /* 0x000fe20000011406 */
[----:B-1----:R-:W-:Y:S01]  /*0df0*/  USHF.R.S32.HI UR5, URZ, 0x1f, UR4 ;  /* 0x0000001fff057899 */ /* 0x002fe20008011404 */
[----:B------:R-:W-:Y:S01]  /*0e00*/  IMAD.WIDE.U32 R22, R8, UR4, RZ ;  /* 0x0000000408167c25 */ /* 0x000fe2000f8e00ff */
[----:B------:R-:W-:-:S04]  /*0e10*/  USHF.R.S32.HI UR4, URZ, 0x1f, UR33 ;  /* 0x0000001fff047899 */ /* 0x000fc80008011421 */
[----:B------:R-:W-:Y:S02]  /*0e20*/  IMAD R17, R8, UR5, RZ ;  /* 0x0000000508117c24 */ /* 0x000fe4000f8e02ff */
[----:B------:R-:W-:-:S03]  /*0e30*/  IMAD.WIDE.U32 R18, R22, R6, RZ ;  /* 0x0000000616127225 */ /* 0x000fc600078e00ff */
[----:B------:R-:W-:Y:S01]  /*0e40*/  IADD3 R17, PT, PT, R23, R17, RZ ;  /* 0x0000001117117210 */ /* 0x000fe20007ffe0ff */
[----:B------:R-:W-:-:S04]  /*0e50*/  IMAD.WIDE.U32 R32, R18, UR33, RZ ;  /* 0x0000002112207c25 */ /* 0x000fc8000f8e00ff */
[----:B------:R-:W-:-:S04]  /*0e60*/  IMAD R2, R17, R6, RZ ;  /* 0x0000000611027224 */ /* 0x000fc800078e02ff */
[----:B------:R-:W-:-:S05]  /*0e70*/  IMAD R3, R3, R22, R2 ;  /* 0x0000001603037224 */ /* 0x000fca00078e0202 */
[----:B------:R-:W-:-:S05]  /*0e80*/  IADD3 R3, PT, PT, R19, R3, RZ ;  /* 0x0000000313037210 */ /* 0x000fca0007ffe0ff */
[----:B------:R-:W-:-:S04]  /*0e90*/  IMAD R23, R3, UR33, RZ ;  /* 0x0000002103177c24 */ /* 0x000fc8000f8e02ff */
[----:B------:R-:W-:-:S05]  /*0ea0*/  IMAD R23, R18, UR4, R23 ;  /* 0x0000000412177c24 */ /* 0x000fca000f8e0217 */
[----:B------:R-:W-:Y:S01]  /*0eb0*/  IADD3 R23, PT, PT, R33, R23, RZ ;  /* 0x0000001721177210 */ /* 0x000fe20007ffe0ff */
[----:B------:R-:W-:Y:S06]  /*0ec0*/  BRA `(.L_x_621) ;  /* 0x00000000000c7947 */ /* 0x000fec0003800000 */
.L_x_620:
[-C--:B------:R-:W-:Y:S02]  /*0ed0*/  IMAD R23, R27, R13.reuse, RZ ;  /* 0x0000000d1b177224 */ /* 0x080fe400078e02ff */
[----:B------:R-:W-:-:S05]  /*0ee0*/  IMAD.WIDE.U32 R32, R26, R13, RZ ;  /* 0x0000000d1a207225 */ /* 0x000fca00078e00ff */
[----:B------:R-:W-:-:S07]  /*0ef0*/  IADD3 R23, PT, PT, R33, R23, RZ ;  /* 0x0000001721177210 */ /* 0x000fce0007ffe0ff */
.L_x_621:
[----:B------:R-:W1:Y:S01]  /*0f00*/  LDCU.U8 UR4, c[0x0][0x548] ;  /* 0x0000a900ff0477ac */ /* 0x000e620008000000 */
[----:B------:R-:W-:Y:S01]  /*0f10*/  SHF.L.U32 R4, R8, 0x7, RZ ;  /* 0x0000000708047819 */ /* 0x000fe200000006ff */
[----:B------:R-:W2:Y:S03]  /*0f20*/  LDCU.U8 UR32, c[0x0][0x5f0] ;  /* 0x0000be00ff2077ac */ /* 0x000ea60008000000 */
[----:B------:R-:W-:-:S04]  /*0f30*/  SEL R2, R4, RZ, P5 ;  /* 0x000000ff04027207 */ /* 0x000fc80002800000 */
[----:B------:R-:W-:-:S04]  /*0f40*/  IADD3 R3, P0, PT, R21, R2, RZ ;  /* 0x0000000215037210 */ /* 0x000fc80007f1e0ff */
[----:B------:R-:W-:Y:S01]  /*0f50*/  IADD3.X R17, PT, PT, RZ, R25, RZ, P0, !PT ;  /* 0x00000019ff117210 */ /* 0x000fe200007fe4ff */
[----:B------:R-:W-:Y:S01]  /*0f60*/  IMAD.WIDE.U32 R18, R3, R26, RZ ;  /* 0x0000001a03127225 */ /* 0x000fe200078e00ff */
[----:B-1----:R-:W-:-:S03]  /*0f70*/  UISETP.NE.AND UP0, UPT, UR4, URZ, UPT ;  /* 0x000000ff0400728c */ /* 0x002fc6000bf05270 */
[----:B------:R-:W-:-:S04]  /*0f80*/  IMAD R2, R17, R26, RZ ;  /* 0x0000001a11027224 */ /* 0x000fc800078e02ff */
[----:B------:R-:W-:Y:S02]  /*0f90*/  IMAD R3, R27, R3, R2 ;  /* 0x000000031b037224 */ /* 0x000fe400078e0202 */
[----:B------:R-:W-:-:S03]  /*0fa0*/  IMAD R27, R7, UR33, RZ ;  /* 0x00000021071b7c24 */ /* 0x000fc6000f8e02ff */
[----:B------:R-:W-:Y:S01]  /*0fb0*/  IADD3 R22, PT, PT, R19, R3, RZ ;  /* 0x0000000313167210 */ /* 0x000fe20007ffe0ff */
[----:B--2---:R-:W-:Y:S06]  /*0fc0*/  BRA.U !UP0, `(.L_x_622) ;  /* 0x00000001081c7547 */ /* 0x004fec000b800000 */
[----:B------:R-:W1:Y:S01]  /*0fd0*/  LDC R3, c[0x0][0x434] ;  /* 0x00010d00ff037b82 */ /* 0x000e620000000800 */
[----:B------:R-:W-:-:S07]  /*0fe0*/  ISETP.NE.AND P0, PT, R13, -0x1, PT ;  /* 0xffffffff0d00780c */ /* 0x000fce0003f05270 */
[----:B------:R-:W2:Y:S01]  /*0ff0*/  LDC R20, c[0x0][0x454] ;  /* 0x00011500ff147b82 */ /* 0x000ea20000000800 */
[----:B-1----:R-:W-:-:S05]  /*1000*/  IMAD R2, R8, R3, RZ ;  /* 0x0000000308027224 */ /* 0x002fca00078e02ff */
[----:B------:R-:W-:-:S05]  /*1010*/  SEL R2, R2, R13, !P0 ;  /* 0x0000000d02027207 */ /* 0x000fca0004000000 */
[----:B--2---:R-:W-:Y:S01]  /*1020*/  IMAD R20, R7, R20, R2 ;  /* 0x0000001407147224 */ /* 0x004fe200078e0202 */
[----:B------:R-:W-:Y:S05]  /*1030*/  BRA `(.L_x_623) ;  /* 0x00000000000c7947 */ /* 0x000fea0003800000 */
.L_x_622:
[----:B------:R-:W1:Y:S01]  /*1040*/  LDC R20, c[0x0][0x434] ;  /* 0x00010d00ff147b82 */ /* 0x000e620000000800 */
[----:B------:R-:W-:-:S04]  /*1050*/  IMAD R3, R8, R6, R7 ;  /* 0x0000000608037224 */ /* 0x000fc800078e0207 */
[----:B-1----:R-:W-:-:S03]  /*1060*/  IMAD R20, R3, R20, RZ ;  /* 0x0000001403147224 */ /* 0x002fc600078e02ff */
.L_x_623:
        /* <DEDUP_REMOVED lines=11> */
.L_x_624:
[----:B------:R-:W1:Y:S01]  /*1120*/  LDC R24, c[0x0][0x444] ;  /* 0x00011100ff187b82 */ /* 0x000e620000000800 */
[----:B------:R-:W-:-:S04]  /*1130*/  IMAD R3, R8, R6, R7 ;  /* 0x0000000608037224 */ /* 0x000fc800078e0207 */
[----:B-1----:R-:W-:-:S07]  /*1140*/  IMAD R24, R3, R24, RZ ;  /* 0x0000001803187224 */ /* 0x002fce00078e02ff */
.L_x_625:
[----:B------:R-:W1:Y:S01]  /*1150*/  LDC.64 R2, c[0x0][0x3b0] ;  /* 0x0000ec00ff027b82 */ /* 0x000e620000000a00 */
[----:B------:R-:W2:Y:S01]  /*1160*/  LDCU.128 UR4, c[0x0][0x590] ;  /* 0x0000b200ff0477ac */ /* 0x000ea20008000c00 */
[----:B------:R-:W-:Y:S01]  /*1170*/  IADD3 R30, P0, PT, R204, R30, RZ ;  /* 0x0000001ecc1e7210 */ /* 0x000fe20007f1e0ff */
[----:B------:R-:W3:Y:S01]  /*1180*/  S2R R14, SR_TID.X ;  /* 0x00000000000e7919 */ /* 0x000ee20000002100 */
[----:B------:R-:W-:Y:S01]  /*1190*/  IMAD.MOV.U32 R19, RZ, RZ, RZ ;  /* 0x000000ffff137224 */ /* 0x000fe200078e00ff */
[----:B------:R-:W4:Y:S01]  /*11a0*/  LDCU.64 UR16, c[0x0][0x3c8] ;  /* 0x00007900ff1077ac */ /* 0x000f220008000a00 */
[----:B------:R-:W-:Y:S01]  /*11b0*/  ISETP.NE.AND P4, PT, RZ, UR32, PT ;  /* 0x00000020ff007c0c */ /* 0x000fe2000bf85270 */
[----:B------:R-:W-:Y:S01]  /*11c0*/  IMAD.X R31, RZ, RZ, R5, P0 ;  /* 0x000000ffff1f7224 */ /* 0x000fe200000e0605 */
[----:B------:R-:W-:Y:S01]  /*11d0*/  IADD3 R32, P1, P0, R18, R32, R27 ;  /* 0x0000002012207210 */ /* 0x000fe2000783e01b */
[----:B------:R-:W-:Y:S01]  /*11e0*/  IMAD.MOV.U32 R18, RZ, RZ, R204 ;  /* 0x000000ffff127224 */ /* 0x000fe200078e00cc */
[----:B------:R-:W5:Y:S01]  /*11f0*/  S2R R13, SR_TID.X ;  /* 0x00000000000d7919 */ /* 0x000f620000002100 */
[----:B------:R-:W-:Y:S01]  /*1200*/  IMAD R229, R6, UR33, RZ ;  /* 0x0000002106e57c24 */ /* 0x000fe2000f8e02ff */
[----:B------:R-:W4:Y:S01]  /*1210*/  LDC.64 R244, c[0x0][0x420] ;  /* 0x00010800fff47b82 */ /* 0x000f220000000a00 */
[----:B------:R-:W-:Y:S01]  /*1220*/  VIADD R220, R232, UR29 ;  /* 0x0000001de8dc7c36 */ /* 0x000fe20008000000 */
[----:B------:R-:W-:Y:S01]  /*1230*/  BSSY.RECONVERGENT B1, `(.L_x_615) ;  /* 0x000064c000017945 */ /* 0x000fe20003800200 */
[----:B------:R-:W-:Y:S01]  /*1240*/  LOP3.LUT R208, R204, 0x40, RZ, 0xfc, !PT ;  /* 0x00000040ccd07812 */ /* 0x000fe200078efcff */
[----:B--2---:R-:W-:Y:S01]  /*1250*/  IMAD R4, R25, UR4, RZ ;  /* 0x0000000419047c24 */ /* 0x004fe2000f8e02ff */
[----:B------:R-:W-:Y:S01]  /*1260*/  USHF.L.U64.HI UR32, UR4, 0x5, UR5 ;  /* 0x0000000504207899 */ /* 0x000fe20008010205 */
[----:B------:R-:W-:Y:S01]  /*1270*/  IMAD.WIDE.U32 R30, R21, UR4, R30 ;  /* 0x00000004151e7c25 */ /* 0x000fe2000f8e001e */
[----:B------:R-:W-:-:S03]  /*1280*/  USHF.L.U32 UR33, UR4, 0x5, URZ ;  /* 0x0000000504217899 */ /* 0x000fc600080006ff */
[-C--:B-1----:R-:W-:Y:S01]  /*1290*/  IMAD R26, R25, R2.reuse, RZ ;  /* 0x00000002191a7224 */ /* 0x082fe200078e02ff */
[----:B------:R-:W-:Y:S01]  /*12a0*/  SHF.R.S32.HI R25, RZ, 0x1f, R27 ;  /* 0x0000001fff197819 */ /* 0x000fe2000001141b */
[----:B------:R-:W-:-:S03]  /*12b0*/  IMAD.WIDE.U32 R34, R21, R2, R18 ;  /* 0x0000000215227225 */ /* 0x000fc600078e0012 */
[----:B------:R-:W-:Y:S01]  /*12c0*/  IADD3.X R22, PT, PT, R22, R23, R25, P1, P0 ;  /* 0x0000001716167210 */ /* 0x000fe20000fe0419 */
[C---:B------:R-:W-:Y:S01]  /*12d0*/  IMAD R5, R21.reuse, UR5, R4 ;  /* 0x0000000515057c24 */ /* 0x040fe2000f8e0204 */
[----:B------:R-:W-:Y:S01]  /*12e0*/  IADD3 R28, P3, PT, R28, R34, RZ ;  /* 0x000000221c1c7210 */ /* 0x000fe20007f7e0ff */
[----:B------:R-:W-:Y:S02]  /*12f0*/  IMAD R21, R21, R3, R26 ;  /* 0x0000000315157224 */ /* 0x000fe400078e021a */
[----:B------:R-:W-:Y:S01]  /*1300*/  IMAD.IADD R31, R31, 0x1, R5 ;  /* 0x000000011f1f7824 */ /* 0x000fe200078e0205 */
[----:B---3--:R-:W-:Y:S01]  /*1310*/  SHF.R.U32.HI R14, RZ, 0x3, R14 ;  /* 0x00000003ff0e7819 */ /* 0x008fe2000001160e */
[----:B------:R-:W1:Y:S01]  /*1320*/  LDC.64 R4, c[0x0][0x5f8] ;  /* 0x00017e00ff047b82 */ /* 0x000e620000000a00 */
[----:B------:R-:W-:Y:S01]  /*1330*/  IADD3.X R29, PT, PT, R0, R35, R21, P3, !PT ;  /* 0x00000023001d7210 */ /* 0x000fe20001ffe415 */
[----:B------:R-:W-:Y:S01]  /*1340*/  IMAD.WIDE.U32 R30, R7, UR6, R30 ;  /* 0x00000006071e7c25 */ /* 0x000fe2000f8e001e */
[----:B-----5:R-:W-:-:S03]  /*1350*/  LOP3.LUT R250, R13, 0x1f, RZ, 0xc0, !PT ;  /* 0x0000001f0dfa7812 */ /* 0x020fc600078ec0ff */
[----:B------:R-:W-:Y:S01]  /*1360*/  IMAD R31, R7, UR7, R31 ;  /* 0x00000007071f7c24 */ /* 0x000fe2000f8e021f */
[----:B------:R-:W2:Y:S01]  /*1370*/  LDCU.64 UR6, c[0x0][0x550] ;  /* 0x0000aa00ff0677ac */ /* 0x000ea20008000a00 */
[----:B------:R-:W3:Y:S01]  /*1380*/  LDC R21, c[0x0][0x508] ;  /* 0x00014200ff157b82 */ /* 0x000ee20000000800 */
[----:B------:R-:W-:Y:S01]  /*1390*/  SHF.R.U32.HI R0, RZ, 0x5, R13 ;  /* 0x00000005ff007819 */ /* 0x000fe2000001160d */
[----:B------:R-:W-:-:S04]  /*13a0*/  IMAD.WIDE.U32 R30, R14, UR4, R30 ;  /* 0x000000040e1e7c25 */ /* 0x000fc8000f8e001e */
[----:B------:R-:W-:Y:S01]  /*13b0*/  IMAD R227, R14, UR5, R31 ;  /* 0x000000050ee37c24 */ /* 0x000fe2000f8e021f */
[----:B------:R-:W5:Y:S01]  /*13c0*/  LDCU.64 UR4, c[0x0][0x380] ;  /* 0x00007000ff0477ac */ /* 0x000f620008000a00 */
[----:B----4-:R-:W-:-:S04]  /*13d0*/  IMAD.WIDE.U32 R28, R7, UR16, R28 ;  /* 0x00000010071c7c25 */ /* 0x010fc8000f8e001c */
[----:B------:R-:W-:Y:S02]  /*13e0*/  IMAD R23, R229, R0, R250 ;  /* 0x00000000e5177224 */ /* 0x000fe400078e02fa */
[----:B------:R-:W-:Y:S01]  /*13f0*/  IMAD R29, R7, UR17, R29 ;  /* 0x00000011071d7c24 */ /* 0x000fe2000f8e021d */
[----:B------:R-:W4:Y:S01]  /*1400*/  LDCU.64 UR16, c[0x0][0x570] ;  /* 0x0000ae00ff1077ac */ /* 0x000f220008000a00 */
[----:B-1----:R-:W-:Y:S01]  /*1410*/  IMAD.WIDE.U32 R26, R4, UR24, RZ ;  /* 0x00000018041a7c25 */ /* 0x002fe2000f8e00ff */
[----:B--2---:R-:W-:-:S03]  /*1420*/  LEA R226, P3, R30, UR6, 0x1 ;  /* 0x000000061ee27c11 */ /* 0x004fc6000f8608ff */
[----:B------:R-:W-:Y:S01]  /*1430*/  IMAD R5, R5, UR24, R27 ;  /* 0x0000001805057c24 */ /* 0x000fe2000f8e021b */
[----:B------:R-:W-:Y:S01]  /*1440*/  LEA.HI.X R227, R30, UR7, R227, 0x1, P3 ;  /* 0x000000071ee37c11 */ /* 0x000fe200098f0ce3 */
[----:B------:R-:W-:Y:S01]  /*1450*/  IMAD.WIDE.U32 R28, R14, R2, R28 ;  /* 0x000000020e1c7225 */ /* 0x000fe200078e001c */
[----:B------:R-:W-:Y:S02]  /*1460*/  SEL R4, R26, RZ, P4 ;  /* 0x000000ff1a047207 */ /* 0x000fe40002000000 */
[----:B---3--:R-:W-:Y:S01]  /*1470*/  IADD3 R21, PT, PT, R220, -R21, -R237 ;  /* 0x80000015dc157210 */ /* 0x008fe20007ffe8ed */
[----:B------:R-:W1:Y:S01]  /*1480*/  LDC.64 R26, c[0x0][0x5e8] ;  /* 0x00017a00ff1a7b82 */ /* 0x000e620000000a00 */
[----:B------:R-:W-:Y:S01]  /*1490*/  IADD3 R4, P1, P0, R23, R32, R4 ;  /* 0x0000002017047210 */ /* 0x000fe2000783e004 */
[----:B------:R-:W-:Y:S01]  /*14a0*/  IMAD R225, R14, R3, R29 ;  /* 0x000000030ee17224 */ /* 0x000fe200078e021d */
[----:B------:R-:W-:Y:S01]  /*14b0*/  SHF.R.S32.HI R30, RZ, 0x1f, R21 ;  /* 0x0000001fff1e7819 */ /* 0x000fe20000011415 */
[----:B------:R-:W-:Y:S01]  /*14c0*/  IMAD.SHL.U32 R25, R229, 0x40, RZ ;  /* 0x00000040e5197824 */ /* 0x000fe200078e00ff */
[----:B------:R-:W-:-:S02]  /*14d0*/  SHF.R.S32.HI R23, RZ, 0x1f, R23 ;  /* 0x0000001fff177819 */ /* 0x000fc40000011417 */
[----:B------:R-:W-:Y:S01]  /*14e0*/  LEA.HI R30, R30, R21, RZ, 0x6 ;  /* 0x000000151e1e7211 */ /* 0x000fe200078f30ff */
[----:B------:R-:W-:Y:S01]  /*14f0*/  VIADD R21, R14, 0x20 ;  /* 0x000000200e157836 */ /* 0x000fe20000000000 */
[----:B------:R-:W-:Y:S02]  /*1500*/  SEL R5, R5, RZ, P4 ;  /* 0x000000ff05057207 */ /* 0x000fe40002000000 */
[----:B------:R-:W-:Y:S02]  /*1510*/  SHF.R.S32.HI R30, RZ, 0x6, R30 ;  /* 0x00000006ff1e7819 */ /* 0x000fe4000001141e */
[----:B------:R-:W-:Y:S01]  /*1520*/  IADD3.X R22, PT, PT, R23, R22, R5, P1, P0 ;  /* 0x0000001617167210 */ /* 0x000fe20000fe0405 */
[----:B------:R-:W-:Y:S01]  /*1530*/  IMAD R5, R17, 0x40, R24 ;  /* 0x0000004011057824 */ /* 0x000fe200078e0218 */
[----:B-----5:R-:W-:Y:S02]  /*1540*/  LEA R224, P1, R28, UR4, 0x1 ;  /* 0x000000041ce07c11 */ /* 0x020fe4000f8208ff */
[----:B------:R-:W-:-:S02]  /*1550*/  VIMNMX R221, PT, PT, RZ, R30, !PT ;  /* 0x0000001effdd7248 */ /* 0x000fc40007fe0100 */
[----:B------:R-:W-:Y:S02]  /*1560*/  LEA.HI.X R225, R28, UR5, R225, 0x1, P1 ;  /* 0x000000051ce17c11 */ /* 0x000fe400088f0ce1 */
[----:B------:R-:W-:Y:S02]  /*1570*/  IADD3 R4, P0, PT, R25, R4, RZ ;  /* 0x0000000419047210 */ /* 0x000fe40007f1e0ff */
[----:B------:R-:W-:Y:S01]  /*1580*/  ISETP.GT.AND P1, PT, R238, R221, PT ;  /* 0x000000ddee00720c */ /* 0x000fe20003f24270 */
[----:B-1----:R-:W-:Y:S01]  /*1590*/  IMAD.WIDE R222, R5, 0x4, R26 ;  /* 0x0000000405de7825 */ /* 0x002fe200078e021a */
[----:B------:R-:W-:Y:S02]  /*15a0*/  LEA.HI.X.SX32 R25, R25, R22, 0x1, P0 ;  /* 0x0000001619197211 */ /* 0x000fe400000f0eff */
[----:B----4-:R-:W-:Y:S01]  /*15b0*/  LEA R242, P0, R4, UR16, 0x2 ;  /* 0x0000001004f27c11 */ /* 0x010fe2000f8010ff */
[----:B------:R-:W-:Y:S01]  /*15c0*/  IMAD R5, R17, 0x40, R20 ;  /* 0x0000004011057824 */ /* 0x000fe200078e0214 */
[C---:B------:R-:W-:Y:S01]  /*15d0*/  SHF.L.U64.HI R20, R2.reuse, 0x5, R3 ;  /* 0x0000000502147819 */ /* 0x040fe20000010203 */
[----:B------:R-:W-:Y:S01]  /*15e0*/  IMAD.SHL.U32 R3, R2, 0x20, RZ ;  /* 0x0000002002037824 */ /* 0x000fe200078e00ff */
[----:B------:R-:W-:Y:S01]  /*15f0*/  LEA.HI.X R243, R4, UR17, R25, 0x2, P0 ;  /* 0x0000001104f37c11 */ /* 0x000fe200080f1419 */
[----:B------:R-:W-:Y:S01]  /*1600*/  IMAD.WIDE R244, R5, 0x4, R244 ;  /* 0x0000000405f47825 */ /* 0x000fe200078e02f4 */
[----:B------:R-:W-:-:S05]  /*1610*/  IADD3 R4, P0, PT, R14, 0x20, RZ ;  /* 0x000000200e047810 */ /* 0x000fca0007f1e0ff */
[----:B------:R-:W-:Y:S01]  /*1620*/  IMAD.X R2, RZ, RZ, RZ, P0 ;  /* 0x000000ffff027224 */ /* 0x000fe200000e06ff */
[----:B------:R-:W-:Y:S07]  /*1630*/  @P1 BRA `(.L_x_626) ;  /* 0x0000000400d01947 */ /* 0x000fee0003800000 */
        /* <DEDUP_REMOVED lines=12> */
.L_x_627:
[----:B------:R-:W1:Y:S01]  /*1700*/  LDCU.64 UR12, c[0x0][0x5c0] ;  /* 0x0000b800ff0c77ac */ /* 0x000e620008000a00 */
[----:B------:R-:W-:-:S05]  /*1710*/  IADD3 R0, PT, PT, R239, R240, RZ ;  /* 0x000000f0ef007210 */ /* 0x000fca0007ffe0ff */
[C---:B-1----:R-:W-:Y:S02]  /*1720*/  IMAD R3, R0.reuse, UR13, RZ ;  /* 0x0000000d00037c24 */ /* 0x042fe4000f8e02ff */
[----:B------:R-:W-:-:S05]  /*1730*/  IMAD.WIDE.U32 R10, R0, UR12, RZ ;  /* 0x0000000c000a7c25 */ /* 0x000fca000f8e00ff */
[----:B------:R-:W-:Y:S02]  /*1740*/  IADD3 R0, PT, PT, R11, R3, RZ ;  /* 0x000000030b007210 */ /* 0x000fe40007ffe0ff */
[----:B------:R-:W-:Y:S02]  /*1750*/  MOV R6, R10 ;  /* 0x0000000a00067202 */ /* 0x000fe40000000f00 */
.L_x_628:
        /* <DEDUP_REMOVED lines=11> */
.L_x_629:
[----:B------:R-:W1:Y:S01]  /*1810*/  LDCU.64 UR6, c[0x0][0x5c8] ;  /* 0x0000b900ff0677ac */ /* 0x000e620008000a00 */
[----:B------:R-:W-:-:S05]  /*1820*/  IADD3 R239, PT, PT, R239, R240, RZ ;  /* 0x000000f0efef7210 */ /* 0x000fca0007ffe0ff */
[C---:B-1----:R-:W-:Y:S02]  /*1830*/  IMAD R8, R239.reuse, UR7, RZ ;  /* 0x00000007ef087c24 */ /* 0x042fe4000f8e02ff */
[----:B------:R-:W-:-:S05]  /*1840*/  IMAD.WIDE.U32 R10, R239, UR6, RZ ;  /* 0x00000006ef0a7c25 */ /* 0x000fca000f8e00ff */
[----:B------:R-:W-:Y:S02]  /*1850*/  IADD3 R8, PT, PT, R11, R8, RZ ;  /* 0x000000080b087210 */ /* 0x000fe40007ffe0ff */
.L_x_630:
        /* <DEDUP_REMOVED lines=27> */
.L_x_632:
[----:B------:R-:W-:Y:S05]  /*1a10*/  BSYNC.RECONVERGENT B0 ;  /* 0x0000000000007941 */ /* 0x000fea0003800200 */
.L_x_631:
        /* <DEDUP_REMOVED lines=15> */
.L_x_634:
[----:B------:R-:W-:Y:S05]  /*1b10*/  BSYNC.RECONVERGENT B0 ;  /* 0x0000000000007941 */ /* 0x000fea0003800200 */
.L_x_633:
        /* <DEDUP_REMOVED lines=21> */
.L_x_636:
[----:B------:R-:W-:Y:S05]  /*1c70*/  BSYNC.RECONVERGENT B0 ;  /* 0x0000000000007941 */ /* 0x000fea0003800200 */
.L_x_635:
        /* <DEDUP_REMOVED lines=16> */
.L_x_626:
[----:B------:R-:W-:Y:S01]  /*1d80*/  IMAD.U32 R5, RZ, RZ, UR12 ;  /* 0x0000000cff057e24 */ /* 0x000fe2000f8e00ff */
[----:B------:R-:W-:Y:S01]  /*1d90*/  UIMAD UR6, UR28, UR12, URZ ;  /* 0x0000000c1c0672a4 */ /* 0x000fe2000f8e02ff */
[----:B------:R-:W-:Y:S02]  /*1da0*/  @P4 BAR.SYNC.DEFER_BLOCKING 0x0 ;  /* 0x0000000000004b1d */ /* 0x000fe40000010000 */
[----:B------:R-:W-:Y:S01]  /*1db0*/  IMAD.WIDE.U32 R22, R5, UR29, R18 ;  /* 0x0000001d05167c25 */ /* 0x000fe2000f8e0012 */
[----:B------:R-:W-:-:S03]  /*1dc0*/  UIMAD UR6, UR29, UR13, UR6 ;  /* 0x0000000d1d0672a4 */ /* 0x000fc6000f8e0206 */
[----:B------:R-:W1:Y:S01]  /*1dd0*/  LDCU.64 UR4, c[0x0][0x3d8] ;  /* 0x00007b00ff0477ac */ /* 0x000e620008000a00 */
[----:B------:R-:W-:Y:S01]  /*1de0*/  IADD3 R24, P0, PT, R16, R22, RZ ;  /* 0x0000001610187210 */ /* 0x000fe20007f1e0ff */
[----:B------:R-:W-:Y:S01]  /*1df0*/  IMAD.SHL.U32 R5, R13, 0x8, RZ ;  /* 0x000000080d057824 */ /* 0x000fe200078e00ff */
[----:B------:R-:W-:Y:S01]  /*1e00*/  LOP3.LUT R22, R17, 0x80000001, RZ, 0xc0, !PT ;  /* 0x8000000111167812 */ /* 0x000fe200078ec0ff */
[----:B------:R-:W-:Y:S01]  /*1e10*/  BSSY.RECONVERGENT B0, `(.L_x_638) ;  /* 0x0000025000007945 */ /* 0x000fe20003800200 */
[----:B------:R-:W-:Y:S01]  /*1e20*/  IADD3.X R25, PT, PT, R15, UR6, R23, P0, !PT ;  /* 0x000000060f197c10 */ /* 0x000fe200087fe417 */
[----:B------:R-:W-:Y:S01]  /*1e30*/  VIADD R15, R237, -UR29 ;  /* 0x8000001ded0f7c36 */ /* 0x000fe20008000000 */
[----:B------:R-:W-:Y:S02]  /*1e40*/  LOP3.LUT R16, R5, 0x1f8, RZ, 0xc0, !PT ;  /* 0x000001f805107812 */ /* 0x000fe400078ec0ff */
[----:B------:R-:W-:Y:S02]  /*1e50*/  ISETP.NE.AND P0, PT, R22, 0x1, PT ;  /* 0x000000011600780c */ /* 0x000fe40003f05270 */
[----:B------:R-:W-:-:S02]  /*1e60*/  ISETP.GE.AND P6, PT, R14, R15, PT ;  /* 0x0000000f0e00720c */ /* 0x000fc40003fc6270 */
[----:B------:R-:W-:Y:S02]  /*1e70*/  LOP3.LUT R16, R16, 0x38, R13, 0x78, !PT ;  /* 0x0000003810107812 */ /* 0x000fe400078e780d */
[----:B------:R-:W-:Y:S02]  /*1e80*/  SEL R192, RZ, 0x4000, P0 ;  /* 0x00004000ffc07807 */ /* 0x000fe40000000000 */
[----:B------:R-:W-:Y:S01]  /*1e90*/  LOP3.LUT R5, R16, 0x1e00, R5, 0xf8, !PT ;  /* 0x00001e0010057812 */ /* 0x000fe200078ef805 */
[----:B-1----:R-:W-:Y:S02]  /*1ea0*/  IMAD R23, R9, UR4, RZ ;  /* 0x0000000409177c24 */ /* 0x002fe4000f8e02ff */
[----:B------:R-:W-:Y:S01]  /*1eb0*/  IMAD.WIDE.U32 R24, R10, UR4, R24 ;  /* 0x000000040a187c25 */ /* 0x000fe2000f8e0018 */
[----:B------:R-:W-:-:S03]  /*1ec0*/  LEA R5, R5, UR23, 0x1 ;  /* 0x0000001705057c11 */ /* 0x000fc6000f8e08ff */
        /* <DEDUP_REMOVED lines=23> */
.L_x_639:
[----:B------:R2:W-:Y:S04]  /*2040*/  STS.128 [R5+0x10000], RZ ;  /* 0x010000ff05007388 */ /* 0x0005e80000000c00 */
[----:B------:R2:W-:Y:S02]  /*2050*/  STS.128 [R5+0x12000], RZ ;  /* 0x012000ff05007388 */ /* 0x0005e40000000c00 */
.L_x_640:
[----:B------:R-:W-:Y:S05]  /*2060*/  BSYNC.RECONVERGENT B0 ;  /* 0x0000000000007941 */ /* 0x000fea0003800200 */
.L_x_638:
        /* <DEDUP_REMOVED lines=26> */
.L_x_642:
[----:B------:R-:W-:Y:S05]  /*2210*/  BSYNC.RECONVERGENT B0 ;  /* 0x0000000000007941 */ /* 0x000fea0003800200 */
.L_x_641:
        /* <DEDUP_REMOVED lines=21> */
.L_x_644:
[----:B------:R1:W-:Y:S04]  /*2370*/  STS.128 [R5+0x8000], RZ ;  /* 0x008000ff05007388 */ /* 0x0003e80000000c00 */
[----:B------:R1:W-:Y:S02]  /*2380*/  STS.128 [R5+0xa000], RZ ;  /* 0x00a000ff05007388 */ /* 0x0003e40000000c00 */
.L_x_645:
[----:B------:R-:W-:Y:S05]  /*2390*/  BSYNC.RECONVERGENT B0 ;  /* 0x0000000000007941 */ /* 0x000fea0003800200 */
.L_x_643:
        /* <DEDUP_REMOVED lines=8> */
[----:B------:R-:W-:Y:S01]  /*2420*/  IMAD.U32 R16, RZ, RZ, UR32 ;  /* 0x00000020ff107e24 */ /* 0x000fe2000f8e00ff */
[----:B-1----:R-:W-:-:S04]  /*2430*/  LEA R22, P2, R21, R226, 0x1 ;  /* 0x000000e215167211 */ /* 0x002fc800078408ff */
        /* <DEDUP_REMOVED lines=13> */
.L_x_647:
[----:B------:R-:W-:Y:S05]  /*2510*/  BSYNC.RECONVERGENT B0 ;  /* 0x0000000000007941 */ /* 0x000fea0003800200 */
.L_x_646:
        /* <DEDUP_REMOVED lines=19> */
.L_x_649:
[----:B------:R1:W-:Y:S04]  /*2650*/  STS.128 [R236], RZ ;  /* 0x000000ffec007388 */ /* 0x0003e80000000c00 */
[----:B------:R1:W-:Y:S02]  /*2660*/  STS.128 [R236+0x2000], RZ ;  /* 0x002000ffec007388 */ /* 0x0003e40000000c00 */
.L_x_650:
[----:B------:R-:W-:Y:S05]  /*2670*/  BSYNC.RECONVERGENT B0 ;  /* 0x0000000000007941 */ /* 0x000fea0003800200 */
.L_x_648:
        /* <DEDUP_REMOVED lines=27> */
.L_x_652:
[----:B------:R-:W-:Y:S05]  /*2830*/  BSYNC.RECONVERGENT B0 ;  /* 0x0000000000007941 */ /* 0x000fea0003800200 */
.L_x_651:
        /* <DEDUP_REMOVED lines=34> */
.L_x_654:
[----:B------:R1:W-:Y:S04]  /*2a60*/  STS.128 [R5+0xc000], RZ ;  /* 0x00c000ff05007388 */ /* 0x0003e80000000c00 */
[----:B------:R1:W-:Y:S02]  /*2a70*/  STS.128 [R5+0xe000], RZ ;  /* 0x00e000ff05007388 */ /* 0x0003e40000000c00 */
.L_x_655:
[----:B------:R-:W-:Y:S05]  /*2a80*/  BSYNC.RECONVERGENT B0 ;  /* 0x0000000000007941 */ /* 0x000fea0003800200 */
.L_x_653:
        /* <DEDUP_REMOVED lines=25> */
.L_x_657:
[----:B------:R-:W-:Y:S05]  /*2c20*/  BSYNC.RECONVERGENT B0 ;  /* 0x0000000000007941 */ /* 0x000fea0003800200 */
.L_x_656:
[----:B------:R-:W2:Y:S01]  /*2c30*/  LDCU.64 UR4, c[0x0][0x538] ;  /* 0x0000a700ff0477ac */ /* 0x000ea20008000a00 */
[----:B------:R-:W0:Y:S01]  /*2c40*/  LDGDEPBAR ;  /* 0x00000000000079af */ /* 0x000e220000000000 */
[----:B------:R-:W1:Y:S01]  /*2c50*/  LDC.64 R16, c[0x0][0x528] ;  /* 0x00014a00ff107b82 */ /* 0x000e620000000a00 */
[----:B------:R-:W-:Y:S01]  /*2c60*/  IMAD.MOV.U32 R200, RZ, RZ, 0x20 ;  /* 0x00000020ffc87424 */ /* 0x000fe200078e00ff */
[C---:B------:R-:W-:Y:S01]  /*2c70*/  LOP3.LUT P4, RZ, R13.reuse, 0x2, RZ, 0xc0, !PT ;  /* 0x000000020dff7812 */ /* 0x040fe2000788c0ff */
[----:B------:R-:W-:Y:S01]  /*2c80*/  IMAD.SHL.U32 R15, R13, 0x2, RZ ;  /* 0x000000020d0f7824 */ /* 0x000fe200078e00ff */
[----:B------:R-:W1:Y:S01]  /*2c90*/  S2R R211, SR_TID.X ;  /* 0x0000000000d37919 */ /* 0x000e620000002100 */
[----:B------:R-:W-:Y:S01]  /*2ca0*/  IMAD.SHL.U32 R233, R238, 0x40, RZ ;  /* 0x00000040eee97824 */ /* 0x000fe200078e00ff */
[----:B------:R-:W1:Y:S01]  /*2cb0*/  LDCU UR13, c[0x0][0x590] ;  /* 0x0000b200ff0d77ac */ /* 0x000e620008000800 */
[----:B------:R-:W-:Y:S01]  /*2cc0*/  IMAD.MOV.U32 R212, RZ, RZ, RZ ;  /* 0x000000ffffd47224 */ /* 0x000fe200078e00ff */
[----:B------:R-:W1:Y:S01]  /*2cd0*/  LDC R209, c[0x0][0x44c] ;  /* 0x00011300ffd17b82 */ /* 0x000e620000000800 */
[----:B------:R-:W1:Y:S01]  /*2ce0*/  LDCU UR12, c[0x0][0x45c] ;  /* 0x00008b80ff0c77ac */ /* 0x000e620008000800 */
[----:B------:R-:W1:Y:S01]  /*2cf0*/  LDCU.U8 UR7, c[0x0][0x4f8] ;  /* 0x00009f00ff0777ac */ /* 0x000e620008000000 */
[----:B--2---:R-:W-:-:S04]  /*2d00*/  ISETP.NE.U32.AND P3, PT, RZ, UR4, PT ;  /* 0x00000004ff007c0c */ /* 0x004fc8000bf65070 */
[----:B------:R-:W-:Y:S01]  /*2d10*/  ISETP.NE.AND.EX P3, PT, RZ, UR5, PT, P3 ;  /* 0x00000005ff007c0c */ /* 0x000fe2000bf65330 */
[----:B------:R-:W-:-:S04]  /*2d20*/  DEPBAR.LE SB0, 0x1 ;  /* 0x000080400000791a */ /* 0x000fc80000000000 */
[----:B------:R-:W-:Y:S08]  /*2d30*/  BAR.SYNC.DEFER_BLOCKING 0x0 ;  /* 0x0000000000007b1d */ /* 0x000ff00000010000 */
[----:B------:R-:W2:Y:S01]  /*2d40*/  @P3 LDC.64 R2, c[0x0][0x540] ;  /* 0x00015000ff023b82 */ /* 0x000ea20000000a00 */
[----:B------:R-:W-:Y:S02]  /*2d50*/  @P3 IMAD.MOV.U32 R4, RZ, RZ, R7 ;  /* 0x000000ffff043224 */ /* 0x000fe400078e0007 */
[----:B-1-34-:R-:W-:Y:S01]  /*2d60*/  @P3 IMAD.MOV.U32 R5, RZ, RZ, RZ ;  /* 0x000000ffff053224 */ /* 0x01afe200078e00ff */
[----:B------:R-:W3:Y:S01]  /*2d70*/  LDG.E.64 R10, desc[UR26][R16.64+0x8] ;  /* 0x0000081a100a7981 */ /* 0x000ee2000c1e1b00 */
[----:B------:R-:W-:-:S02]  /*2d80*/  SEL R200, R200, 0xffffffe0, !P4 ;  /* 0xffffffe0c8c87807 */ /* 0x000fc40006000000 */
[----:B------:R-:W-:Y:S01]  /*2d90*/  LOP3.LUT R15, R15, 0x6, RZ, 0xc0, !PT ;  /* 0x000000060f0f7812 */ /* 0x000fe200078ec0ff */
[----:B------:R-:W1:Y:S01]  /*2da0*/  LDSM.16.M88.4 R116, [R198] ;  /* 0x00000000c674783b */ /* 0x000e620000000200 */
[----:B--2---:R-:W-:-:S03]  /*2db0*/  @P3 IMAD.WIDE.U32 R4, R8, R2, R4 ;  /* 0x0000000208043225 */ /* 0x004fc600078e0004 */
[----:B------:R-:W2:Y:S01]  /*2dc0*/  LDSM.16.M88.4 R120, [R198+0x800] ;  /* 0x00080000c678783b */ /* 0x000ea20000000200 */
[----:B------:R-:W-:Y:S01]  /*2dd0*/  @P3 IMAD R3, R8, R3, R5 ;  /* 0x0000000308033224 */ /* 0x000fe200078e0205 */
[----:B------:R-:W-:Y:S01]  /*2de0*/  @P3 LEA R18, P0, R4, UR4, 0x2 ;  /* 0x0000000404123c11 */ /* 0x000fe2000f8010ff */
[----:B------:R-:W-:Y:S01]  /*2df0*/  IMAD R7, R8, R6, R7 ;  /* 0x0000000608077224 */ /* 0x000fe200078e0207 */
[----:B------:R-:W4:Y:S01]  /*2e00*/  LDSM.16.M88.4 R148, [R198+0x2000] ;  /* 0x00200000c694783b */ /* 0x000f220000000200 */
[----:B------:R-:W-:Y:S01]  /*2e10*/  IMAD.IADD R193, R198, 0x1, R200 ;  /* 0x00000001c6c17824 */ /* 0x000fe200078e02c8 */
[----:B------:R-:W-:Y:S01]  /*2e20*/  @P3 LEA.HI.X R19, R4, UR5, R3, 0x2, P0 ;  /* 0x0000000504133c11 */ /* 0x000fe200080f1403 */
[----:B------:R-:W-:Y:S01]  /*2e30*/  IMAD.MOV.U32 R246, RZ, RZ, 0x10 ;  /* 0x00000010fff67424 */ /* 0x000fe200078e00ff */
[----:B------:R-:W2:Y:S01]  /*2e40*/  LDG.E.64 R4, desc[UR26][R16.64] ;  /* 0x0000001a10047981 */ /* 0x000ea2000c1e1b00 */
[----:B------:R-:W1:Y:S01]  /*2e50*/  @P3 LDC R3, c[0x0][0x458] ;  /* 0x00011600ff033b82 */ /* 0x000e620000000800 */
[----:B------:R-:W-:Y:S01]  /*2e60*/  SHF.R.U32.HI R6, RZ, 0x2, R13 ;  /* 0x00000002ff067819 */ /* 0x000fe2000001160d */
[----:B------:R-:W-:Y:S01]  /*2e70*/  IMAD.SHL.U32 R7, R7, 0x20, RZ ;  /* 0x0000002007077824 */ /* 0x000fe200078e00ff */
[----:B------:R-:W4:Y:S04]  /*2e80*/  @P3 LDG.E R2, desc[UR26][R18.64] ;  /* 0x0000001a12023981 */ /* 0x000f28000c1e1900 */
[----:B------:R-:W1:Y:S01]  /*2e90*/  LDSM.16.M88.4 R152, [R198+0x2800] ;  /* 0x00280000c698783b */ /* 0x000e620000000200 */
[----:B------:R-:W-:-:S02]  /*2ea0*/  LOP3.LUT R6, R15, 0xe0, R6, 0xf8, !PT ;  /* 0x000000e00f067812 */ /* 0x000fc400078ef806 */
[----:B------:R-:W-:Y:S01]  /*2eb0*/  LOP3.LUT R241, R0, 0x3, RZ, 0xc0, !PT ;  /* 0x0000000300f17812 */ /* 0x000fe200078ec0ff */
[----:B------:R-:W2:Y:S01]  /*2ec0*/  LDSM.16.M88.4 R124, [R193] ;  /* 0x00000000c17c783b */ /* 0x000ea20000000200 */
[--C-:B------:R-:W-:Y:S01]  /*2ed0*/  IADD3 R9, PT, PT, R233, R202, R237.reuse ;  /* 0x000000cae9097210 */ /* 0x100fe20007ffe0ed */
[----:B------:R-:W-:Y:S01]  /*2ee0*/  IMAD.IADD R194, R199, 0x1, R192 ;  /* 0x00000001c7c27824 */ /* 0x000fe200078e02c0 */
[----:B------:R-:W-:Y:S01]  /*2ef0*/  LOP3.LUT P4, RZ, R211, 0x4, RZ, 0xc0, !PT ;  /* 0x00000004d3ff7812 */ /* 0x000fe2000788c0ff */
[----:B------:R-:W2:Y:S01]  /*2f00*/  LDSM.16.M88.4 R128, [R193+0x800] ;  /* 0x00080000c180783b */ /* 0x000ea20000000200 */
[----:B------:R-:W-:Y:S01]  /*2f10*/  IADD3 R220, PT, PT, R220, 0x40, -R237 ;  /* 0x00000040dcdc7810 */ /* 0x000fe20007ffe8ed */
[----:B------:R-:W-:Y:S01]  /*2f20*/  IMAD.SHL.U32 R229, R229, 0x8, RZ ;  /* 0x00000008e5e57824 */ /* 0x000fe200078e00ff */
[----:B------:R-:W-:Y:S01]  /*2f30*/  CS2R R94, SRZ ;  /* 0x00000000005e7805 */ /* 0x000fe2000001ff00 */
[----:B------:R-:W2:Y:S01]  /*2f40*/  LDSM.16.M88.4 R156, [R193+0x2000] ;  /* 0x00200000c19c783b */ /* 0x000ea20000000200 */
[----:B------:R-:W-:Y:S01]  /*2f50*/  IMAD.MOV.U32 R231, RZ, RZ, R236 ;  /* 0x000000ffffe77224 */ /* 0x000fe200078e00ec */
[----:B------:R-:W-:Y:S01]  /*2f60*/  CS2R R92, SRZ ;  /* 0x00000000005c7805 */ /* 0x000fe2000001ff00 */
[----:B------:R-:W-:Y:S01]  /*2f70*/  VIADD R207, R195, 0x40 ;  /* 0x00000040c3cf7836 */ /* 0x000fe20000000000 */
[----:B------:R-:W2:Y:S01]  /*2f80*/  LDSM.16.M88.4 R160, [R193+0x2800] ;  /* 0x00280000c1a0783b */ /* 0x000ea20000000200 */
[----:B-1----:R-:W4:Y:S01]  /*2f90*/  @P3 MUFU.RCP R3, R3 ;  /* 0x0000000300033308 */ /* 0x002f220000001000 */
[----:B------:R-:W-:Y:S01]  /*2fa0*/  VIADD R6, R6, UR29 ;  /* 0x0000001d06067c36 */ /* 0x000fe20008000000 */
[----:B------:R-:W-:Y:S01]  /*2fb0*/  CS2R R98, SRZ ;  /* 0x0000000000627805 */ /* 0x000fe2000001ff00 */
[----:B------:R-:W-:Y:S01]  /*2fc0*/  IMAD.IADD R232, R9, 0x1, -R232 ;  /* 0x0000000109e87824 */ /* 0x000fe200078e0ae8 */
[----:B------:R-:W-:Y:S01]  /*2fd0*/  CS2R R96, SRZ ;  /* 0x0000000000607805 */ /* 0x000fe2000001ff00 */
[C---:B------:R-:W-:Y:S01]  /*2fe0*/  VIADD R9, R6.reuse, 0x1 ;  /* 0x0000000106097836 */ /* 0x040fe20000000000 */
[----:B------:R-:W-:Y:S01]  /*2ff0*/  CS2R R90, SRZ ;  /* 0x00000000005a7805 */ /* 0x000fe2000001ff00 */
[C---:B------:R-:W-:Y:S01]  /*3000*/  VIADD R217, R6.reuse, 0x8 ;  /* 0x0000000806d97836 */ /* 0x040fe20000000000 */
[----:B------:R-:W-:Y:S01]  /*3010*/  CS2R R88, SRZ ;  /* 0x0000000000587805 */ /* 0x000fe2000001ff00 */
[C---:B------:R-:W-:Y:S01]  /*3020*/  VIADD R215, R6.reuse, 0x10 ;  /* 0x0000001006d77836 */ /* 0x040fe20000000000 */
[----:B------:R-:W-:Y:S01]  /*3030*/  CS2R R86, SRZ ;  /* 0x0000000000567805 */ /* 0x000fe2000001ff00 */
[----:B------:R-:W-:Y:S01]  /*3040*/  VIADD R213, R6, 0x18 ;  /* 0x0000001806d57836 */ /* 0x000fe20000000000 */
[----:B------:R-:W-:Y:S01]  /*3050*/  LOP3.LUT P0, RZ, R13, 0x4, RZ, 0xc0, !PT ;  /* 0x000000040dff7812 */ /* 0x000fe2000780c0ff */
[----:B------:R-:W-:Y:S01]  /*3060*/  VIADD R206, R196, 0x40 ;  /* 0x00000040c4ce7836 */ /* 0x000fe20000000000 */
[----:B------:R-:W-:Y:S01]  /*3070*/  I2FP.F32.S32 R219, R6 ;  /* 0x0000000600db7245 */ /* 0x000fe20000201400 */
[----:B------:R-:W-:Y:S01]  /*3080*/  IMAD.MOV.U32 R210, RZ, RZ, 0x20 ;  /* 0x00000020ffd27424 */ /* 0x000fe200078e00ff */
[----:B------:R-:W-:Y:S01]  /*3090*/  I2FP.F32.S32 R9, R9 ;  /* 0x0000000900097245 */ /* 0x000fe20000201400 */
[----:B------:R-:W-:Y:S01]  /*30a0*/  VIADD R230, R199, 0x8000 ;  /* 0x00008000c7e67836 */ /* 0x000fe20000000000 */
[----:B------:R-:W-:-:S02]  /*30b0*/  I2FP.F32.S32 R217, R217 ;  /* 0x000000d900d97245 */ /* 0x000fc40000201400 */
[----:B------:R-:W-:Y:S02]  /*30c0*/  CS2R R84, SRZ ;  /* 0x0000000000547805 */ /* 0x000fe4000001ff00 */
[----:B------:R-:W-:Y:S02]  /*30d0*/  I2FP.F32.S32 R215, R215 ;  /* 0x000000d700d77245 */ /* 0x000fe40000201400 */
[----:B------:R-:W-:Y:S02]  /*30e0*/  CS2R R78, SRZ ;  /* 0x00000000004e7805 */ /* 0x000fe4000001ff00 */
[----:B------:R-:W-:Y:S02]  /*30f0*/  I2FP.F32.S32 R213, R213 ;  /* 0x000000d500d57245 */ /* 0x000fe40000201400 */
[----:B------:R-:W-:Y:S02]  /*3100*/  CS2R R76, SRZ ;  /* 0x00000000004c7805 */ /* 0x000fe4000001ff00 */
[----:B------:R-:W-:Y:S01]  /*3110*/  SEL R246, R246, 0xfffffff0, !P4 ;  /* 0xfffffff0f6f67807 */ /* 0x000fe20006000000 */
[----:B------:R-:W-:Y:S01]  /*3120*/  IMAD.IADD R192, R197, 0x1, R192 ;  /* 0x00000001c5c07824 */ /* 0x000fe200078e02c0 */
        /* <DEDUP_REMOVED lines=21> */
[----:B------:R-:W-:Y:S01]  /*3280*/  CS2R R20, SRZ ;  /* 0x0000000000147805 */ /* 0x000fe2000001ff00 */
[----:B------:R-:W-:Y:S01]  /*3290*/  IMAD R241, R238, 0x4, R241 ;  /* 0x00000004eef17824 */ /* 0x000fe200078e02f1 */
[----:B------:R-:W-:Y:S01]  /*32a0*/  LOP3.LUT P5, RZ, R211, 0x2, RZ, 0xc0, !PT ;  /* 0x00000002d3ff7812 */ /* 0x000fe200078ac0ff */
[----:B------:R-:W-:Y:S01]  /*32b0*/  IMAD.IADD R248, R203, 0x1, R246 ;  /* 0x00000001cbf87824 */ /* 0x000fe200078e02f6 */
[----:B------:R-:W-:Y:S01]  /*32c0*/  SHF.R.U32.HI R247, RZ, 0x7, R211 ;  /* 0x00000007fff77819 */ /* 0x000fe200000116d3 */
[----:B------:R-:W1:Y:S01]  /*32d0*/  LDCU UR4, c[0x0][0x440] ;  /* 0x00008800ff0477ac */ /* 0x000e620008000800 */
[----:B------:R-:W1:Y:S01]  /*32e0*/  LDCU UR5, c[0x0][0x3e0] ;  /* 0x00007c00ff0577ac */ /* 0x000e620008000800 */
[----:B------:R-:W-:Y:S01]  /*32f0*/  USHF.L.U32 UR13, UR13, 0x6, URZ ;  /* 0x000000060d0d7899 */ /* 0x000fe200080006ff */
[----:B---3--:R-:W-:-:S02]  /*3300*/  IADD3 R250, P2, P1, R7, R10, R250 ;  /* 0x0000000a07fa7210 */ /* 0x008fc4000795e0fa */
[----:B------:R-:W-:-:S04]  /*3310*/  SHF.R.S32.HI R7, RZ, 0x1f, R7 ;  /* 0x0000001fff077819 */ /* 0x000fc80000011407 */
[----:B------:R-:W-:Y:S01]  /*3320*/  IADD3.X R228, PT, PT, R7, R11, RZ, P2, P1 ;  /* 0x0000000b07e47210 */ /* 0x000fe200017e24ff */
[C---:B------:R-:W-:Y:S01]  /*3330*/  VIADD R7, R6.reuse, 0x9 ;  /* 0x0000000906077836 */ /* 0x040fe20000000000 */
[----:B--2---:R-:W-:Y:S01]  /*3340*/  R2UR UR41, R5 ;  /* 0x00000000052972ca */ /* 0x004fe200000e0000 */
[----:B------:R-:W-:Y:S02]  /*3350*/  VIADD R5, R6, 0x11 ;  /* 0x0000001106057836 */ /* 0x000fe40000000000 */
[----:B----4-:R-:W-:Y:S01]  /*3360*/  @P3 FMUL.FTZ R212, R2, R3 ;  /* 0x0000000302d43220 */ /* 0x010fe20000410000 */
[----:B------:R-:W-:Y:S01]  /*3370*/  VIADD R3, R6, 0x19 ;  /* 0x0000001906037836 */ /* 0x000fe20000000000 */
[----:B------:R-:W-:Y:S02]  /*3380*/  I2FP.F32.S32 R7, R7 ;  /* 0x0000000700077245 */ /* 0x000fe40000201400 */
[----:B------:R-:W-:Y:S02]  /*3390*/  I2FP.F32.S32 R5, R5 ;  /* 0x0000000500057245 */ /* 0x000fe40000201400 */
[----:B------:R-:W-:Y:S01]  /*33a0*/  I2FP.F32.S32 R3, R3 ;  /* 0x0000000300037245 */ /* 0x000fe20000201400 */
[-C--:B------:R-:W-:Y:S01]  /*33b0*/  FMUL.FTZ R218, R9, R212.reuse ;  /* 0x000000d409da7220 */ /* 0x080fe20000410000 */
[-C--:B------:R-:W-:Y:S01]  /*33c0*/  FMUL.FTZ R217, R217, R212.reuse ;  /* 0x000000d4d9d97220 */ /* 0x080fe20000410000 */
[-C--:B------:R-:W-:Y:S01]  /*33d0*/  FMUL.FTZ R216, R7, R212.reuse ;  /* 0x000000d407d87220 */ /* 0x080fe20000410000 */
[-C--:B------:R-:W-:Y:S01]  /*33e0*/  FMUL.FTZ R215, R215, R212.reuse ;  /* 0x000000d4d7d77220 */ /* 0x080fe20000410000 */
[-C--:B------:R-:W-:Y:S01]  /*33f0*/  FMUL.FTZ R214, R5, R212.reuse ;  /* 0x000000d405d67220 */ /* 0x080fe20000410000 */
[-C--:B------:R-:W-:Y:S01]  /*3400*/  FMUL.FTZ R213, R213, R212.reuse ;  /* 0x000000d4d5d57220 */ /* 0x080fe20000410000 */
[-C--:B------:R-:W-:Y:S01]  /*3410*/  FMUL.FTZ R219, R219, R212.reuse ;  /* 0x000000d4dbdb7220 */ /* 0x080fe20000410000 */
[----:B------:R-:W-:Y:S01]  /*3420*/  FMUL.FTZ R212, R3, R212 ;  /* 0x000000d403d47220 */ /* 0x000fe20000410000 */
[----:B------:R-:W-:Y:S01]  /*3430*/  IMAD.MOV.U32 R3, RZ, RZ, 0x40 ;  /* 0x00000040ff037424 */ /* 0x000fe200078e00ff */
[----:B------:R-:W-:Y:S01]  /*3440*/  R2UR UR40, R4 ;  /* 0x00000000042872ca */ /* 0x000fe200000e0000 */
[----:B------:R-:W-:-:S02]  /*3450*/  VIADD R5, R198, 0x40 ;  /* 0x00000040c6057836 */ /* 0x000fc40000000000 */
[----:B------:R-:W-:Y:S01]  /*3460*/  @P0 VIADD R5, R198, 0xffffffc0 ;  /* 0xffffffc0c6050836 */ /* 0x000fe20000000000 */
[----:B------:R-:W-:-:S03]  /*3470*/  SEL R3, R3, 0xffffffc0, !P0 ;  /* 0xffffffc003037807 */ /* 0x000fc60004000000 */
[----:B------:R-:W-:Y:S01]  /*3480*/  IMAD.IADD R0, R200, 0x1, R5 ;  /* 0x00000001c8007824 */ /* 0x000fe200078e0205 */
[----:B------:R-:W2:Y:S04]  /*3490*/  LDSM.16.M88.4 R132, [R5] ;  /* 0x000000000584783b */ /* 0x000ea80000000200 */
[----:B------:R-:W3:Y:S04]  /*34a0*/  LDSM.16.M88.4 R136, [R5+0x800] ;  /* 0x000800000588783b */ /* 0x000ee80000000200 */
[----:B------:R-:W4:Y:S04]  /*34b0*/  LDSM.16.M88.4 R164, [R5+0x2000] ;  /* 0x0020000005a4783b */ /* 0x000f280000000200 */
[----:B------:R1:W2:Y:S01]  /*34c0*/  LDSM.16.M88.4 R168, [R5+0x2800] ;  /* 0x0028000005a8783b */ /* 0x0002a20000000200 */
[----:B------:R-:W-:-:S03]  /*34d0*/  IMAD.WIDE.U32 R250, R250, -0x2daee0ad, RZ ;  /* 0xd2511f53fafa7825 */ /* 0x000fc600078e00ff */
[----:B------:R-:W2:Y:S04]  /*34e0*/  LDSM.16.M88.4 R140, [R0] ;  /* 0x00000000008c783b */ /* 0x000ea80000000200 */
[----:B------:R-:W2:Y:S04]  /*34f0*/  LDSM.16.M88.4 R144, [R0+0x800] ;  /* 0x000800000090783b */ /* 0x000ea80000000200 */
[----:B------:R-:W2:Y:S04]  /*3500*/  LDSM.16.M88.4 R172, [R0+0x2000] ;  /* 0x0020000000ac783b */ /* 0x000ea80000000200 */
[----:B------:R3:W2:Y:S01]  /*3510*/  LDSM.16.M88.4 R176, [R0+0x2800] ;  /* 0x0028000000b0783b */ /* 0x0006a20000000200 */
[----:B-1----:R-:W-:Y:S01]  /*3520*/  IMAD.IADD R5, R198, 0x1, R3 ;  /* 0x00000001c6057824 */ /* 0x002fe200078e0203 */
[----:B------:R-:W-:-:S03]  /*3530*/  UIADD3 UR39, UPT, UPT, UR40, -0x61c88647, URZ ;  /* 0x9e3779b928277890 */ /* 0x000fc6000fffe0ff */
[----:B------:R-:W-:Y:S01]  /*3540*/  IMAD.IADD R2, R200, 0x1, R5 ;  /* 0x00000001c8027824 */ /* 0x000fe200078e0205 */
[----:B------:R-:W-:Y:S02]  /*3550*/  UIADD3 UR38, UPT, UPT, UR41, -0x4498517b, URZ ;  /* 0xbb67ae8529267890 */ /* 0x000fe4000fffe0ff */
[----:B------:R-:W-:Y:S02]  /*3560*/  UIADD3 UR37, UPT, UPT, UR40, 0x3c6ef372, URZ ;  /* 0x3c6ef37228257890 */ /* 0x000fe4000fffe0ff */
[----:B------:R-:W-:Y:S02]  /*3570*/  UIADD3 UR36, UPT, UPT, UR41, 0x76cf5d0a, URZ ;  /* 0x76cf5d0a29247890 */ /* 0x000fe4000fffe0ff */
[----:B------:R-:W-:Y:S02]  /*3580*/  UIADD3 UR35, UPT, UPT, UR40, -0x255992d5, URZ ;  /* 0xdaa66d2b28237890 */ /* 0x000fe4000fffe0ff */
[----:B------:R-:W-:Y:S01]  /*3590*/  UIADD3 UR34, UPT, UPT, UR41, 0x32370b8f, URZ ;  /* 0x32370b8f29227890 */ /* 0x000fe2000fffe0ff */
[----:B---3--:R-:W-:Y:S01]  /*35a0*/  IMAD.IADD R0, R198, 0x1, R3 ;  /* 0x00000001c6007824 */ /* 0x008fe200078e0203 */
[----:B------:R-:W-:-:S02]  /*35b0*/  UIADD3 UR29, UPT, UPT, UR40, 0x78dde6e4, URZ ;  /* 0x78dde6e4281d7890 */ /* 0x000fc4000fffe0ff */
[----:B------:R-:W-:Y:S02]  /*35c0*/  UIADD3 UR28, UPT, UPT, UR41, -0x126145ec, URZ ;  /* 0xed9eba14291c7890 */ /* 0x000fe4000fffe0ff */
[----:B------:R-:W-:Y:S02]  /*35d0*/  UIADD3 UR17, UPT, UPT, UR40, 0x1715609d, URZ ;  /* 0x1715609d28117890 */ /* 0x000fe4000fffe0ff */
[----:B------:R-:W-:Y:S02]  /*35e0*/  UIADD3 UR16, UPT, UPT, UR41, -0x56f99767, URZ ;  /* 0xa906689929107890 */ /* 0x000fe4000fffe0ff */
[----:B------:R-:W-:Y:S02]  /*35f0*/  UIADD3 UR15, UPT, UPT, UR40, -0x4ab325aa, URZ ;  /* 0xb54cda56280f7890 */ /* 0x000fe4000fffe0ff */
[----:B----4-:R-:W-:-:S12]  /*3600*/  UIADD3 UR14, UPT, UPT, UR41, 0x646e171e, URZ ;  /* 0x646e171e290e7890 */ /* 0x010fd8000fffe0ff */
.L_x_660:
[----:B------:R-:W0:Y:S01]  /*3610*/  LDGDEPBAR ;  /* 0x00000000000079af */ /* 0x000e220000000000 */
[----:B------:R-:W-:Y:S01]  /*3620*/  IMAD.IADD R180, R200, 0x1, R194 ;  /* 0x00000001c8b47824 */ /* 0x000fe200078e02c2 */
[----:B------:R-:W-:Y:S01]  /*3630*/  USHF.L.U32 UR6, UR25, 0x6, URZ ;  /* 0x0000000619067899 */ /* 0x000fe200080006ff */
[----:B------:R-:W-:Y:S01]  /*3640*/  IMAD.IADD R181, R194, 0x1, R3 ;  /* 0x00000001c2b57824 */ /* 0x000fe200078e0203 */
[----:B-----5:R-:W-:Y:S01]  /*3650*/  FSETP.NEU.FTZ.AND P6, PT, R235, -INF , PT ;  /* 0xff800000eb00780b */ /* 0x020fe20003fdd000 */
[----:B------:R-:W-:Y:S01]  /*3660*/  VIADD R233, R233, 0xffffffc0 ;  /* 0xffffffc0e9e97836 */ /* 0x000fe20000000000 */
[----:B------:R-:W-:Y:S01]  /*3670*/  UIADD3 UR6, UPT, UPT, UR6, 0x40, URZ ;  /* 0x0000004006067890 */ /* 0x000fe2000fffe0ff */
[----:B------:R-:W-:Y:S01]  /*3680*/  IMAD.IADD R200, R200, 0x1, R181 ;  /* 0x00000001c8c87824 */ /* 0x000fe200078e02b5 */
[----:B------:R-:W-:Y:S01]  /*3690*/  FSETP.NEU.FTZ.AND P1, PT, R234, -INF , PT ;  /* 0xff800000ea00780b */ /* 0x000fe20003f3d000 */
[----:B------:R-:W-:Y:S01]  /*36a0*/  IMAD.U32 R182, RZ, RZ, UR25 ;  /* 0x00000019ffb67e24 */ /* 0x000fe2000f8e00ff */
[----:B------:R-:W-:Y:S01]  /*36b0*/  ISETP.GE.AND P3, PT, R233, R220, PT ;  /* 0x000000dce900720c */ /* 0x000fe20003f66270 */
[----:B------:R-:W-:Y:S02]  /*36c0*/  VIADD R241, R241, 0xfffffffc ;  /* 0xfffffffcf1f17836 */ /* 0x000fe40000000000 */
[----:B------:R-:W-:Y:S01]  /*36d0*/  IMAD R183, R182, 0x2, R247 ;  /* 0x00000002b6b77824 */ /* 0x000fe200078e02f7 */
[----:B------:R-:W-:Y:S01]  /*36e0*/  ISETP.GT.AND P3, PT, R237, UR6, P3 ;  /* 0x00000006ed007c0c */ /* 0x000fe20009f64270 */
[----:B------:R-:W-:Y:S03]  /*36f0*/  IMAD.WIDE.U32 R186, R241, -0x326172a9, RZ ;  /* 0xcd9e8d57f1ba7825 */ /* 0x000fe600078e00ff */
[----:B------:R-:W-:Y:S01]  /*3700*/  LOP3.LUT R184, R183, UR41, R251, 0x96, !PT ;  /* 0x00000029b7b87c12 */ /* 0x000fe2000f8e96fb */
[----:B------:R-:W-:Y:S01]  /*3710*/  VIADD R238, R238, 0xffffffff ;  /* 0xffffffffeeee7836 */ /* 0x000fe20000000000 */
[----:B------:R-:W-:Y:S03]  /*3720*/  LOP3.LUT R188, R228, UR40, R187, 0x96, !PT ;  /* 0x00000028e4bc7c12 */ /* 0x000fe6000f8e96bb */
[----:B------:R-:W-:Y:S01]  /*3730*/  IMAD.WIDE.U32 R184, R184, -0x326172a9, RZ ;  /* 0xcd9e8d57b8b87825 */ /* 0x000fe200078e00ff */
[----:B------:R-:W-:Y:S04]  /*3740*/  DEPBAR.LE SB0, 0x0 ;  /* 0x000080000000791a */ /* 0x000fe80000000000 */
[----:B------:R-:W-:Y:S01]  /*3750*/  BAR.SYNC.DEFER_BLOCKING 0x0 ;  /* 0x0000000000007b1d */ /* 0x000fe20000010000 */
[----:B------:R-:W-:Y:S01]  /*3760*/  @!P3 IMAD.SHL.U32 R182, R211, 0x2, RZ ;  /* 0x00000002d3b6b824 */ /* 0x000fe200078e00ff */
[----:B------:R-:W-:Y:S01]  /*3770*/  @!P3 SHF.R.U32.HI R183, RZ, 0x2, R211 ;  /* 0x00000002ffb7b819 */ /* 0x000fe200000116d3 */
[----:B------:R-:W-:Y:S03]  /*3780*/  IMAD.WIDE.U32 R188, R188, -0x2daee0ad, RZ ;  /* 0xd2511f53bcbc7825 */ /* 0x000fe600078e00ff */
[----:B------:R-:W-:Y:S02]  /*3790*/  @!P3 LOP3.LUT R190, R182, 0x6, RZ, 0xc0, !PT ;  /* 0x00000006b6beb812 */ /* 0x000fe400078ec0ff */
[----:B------:R-:W-:Y:S02]  /*37a0*/  LOP3.LUT R182, R186, UR39, R185, 0x96, !PT ;  /* 0x00000027bab67c12 */ /* 0x000fe4000f8e96b9 */
[----:B------:R-:W-:Y:S01]  /*37b0*/  @!P3 LOP3.LUT R185, R190, 0xe0, R183, 0xf8, !PT ;  /* 0x000000e0beb9b812 */ /* 0x000fe200078ef8b7 */
[----:B------:R-:W-:Y:S01]  /*37c0*/  IMAD.U32 R190, RZ, RZ, UR25 ;  /* 0x00000019ffbe7e24 */ /* 0x000fe2000f8e00ff */
[----:B------:R-:W-:Y:S03]  /*37d0*/  LOP3.LUT R186, R250, UR38, R189, 0x96, !PT ;  /* 0x00000026faba7c12 */ /* 0x000fe6000f8e96bd */
[----:B------:R-:W-:Y:S01]  /*37e0*/  @!P3 IMAD R185, R190, 0x40, R185 ;  /* 0x00000040beb9b824 */ /* 0x000fe200078e02b9 */
[----:B------:R-:W-:Y:S01]  /*37f0*/  @!P3 VIADDMNMX R190, R232, 0xffffffc1, R237, PT ;  /* 0xffffffc1e8beb846 */ /* 0x000fe200038001ed */
[----:B------:R-:W-:Y:S05]  /*3800*/  IMAD.WIDE.U32 R186, R186, -0x326172a9, RZ ;  /* 0xcd9e8d57baba7825 */ /* 0x000fea00078e00ff */
[----:B------:R-:W-:Y:S01]  /*3810*/  LOP3.LUT R201, R184, UR37, R187, 0x96, !PT ;  /* 0x00000025b8c97c12 */ /* 0x000fe2000f8e96bb */
[----:B------:R-:W-:Y:S01]  /*3820*/  @!P3 VIADD R187, R185, 0x1 ;  /* 0x00000001b9bbb836 */ /* 0x000fe20000000000 */
[----:B------:R-:W-:Y:S01]  /*3830*/  LDSM.16.M88.4 R52, [R194] ;  /* 0x00000000c234783b */ /* 0x000fe20000000200 */
[----:B------:R-:W-:Y:S03]  /*3840*/  FMUL.FTZ R184, R234, 1.4426950216293334961 ;  /* 0x3fb8aa3beab87820 */ /* 0x000fe60000410000 */
[----:B------:R-:W-:Y:S02]  /*3850*/  @!P3 ISETP.GE.AND P2, PT, R187, R190, PT ;  /* 0x000000bebb00b20c */ /* 0x000fe40003f46270 */
[----:B------:R-:W-:Y:S02]  /*3860*/  FSEL R184, R184, RZ, P1 ;  /* 0x000000ffb8b87208 */ /* 0x000fe40000800000 */
[----:B------:R-:W1:Y:S08]  /*3870*/  LDSM.16.M88.4 R56, [R198+-0x4000] ;  /* 0xffc00000c638783b */ /* 0x000e700000000200 */
[----:B------:R-:W3:Y:S08]  /*3880*/  LDSM.16.M88.4 R60, [R198+-0x3800] ;  /* 0xffc80000c63c783b */ /* 0x000ef00000000200 */
[----:B------:R-:W-:Y:S08]  /*3890*/  LDSM.16.M88.4 R64, [R180] ;  /* 0x00000000b440783b */ /* 0x000ff00000000200 */
[----:B------:R-:W4:Y:S08]  /*38a0*/  LDSM.16.M88.4 R100, [R193+-0x4000] ;  /* 0xffc00000c164783b */ /* 0x000f300000000200 */
[----:B------:R-:W2:Y:S01]  /*38b0*/  LDSM.16.M88.4 R104, [R193+-0x3800] ;  /* 0xffc80000c168783b */ /* 0x000ea20000000200 */
[C---:B-1----:R-:W-:Y:S07]  /*38c0*/  HMMA.16816.F32 R4, R52.reuse, R56, RZ ;  /* 0x000000383404723c */ /* 0x042fee00000018ff */
[----:B------:R-:W-:Y:S01]  /*38d0*/  LDSM.16.M88.4 R108, [R181] ;  /* 0x00000000b56c783b */ /* 0x000fe20000000200 */
[C---:B------:R-:W-:Y:S07]  /*38e0*/  HMMA.16816.F32 R8, R52.reuse, R58, RZ ;  /* 0x0000003a3408723c */ /* 0x040fee00000018ff */
[----:B------:R-:W1:Y:S01]  /*38f0*/  LDSM.16.M88.4 R112, [R0+-0x4000] ;  /* 0xffc000000070783b */ /* 0x000e620000000200 */
[C---:B---3--:R-:W-:Y:S07]  /*3900*/  HMMA.16816.F32 R12, R52.reuse, R60, RZ ;  /* 0x0000003c340c723c */ /* 0x048fee00000018ff */
[----:B------:R-:W-:Y:S01]  /*3910*/  LDSM.16.M88.4 R56, [R200] ;  /* 0x00000000c838783b */ /* 0x000fe20000000200 */
[----:B------:R-:W-:Y:S07]  /*3920*/  HMMA.16816.F32 R16, R52, R62, RZ ;  /* 0x0000003e3410723c */ /* 0x000fee00000018ff */
[----:B------:R-:W3:Y:S01]  /*3930*/  LDSM.16.M88.4 R52, [R0+-0x3800] ;  /* 0xffc800000034783b */ /* 0x000ee20000000200 */
[C---:B----4-:R-:W-:Y:S07]  /*3940*/  HMMA.16816.F32 R4, R64.reuse, R100, R4 ;  /* 0x000000644004723c */ /* 0x050fee0000001804 */
[----:B------:R-:W4:Y:S01]  /*3950*/  LDSM.16.M88.4 R60, [R2+-0x4000] ;  /* 0xffc00000023c783b */ /* 0x000f220000000200 */
[C---:B------:R-:W-:Y:S07]  /*3960*/  HMMA.16816.F32 R8, R64.reuse, R102, R8 ;  /* 0x000000664008723c */ /* 0x040fee0000001808 */
[----:B------:R-:W-:Y:S01]  /*3970*/  LDSM.16.M88.4 R100, [R194+0x2000] ;  /* 0x00200000c264783b */ /* 0x000fe20000000200 */
[C---:B--2---:R-:W-:Y:S08]  /*3980*/  HMMA.16816.F32 R12, R64.reuse, R104, R12 ;  /* 0x00000068400c723c */ /* 0x044ff0000000180c */
[----:B------:R-:W-:Y:S01]  /*3990*/  HMMA.16816.F32 R16, R64, R106, R16 ;  /* 0x0000006a4010723c */ /* 0x000fe20000001810 */
[----:B------:R-:W2:Y:S07]  /*39a0*/  LDSM.16.M88.4 R64, [R2+-0x3800] ;  /* 0xffc800000240783b */ /* 0x000eae0000000200 */
[C---:B-1----:R-:W-:Y:S01]  /*39b0*/  HMMA.16816.F32 R4, R108.reuse, R112, R4 ;  /* 0x000000706c04723c */ /* 0x042fe20000001804 */
[----:B------:R-:W1:Y:S07]  /*39c0*/  LDSM.16.M88.4 R104, [R198+-0x2000] ;  /* 0xffe00000c668783b */ /* 0x000e6e0000000200 */
[C---:B------:R-:W-:Y:S01]  /*39d0*/  HMMA.16816.F32 R8, R108.reuse, R114, R8 ;  /* 0x000000726c08723c */ /* 0x040fe20000001808 */
[----:B------:R-:W-:Y:S07]  /*39e0*/  LDSM.16.M88.4 R112, [R193+-0x1800] ;  /* 0xffe80000c170783b */ /* 0x000fee0000000200 */
[C---:B---3--:R-:W-:Y:S08]  /*39f0*/  HMMA.16816.F32 R12, R108.reuse, R52, R12 ;  /* 0x000000346c0c723c */ /* 0x048ff0000000180c */
[----:B------:R-:W-:Y:S01]  /*3a00*/  HMMA.16816.F32 R16, R108, R54, R16 ;  /* 0x000000366c10723c */ /* 0x000fe20000001810 */
[----:B------:R-:W3:Y:S07]  /*3a10*/  LDSM.16.M88.4 R52, [R198+-0x1800] ;  /* 0xffe80000c634783b */ /* 0x000eee0000000200 */
[C---:B----4-:R-:W-:Y:S01]  /*3a20*/  HMMA.16816.F32 R4, R56.reuse, R60, R4 ;  /* 0x0000003c3804723c */ /* 0x050fe20000001804 */
[----:B------:R-:W-:Y:S07]  /*3a30*/  LDSM.16.M88.4 R108, [R193+-0x2000] ;  /* 0xffe00000c16c783b */ /* 0x000fee0000000200 */
[C---:B------:R-:W-:Y:S01]  /*3a40*/  HMMA.16816.F32 R8, R56.reuse, R62, R8 ;  /* 0x0000003e3808723c */ /* 0x040fe20000001808 */
[----:B------:R-:W4:Y:S07]  /*3a50*/  LDSM.16.M88.4 R60, [R180+0x2000] ;  /* 0x00200000b43c783b */ /* 0x000f2e0000000200 */
[C---:B--2---:R-:W-:Y:S08]  /*3a60*/  HMMA.16816.F32 R12, R56.reuse, R64, R12 ;  /* 0x00000040380c723c */ /* 0x044ff0000000180c */
[----:B------:R-:W-:Y:S01]  /*3a70*/  HMMA.16816.F32 R16, R56, R66, R16 ;  /* 0x000000423810723c */ /* 0x000fe20000001810 */
[----:B------:R2:W-:Y:S07]  /*3a80*/  LDSM.16.M88.4 R56, [R181+0x2000] ;  /* 0x00200000b538783b */ /* 0x0005ee0000000200 */
[C---:B-1----:R-:W-:Y:S01]  /*3a90*/  HMMA.16816.F32 R4, R100.reuse, R104, R4 ;  /* 0x000000686404723c */ /* 0x042fe20000001804 */
[----:B------:R-:W1:Y:S04]  /*3aa0*/  LDSM.16.M88.4 R64, [R0+-0x2000] ;  /* 0xffe000000040783b */ /* 0x000e680000000200 */
[----:B------:R-:W-:Y:S03]  /*3ab0*/  @!P3 VIADD R105, R185, 0x11 ;  /* 0x00000011b969b836 */ /* 0x000fe60000000000 */
[C---:B------:R-:W-:Y:S03]  /*3ac0*/  HMMA.16816.F32 R8, R100.reuse, R106, R8 ;  /* 0x0000006a6408723c */ /* 0x040fe60000001808 */
[C---:B------:R-:W-:Y:S04]  /*3ad0*/  LEA R106, P0, R202.reuse, R222, 0x2 ;  /* 0x000000deca6a7211 */ /* 0x040fe800078010ff */
[----:B------:R-:W-:Y:S01]  /*3ae0*/  LEA.HI.X R107, R202, R223, RZ, 0x2, P0 ;  /* 0x000000dfca6b7211 */ /* 0x000fe200000f14ff */
[C---:B---3--:R-:W-:Y:S03]  /*3af0*/  HMMA.16816.F32 R12, R100.reuse, R52, R12 ;  /* 0x00000034640c723c */ /* 0x048fe6000000180c */
[----:B--2---:R-:W-:Y:S01]  /*3b00*/  IMAD.WIDE.U32 R180, R182, -0x2daee0ad, RZ ;  /* 0xd2511f53b6b47825 */ /* 0x004fe200078e00ff */
[----:B------:R-:W2:Y:S04]  /*3b10*/  LDG.E R183, desc[UR26][R106.64] ;  /* 0x0000001a6ab77981 */ /* 0x000ea8000c1e1900 */
[----:B------:R-:W-:Y:S01]  /*3b20*/  HMMA.16816.F32 R16, R100, R54, R16 ;  /* 0x000000366410723c */ /* 0x000fe20000001810 */
[----:B------:R-:W3:Y:S02]  /*3b30*/  LDSM.16.M88.4 R52, [R0+-0x1800] ;  /* 0xffe800000034783b */ /* 0x000ee40000000200 */
[----:B------:R-:W-:Y:S02]  /*3b40*/  LOP3.LUT R182, R188, UR36, R181, 0x96, !PT ;  /* 0x00000024bcb67c12 */ /* 0x000fe4000f8e96b5 */
[----:B------:R-:W-:Y:S03]  /*3b50*/  @!P3 VIADDMNMX R188, R232, 0xffffffc9, R237, PT ;  /* 0xffffffc9e8bcb846 */ /* 0x000fe600038001ed */
[C---:B----4-:R-:W-:Y:S01]  /*3b60*/  HMMA.16816.F32 R4, R60.reuse, R108, R4 ;  /* 0x0000006c3c04723c */ /* 0x050fe20000001804 */
[----:B------:R-:W-:Y:S04]  /*3b70*/  LDSM.16.M88.4 R100, [R2+-0x2000] ;  /* 0xffe000000264783b */ /* 0x000fe80000000200 */
[----:B------:R-:W-:Y:S03]  /*3b80*/  @!P3 ISETP.GE.AND P0, PT, R187, R188, PT ;  /* 0x000000bcbb00b20c */ /* 0x000fe60003f06270 */
[C---:B------:R-:W-:Y:S08]  /*3b90*/  HMMA.16816.F32 R8, R60.reuse, R110, R8 ;  /* 0x0000006e3c08723c */ /* 0x040ff00000001808 */
[C---:B------:R-:W-:Y:S08]  /*3ba0*/  HMMA.16816.F32 R12, R60.reuse, R112, R12 ;  /* 0x000000703c0c723c */ /* 0x040ff0000000180c */
[----:B------:R-:W-:Y:S01]  /*3bb0*/  HMMA.16816.F32 R16, R60, R114, R16 ;  /* 0x000000723c10723c */ /* 0x000fe20000001810 */
[----:B------:R4:W4:Y:S02]  /*3bc0*/  LDSM.16.M88.4 R60, [R200+0x2000] ;  /* 0x00200000c83c783b */ /* 0x0009240000000200 */
[----:B------:R-:W-:Y:S05]  /*3bd0*/  IMAD.WIDE.U32 R114, R182, -0x326172a9, RZ ;  /* 0xcd9e8d57b6727825 */ /* 0x000fea00078e00ff */
[C---:B-1----:R-:W-:Y:S01]  /*3be0*/  HMMA.16816.F32 R4, R56.reuse, R64, R4 ;  /* 0x000000403804723c */ /* 0x042fe20000001804 */
[----:B------:R1:W2:Y:S04]  /*3bf0*/  LDG.E R182, desc[UR26][R106.64+0x20] ;  /* 0x0000201a6ab67981 */ /* 0x0002a8000c1e1900 */
[----:B------:R-:W-:Y:S01]  /*3c00*/  VIADD R65, R199, 0x8040 ;  /* 0x00008040c7417836 */ /* 0x000fe20000000000 */
[----:B------:R-:W-:Y:S01]  /*3c10*/  LOP3.LUT R189, R186, UR35, R115, 0x96, !PT ;  /* 0x00000023babd7c12 */ /* 0x000fe2000f8e9673 */
[----:B------:R-:W-:Y:S01]  /*3c20*/  @P4 VIADD R65, R230, 0xffffffc0 ;  /* 0xffffffc0e6414836 */ /* 0x000fe20000000000 */
[C---:B------:R-:W-:Y:S03]  /*3c30*/  HMMA.16816.F32 R8, R56.reuse, R66, R8 ;  /* 0x000000423808723c */ /* 0x040fe60000001808 */
[----:B------:R-:W-:Y:S05]  /*3c40*/  FMUL.FTZ R186, R235, 1.4426950216293334961 ;  /* 0x3fb8aa3bebba7820 */ /* 0x000fea0000410000 */
[C---:B---3--:R-:W-:Y:S03]  /*3c50*/  HMMA.16816.F32 R12, R56.reuse, R52, R12 ;  /* 0x00000034380c723c */ /* 0x048fe6000000180c */
[----:B------:R-:W-:Y:S01]  /*3c60*/  FSEL R186, R186, RZ, P6 ;  /* 0x000000ffbaba7208 */ /* 0x000fe20003000000 */
[----:B----4-:R-:W-:Y:S01]  /*3c70*/  IMAD.WIDE.U32 R200, R201, -0x2daee0ad, RZ ;  /* 0xd2511f53c9c87825 */ /* 0x010fe200078e00ff */
[-C--:B------:R-:W-:Y:S03]  /*3c80*/  @!P3 ISETP.GE.AND P6, PT, R185, R190.reuse, PT ;  /* 0x000000beb900b20c */ /* 0x080fe60003fc6270 */
[----:B------:R-:W-:Y:S01]  /*3c90*/  HMMA.16816.F32 R16, R56, R54, R16 ;  /* 0x000000363810723c */ /* 0x000fe20000001810 */
[----:B------:R-:W3:Y:S02]  /*3ca0*/  LDSM.16.M88.4 R52, [R2+-0x1800] ;  /* 0xffe800000234783b */ /* 0x000ee40000000200 */
[----:B------:R-:W-:Y:S01]  /*3cb0*/  IMAD.WIDE.U32 R58, R189, -0x2daee0ad, RZ ;  /* 0xd2511f53bd3a7825 */ /* 0x000fe200078e00ff */
[----:B------:R-:W-:Y:S03]  /*3cc0*/  LOP3.LUT R187, R180, UR34, R201, 0x96, !PT ;  /* 0x00000022b4bb7c12 */ /* 0x000fe6000f8e96c9 */
[C---:B------:R-:W-:Y:S01]  /*3cd0*/  @!P3 VIADD R201, R185.reuse, 0x8 ;  /* 0x00000008b9c9b836 */ /* 0x040fe20000000000 */
[C---:B------:R-:W-:Y:S05]  /*3ce0*/  HMMA.16816.F32 R4, R60.reuse, R100, R4 ;  /* 0x000000643c04723c */ /* 0x040fea0000001804 */
[----:B------:R-:W-:Y:S01]  /*3cf0*/  @!P3 VIADD R101, R185, 0x9 ;  /* 0x00000009b965b836 */ /* 0x000fe20000000000 */
[----:B------:R-:W-:Y:S01]  /*3d00*/  @!P3 ISETP.GE.AND P1, PT, R201, R190, PT ;  /* 0x000000bec900b20c */ /* 0x000fe20003f26270 */
[----:B------:R-:W-:Y:S01]  /*3d10*/  @!P3 VIADD R180, R185, 0x10 ;  /* 0x00000010b9b4b836 */ /* 0x000fe20000000000 */
[C---:B------:R-:W-:Y:S03]  /*3d20*/  HMMA.16816.F32 R8, R60.reuse, R102, R8 ;  /* 0x000000663c08723c */ /* 0x040fe60000001808 */
[----:B------:R-:W-:Y:S05]  /*3d30*/  IMAD.WIDE.U32 R102, R187, -0x326172a9, RZ ;  /* 0xcd9e8d57bb667825 */ /* 0x000fea00078e00ff */
[----:B------:R-:W-:Y:S01]  /*3d40*/  LOP3.LUT R114, R114, UR29, R103, 0x96, !PT ;  /* 0x0000001d72727c12 */ /* 0x000fe2000f8e9667 */
[----:B------:R-:W-:Y:S02]  /*3d50*/  @!P3 VIADD R103, R185, 0x18 ;  /* 0x00000018b967b836 */ /* 0x000fe40000000000 */
[----:B------:R-:W-:Y:S01]  /*3d60*/  FADD.FTZ R249, R218, R5 ;  /* 0x00000005daf97221 */ /* 0x000fe20000010000 */
[C---:B------:R-:W-:Y:S01]  /*3d70*/  FADD.FTZ R191, R219.reuse, R4 ;  /* 0x00000004dbbf7221 */ /* 0x040fe20000010000 */
[----:B------:R-:W-:Y:S01]  /*3d80*/  FADD.FTZ R252, R219, R6 ;  /* 0x00000006dbfc7221 */ /* 0x000fe20000010000 */
[----:B-1----:R-:W-:Y:S03]  /*3d90*/  IMAD.WIDE.U32 R106, R114, -0x2daee0ad, RZ ;  /* 0xd2511f53726a7825 */ /* 0x002fe600078e00ff */
[----:B------:R-:W-:Y:S02]  /*3da0*/  @!P3 FSEL R249, R249, -INF , !P2 ;  /* 0xff800000f9f9b808 */ /* 0x000fe40005000000 */
[----:B------:R-:W-:Y:S01]  /*3db0*/  FADD.FTZ R113, R217, R8 ;  /* 0x00000008d9717221 */ /* 0x000fe20000010000 */
[----:B------:R-:W-:Y:S01]  /*3dc0*/  FADD.FTZ R115, R216, R9 ;  /* 0x00000009d8737221 */ /* 0x000fe20000010000 */
[CC--:B------:R-:W-:Y:S01]  /*3dd0*/  @!P3 ISETP.GE.AND P2, PT, R185.reuse, R188.reuse, PT ;  /* 0x000000bcb900b20c */ /* 0x0c0fe20003f46270 */
[----:B------:R-:W-:Y:S01]  /*3de0*/  @!P3 VIADD R185, R185, 0x19 ;  /* 0x00000019b9b9b836 */ /* 0x000fe20000000000 */
[----:B------:R-:W-:Y:S01]  /*3df0*/  @!P3 FSEL R191, R191, -INF , !P6 ;  /* 0xff800000bfbfb808 */ /* 0x000fe20007000000 */
[C---:B---3--:R-:W-:Y:S03]  /*3e00*/  HMMA.16816.F32 R12, R60.reuse, R52, R12 ;  /* 0x000000343c0c723c */ /* 0x048fe6000000180c */
[----:B------:R-:W-:Y:S01]  /*3e10*/  @!P3 ISETP.GE.AND P6, PT, R201, R188, PT ;  /* 0x000000bcc900b20c */ /* 0x000fe20003fc6270 */
[----:B------:R-:W-:Y:S01]  /*3e20*/  FADD.FTZ R201, R218, R7 ;  /* 0x00000007dac97221 */ /* 0x000fe20000010000 */
[----:B------:R-:W-:Y:S02]  /*3e30*/  @!P3 FSEL R252, R252, -INF , !P2 ;  /* 0xff800000fcfcb808 */ /* 0x000fe40005000000 */
[----:B------:R-:W-:Y:S01]  /*3e40*/  @!P3 ISETP.GE.AND P2, PT, R101, R190, PT ;  /* 0x000000be6500b20c */ /* 0x000fe20003f46270 */
[----:B------:R-:W-:Y:S03]  /*3e50*/  HMMA.16816.F32 R16, R60, R54, R16 ;  /* 0x000000363c10723c */ /* 0x000fe60000001810 */
[----:B------:R-:W-:Y:S01]  /*3e60*/  @!P3 FSEL R201, R201, -INF , !P0 ;  /* 0xff800000c9c9b808 */ /* 0x000fe20004000000 */
[--C-:B------:R-:W-:Y:S01]  /*3e70*/  FFMA.FTZ R252, R252, UR12, -R184.reuse ;  /* 0x0000000cfcfc7c23 */ /* 0x100fe200080108b8 */
[----:B------:R-:W-:Y:S02]  /*3e80*/  @!P3 FSEL R113, R113, -INF , !P1 ;  /* 0xff8000007171b808 */ /* 0x000fe40004800000 */
[----:B------:R-:W-:Y:S01]  /*3e90*/  @!P3 FSEL R115, R115, -INF , !P2 ;  /* 0xff8000007373b808 */ /* 0x000fe20005000000 */
[----:B------:R-:W-:Y:S01]  /*3ea0*/  FFMA.FTZ R201, R201, UR12, -R184 ;  /* 0x0000000cc9c97c23 */ /* 0x000fe200080108b8 */
[----:B------:R-:W-:Y:S01]  /*3eb0*/  @!P3 ISETP.GE.AND P0, PT, R101, R188, PT ;  /* 0x000000bc6500b20c */ /* 0x000fe20003f06270 */
[----:B------:R-:W-:Y:S01]  /*3ec0*/  FADD.FTZ R101, R217, R10 ;  /* 0x0000000ad9657221 */ /* 0x000fe20000010000 */
[C---:B------:R-:W-:Y:S01]  /*3ed0*/  @!P3 ISETP.GE.AND P1, PT, R180.reuse, R190, PT ;  /* 0x000000beb400b20c */ /* 0x040fe20003f26270 */
[----:B------:R-:W-:Y:S01]  /*3ee0*/  FADD.FTZ R189, R215, R12 ;  /* 0x0000000cd7bd7221 */ /* 0x000fe20000010000 */
[----:B------:R-:W-:Y:S01]  /*3ef0*/  @!P3 ISETP.GE.AND P2, PT, R180, R188, PT ;  /* 0x000000bcb400b20c */ /* 0x000fe20003f46270 */
[----:B------:R-:W-:Y:S01]  /*3f00*/  FADD.FTZ R180, R216, R11 ;  /* 0x0000000bd8b47221 */ /* 0x000fe20000010000 */
[----:B------:R-:W-:Y:S01]  /*3f10*/  FADD.FTZ R187, R214, R13 ;  /* 0x0000000dd6bb7221 */ /* 0x000fe20000010000 */
[----:B------:R-:W-:Y:S01]  /*3f20*/  @!P3 FSEL R101, R101, -INF , !P6 ;  /* 0xff8000006565b808 */ /* 0x000fe20007000000 */
[----:B------:R-:W-:Y:S01]  /*3f30*/  FADD.FTZ R114, R215, R14 ;  /* 0x0000000ed7727221 */ /* 0x000fe20000010000 */
[----:B------:R-:W-:Y:S01]  /*3f40*/  @!P3 ISETP.GE.AND P6, PT, R105, R190, PT ;  /* 0x000000be6900b20c */ /* 0x000fe20003fc6270 */
[----:B------:R-:W1:Y:S01]  /*3f50*/  MUFU.EX2 R252, R252 ;  /* 0x000000fc00fc7308 */ /* 0x000e620000000800 */
[----:B------:R-:W-:Y:S01]  /*3f60*/  @!P3 FSEL R180, R180, -INF , !P0 ;  /* 0xff800000b4b4b808 */ /* 0x000fe20004000000 */
[----:B------:R-:W-:Y:S01]  /*3f70*/  FFMA.FTZ R115, R115, UR12, -R186 ;  /* 0x0000000c73737c23 */ /* 0x000fe200080108ba */
[----:B------:R-:W-:Y:S07]  /*3f80*/  @!P3 ISETP.GE.AND P0, PT, R105, R188, PT ;  /* 0x000000bc6900b20c */ /* 0x000fee0003f06270 */
[----:B------:R-:W-:Y:S01]  /*3f90*/  MUFU.EX2 R201, R201 ;  /* 0x000000c900c97308 */ /* 0x000fe20000000800 */
[----:B------:R-:W-:Y:S02]  /*3fa0*/  LOP3.LUT R105, R200, UR28, R59, 0x96, !PT ;  /* 0x0000001cc8697c12 */ /* 0x000fe4000f8e963b */
[----:B------:R-:W-:Y:S07]  /*3fb0*/  @!P3 FSEL R189, R189, -INF , !P1 ;  /* 0xff800000bdbdb808 */ /* 0x000fee0004800000 */
[----:B------:R-:W-:Y:S01]  /*3fc0*/  MUFU.EX2 R115, R115 ;  /* 0x0000007300737308 */ /* 0x000fe20000000800 */
[----:B------:R-:W-:Y:S01]  /*3fd0*/  @!P3 FSEL R187, R187, -INF , !P6 ;  /* 0xff800000bbbbb808 */ /* 0x000fe20007000000 */
[----:B------:R-:W-:Y:S01]  /*3fe0*/  IMAD.WIDE.U32 R110, R105, -0x326172a9, RZ ;  /* 0xcd9e8d57696e7825 */ /* 0x000fe200078e00ff */
[-C--:B------:R-:W-:Y:S02]  /*3ff0*/  @!P3 ISETP.GE.AND P6, PT, R185, R190.reuse, PT ;  /* 0x000000beb900b20c */ /* 0x080fe40003fc6270 */
[----:B------:R-:W-:Y:S01]  /*4000*/  @!P3 ISETP.GE.AND P1, PT, R103, R190, PT ;  /* 0x000000be6700b20c */ /* 0x000fe20003f26270 */
[----:B------:R-:W-:Y:S01]  /*4010*/  FADD.FTZ R105, R214, R15 ;  /* 0x0000000fd6697221 */ /* 0x000fe20000010000 */
[----:B------:R-:W-:Y:S02]  /*4020*/  LOP3.LUT R190, R58, UR16, R107, 0x96, !PT ;  /* 0x000000103abe7c12 */ /* 0x000fe4000f8e966b */
[----:B------:R-:W-:Y:S02]  /*4030*/  LOP3.LUT R102, R102, UR17, R111, 0x96, !PT ;  /* 0x0000001166667c12 */ /* 0x000fe4000f8e966f */
[----:B------:R-:W-:Y:S01]  /*4040*/  @!P3 FSEL R105, R105, -INF , !P0 ;  /* 0xff8000006969b808 */ /* 0x000fe20004000000 */
[----:B------:R-:W-:Y:S01]  /*4050*/  IMAD.WIDE.U32 R58, R190, -0x326172a9, RZ ;  /* 0xcd9e8d57be3a7825 */ /* 0x000fe200078e00ff */
[-C--:B------:R-:W-:Y:S02]  /*4060*/  @!P3 ISETP.GE.AND P0, PT, R185, R188.reuse, PT ;  /* 0x000000bcb900b20c */ /* 0x080fe40003f06270 */
[----:B------:R-:W-:Y:S01]  /*4070*/  @!P3 FSEL R114, R114, -INF , !P2 ;  /* 0xff8000007272b808 */ /* 0x000fe20005000000 */
[----:B------:R-:W-:Y:S01]  /*4080*/  IMAD.WIDE.U32 R62, R102, -0x2daee0ad, RZ ;  /* 0xd2511f53663e7825 */ /* 0x000fe200078e00ff */
[----:B------:R-:W-:Y:S02]  /*4090*/  LOP3.LUT R15, R110, UR15, R59, 0x96, !PT ;  /* 0x0000000f6e0f7c12 */ /* 0x000fe4000f8e963b */
[----:B------:R-:W-:Y:S01]  /*40a0*/  @!P3 ISETP.GE.AND P2, PT, R103, R188, PT ;  /* 0x000000bc6700b20c */ /* 0x000fe20003f46270 */
[----:B------:R-:W-:Y:S01]  /*40b0*/  FADD.FTZ R188, R213, R16 ;  /* 0x00000010d5bc7221 */ /* 0x000fe20000010000 */
[----:B------:R-:W-:Y:S01]  /*40c0*/  PRMT R185, R15, 0x7632, R185 ;  /* 0x000076320fb97816 */ /* 0x000fe200000000b9 */
[----:B------:R-:W-:Y:S01]  /*40d0*/  FFMA.FTZ R105, R105, UR12, -R184 ;  /* 0x0000000c69697c23 */ /* 0x000fe200080108b8 */
[----:B------:R-:W-:Y:S01]  /*40e0*/  LOP3.LUT R181, R106, UR14, R63, 0x96, !PT ;  /* 0x0000000e6ab57c12 */ /* 0x000fe2000f8e963f */
[----:B------:R-:W-:Y:S01]  /*40f0*/  FADD.FTZ R63, R212, R17 ;  /* 0x00000011d43f7221 */ /* 0x000fe20000010000 */
[----:B------:R-:W-:Y:S02]  /*4100*/  LOP3.LUT R185, R185, 0xff, RZ, 0xc0, !PT ;  /* 0x000000ffb9b97812 */ /* 0x000fe400078ec0ff */
[----:B------:R-:W-:Y:S02]  /*4110*/  LOP3.LUT R106, R15, 0xff, RZ, 0xc0, !PT ;  /* 0x000000ff0f6a7812 */ /* 0x000fe400078ec0ff */
[----:B------:R-:W-:Y:S02]  /*4120*/  @!P3 FSEL R63, R63, -INF , !P6 ;  /* 0xff8000003f3fb808 */ /* 0x000fe40007000000 */
[----:B------:R-:W-:Y:S02]  /*4130*/  @!P3 FSEL R188, R188, -INF , !P1 ;  /* 0xff800000bcbcb808 */ /* 0x000fe40004800000 */
[----:B------:R-:W-:Y:S01]  /*4140*/  ISETP.LE.U32.AND P6, PT, R185, UR7, PT ;  /* 0x00000007b9007c0c */ /* 0x000fe2000bfc3070 */
[----:B------:R-:W-:Y:S01]  /*4150*/  FFMA.FTZ R185, R191, UR12, -R186 ;  /* 0x0000000cbfb97c23 */ /* 0x000fe200080108ba */
[----:B------:R-:W-:Y:S02]  /*4160*/  ISETP.LE.U32.AND P1, PT, R106, UR7, PT ;  /* 0x000000076a007c0c */ /* 0x000fe4000bf23070 */
[----:B------:R-:W-:Y:S02]  /*4170*/  LOP3.LUT R106, R15, 0xffff, RZ, 0xc0, !PT ;  /* 0x0000ffff0f6a7812 */ /* 0x000fe400078ec0ff */
[C---:B------:R-:W-:Y:S01]  /*4180*/  PRMT R61, R62.reuse, 0x7771, RZ ;  /* 0x000077713e3d7816 */ /* 0x040fe200000000ff */
[----:B------:R-:W3:Y:S01]  /*4190*/  MUFU.EX2 R185, R185 ;  /* 0x000000b900b97308 */ /* 0x000ee20000000800 */
[----:B------:R-:W-:Y:S01]  /*41a0*/  SHF.R.U32.HI R191, RZ, 0x8, R106 ;  /* 0x00000008ffbf7819 */ /* 0x000fe2000001166a */
[----:B------:R-:W-:Y:S01]  /*41b0*/  FFMA.FTZ R106, R249, UR12, -R186 ;  /* 0x0000000cf96a7c23 */ /* 0x000fe200080108ba */
[----:B------:R-:W-:Y:S01]  /*41c0*/  FADD.FTZ R249, R213, R18 ;  /* 0x00000012d5f97221 */ /* 0x000fe20000010000 */
[----:B------:R-:W-:Y:S02]  /*41d0*/  PRMT R107, R62, 0x7772, RZ ;  /* 0x000077723e6b7816 */ /* 0x000fe400000000ff */
[----:B------:R-:W-:Y:S01]  /*41e0*/  LOP3.LUT R191, R191, 0xffff, RZ, 0xc0, !PT ;  /* 0x0000ffffbfbf7812 */ /* 0x000fe200078ec0ff */
[----:B-1----:R-:W-:Y:S01]  /*41f0*/  @!P6 FADD.FTZ R252, -R252, -RZ ;  /* 0x800000fffcfce221 */ /* 0x002fe20000010100 */
[C---:B------:R-:W-:Y:S02]  /*4200*/  PRMT R103, R62.reuse, 0x7773, RZ ;  /* 0x000077733e677816 */ /* 0x040fe400000000ff */
[----:B------:R-:W1:Y:S01]  /*4210*/  MUFU.EX2 R106, R106 ;  /* 0x0000006a006a7308 */ /* 0x000e620000000800 */
[----:B------:R-:W-:Y:S01]  /*4220*/  PRMT R200, R62, 0x7770, RZ ;  /* 0x000077703ec87816 */ /* 0x000fe200000000ff */
[----:B------:R-:W-:Y:S01]  /*4230*/  FADD.FTZ R62, R212, R19 ;  /* 0x00000013d43e7221 */ /* 0x000fe20000010000 */
[----:B------:R-:W-:Y:S02]  /*4240*/  @!P3 FSEL R249, R249, -INF , !P2 ;  /* 0xff800000f9f9b808 */ /* 0x000fe40005000000 */
[----:B------:R-:W-:Y:S01]  /*4250*/  ISETP.LE.U32.AND P2, PT, R191, UR7, PT ;  /* 0x00000007bf007c0c */ /* 0x000fe2000bf43070 */
[----:B---3--:R-:W-:Y:S01]  /*4260*/  @!P1 FADD.FTZ R185, -R185, -RZ ;  /* 0x800000ffb9b99221 */ /* 0x008fe20000010100 */
[----:B------:R-:W-:Y:S02]  /*4270*/  SHF.R.U32.HI R191, RZ, 0x18, R15 ;  /* 0x00000018ffbf7819 */ /* 0x000fe4000001160f */
[----:B------:R-:W-:Y:S02]  /*4280*/  PRMT R102, R58, 0x7771, RZ ;  /* 0x000077713a667816 */ /* 0x000fe400000000ff */
[----:B------:R-:W-:Y:S02]  /*4290*/  @!P3 FSEL R62, R62, -INF , !P0 ;  /* 0xff8000003e3eb808 */ /* 0x000fe40004000000 */
[----:B------:R-:W-:Y:S01]  /*42a0*/  ISETP.LE.U32.AND P0, PT, R191, UR7, PT ;  /* 0x00000007bf007c0c */ /* 0x000fe2000bf03070 */
[--C-:B------:R-:W-:Y:S01]  /*42b0*/  FFMA.FTZ R191, R113, UR12, -R186.reuse ;  /* 0x0000000c71bf7c23 */ /* 0x100fe200080108ba */
[----:B------:R-:W-:Y:S01]  /*42c0*/  ISETP.GT.U32.AND P1, PT, R102, UR7, PT ;  /* 0x0000000766007c0c */ /* 0x000fe2000bf24070 */
[----:B------:R-:W-:Y:S01]  /*42d0*/  FFMA.FTZ R113, R187, UR12, -R186 ;  /* 0x0000000cbb717c23 */ /* 0x000fe200080108ba */
[C---:B------:R-:W-:Y:S01]  /*42e0*/  PRMT R190, R58.reuse, 0x7773, RZ ;  /* 0x000077733abe7816 */ /* 0x040fe200000000ff */
[----:B------:R3:W-:Y:S01]  /*42f0*/  MUFU.EX2 R102, R191 ;  /* 0x000000bf00667308 */ /* 0x0007e20000000800 */
[----:B------:R-:W-:Y:S01]  /*4300*/  PRMT R13, R58, 0x7772, RZ ;  /* 0x000077723a0d7816 */ /* 0x000fe200000000ff */
[----:B-1----:R-:W-:Y:S01]  /*4310*/  @!P2 FADD.FTZ R106, -R106, -RZ ;  /* 0x800000ff6a6aa221 */ /* 0x002fe20000010100 */
[----:B------:R-:W-:Y:S01]  /*4320*/  ISETP.GT.U32.AND P6, PT, R190, UR7, PT ;  /* 0x00000007be007c0c */ /* 0x000fe2000bfc4070 */
[----:B------:R-:W-:Y:S01]  /*4330*/  FFMA.FTZ R190, R180, UR12, -R184 ;  /* 0x0000000cb4be7c23 */ /* 0x000fe200080108b8 */
[----:B------:R-:W-:Y:S01]  /*4340*/  FFMA.FTZ R180, R189, UR12, -R186 ;  /* 0x0000000cbdb47c23 */ /* 0x000fe200080108ba */
[----:B------:R-:W-:Y:S04]  /*4350*/  LOP3.LUT R189, R181, 0xffff, RZ, 0xc0, !PT ;  /* 0x0000ffffb5bd7812 */ /* 0x000fe800078ec0ff */
[----:B------:R-:W-:Y:S01]  /*4360*/  MUFU.EX2 R113, R113 ;  /* 0x0000007100717308 */ /* 0x000fe20000000800 */
[----:B------:R-:W-:Y:S01]  /*4370*/  ISETP.GT.U32.AND P2, PT, R13, UR7, PT ;  /* 0x000000070d007c0c */ /* 0x000fe2000bf44070 */
[----:B------:R-:W-:Y:S01]  /*4380*/  @!P0 FADD.FTZ R201, -R201, -RZ ;  /* 0x800000ffc9c98221 */ /* 0x000fe20000010100 */
[----:B------:R-:W-:Y:S01]  /*4390*/  SHF.R.U32.HI R187, RZ, 0x8, R189 ;  /* 0x00000008ffbb7819 */ /* 0x000fe200000116bd */
[----:B------:R-:W-:Y:S01]  /*43a0*/  FFMA.FTZ R189, R114, UR12, -R184 ;  /* 0x0000000c72bd7c23 */ /* 0x000fe200080108b8 */
[----:B------:R-:W-:Y:S01]  /*43b0*/  PRMT R114, R181, 0x7632, R114 ;  /* 0x00007632b5727816 */ /* 0x000fe20000000072 */
[----:B------:R-:W-:Y:S01]  /*43c0*/  @P1 FADD.FTZ R115, -R115, -RZ ;  /* 0x800000ff73731221 */ /* 0x000fe20000010100 */
[----:B---3--:R-:W-:Y:S01]  /*43d0*/  FFMA.FTZ R191, R101, UR12, -R184 ;  /* 0x0000000c65bf7c23 */ /* 0x008fe200080108b8 */
[----:B------:R-:W-:Y:S02]  /*43e0*/  LOP3.LUT R187, R187, 0xffff, RZ, 0xc0, !PT ;  /* 0x0000ffffbbbb7812 */ /* 0x000fe400078ec0ff */
[----:B------:R-:W1:Y:S01]  /*43f0*/  MUFU.EX2 R190, R190 ;  /* 0x000000be00be7308 */ /* 0x000e620000000800 */
[----:B------:R-:W-:Y:S02]  /*4400*/  PRMT R14, R58, 0x7770, RZ ;  /* 0x000077703a0e7816 */ /* 0x000fe400000000ff */
[----:B------:R-:W-:Y:S07]  /*4410*/  ISETP.LE.U32.AND P1, PT, R187, UR7, PT ;  /* 0x00000007bb007c0c */ /* 0x000fee000bf23070 */
[----:B------:R-:W3:Y:S01]  /*4420*/  MUFU.EX2 R191, R191 ;  /* 0x000000bf00bf7308 */ /* 0x000ee20000000800 */
[----:B------:R-:W-:Y:S01]  /*4430*/  LOP3.LUT R187, R114, 0xff, RZ, 0xc0, !PT ;  /* 0x000000ff72bb7812 */ /* 0x000fe200078ec0ff */
[--C-:B------:R-:W-:Y:S01]  /*4440*/  FFMA.FTZ R114, R188, UR12, -R186.reuse ;  /* 0x0000000cbc727c23 */ /* 0x100fe200080108ba */
[----:B------:R-:W-:Y:S07]  /*4450*/  FFMA.FTZ R186, R63, UR12, -R186 ;  /* 0x0000000c3fba7c23 */ /* 0x000fee00080108ba */
[----:B------:R-:W4:Y:S01]  /*4460*/  MUFU.EX2 R189, R189 ;  /* 0x000000bd00bd7308 */ /* 0x000f220000000800 */
[----:B------:R-:W-:Y:S02]  /*4470*/  ISETP.LE.U32.AND P3, PT, R14, UR7, PT ;  /* 0x000000070e007c0c */ /* 0x000fe4000bf63070 */
[----:B------:R-:W-:Y:S07]  /*4480*/  LOP3.LUT R101, R181, 0xff, RZ, 0xc0, !PT ;  /* 0x000000ffb5657812 */ /* 0x000fee00078ec0ff */
[----:B------:R-:W4:Y:S01]  /*4490*/  MUFU.EX2 R180, R180 ;  /* 0x000000b400b47308 */ /* 0x000f220000000800 */
[----:B------:R-:W-:Y:S01]  /*44a0*/  SHF.R.U32.HI R181, RZ, 0x18, R181 ;  /* 0x00000018ffb57819 */ /* 0x000fe200000116b5 */
[----:B-1----:R-:W-:Y:S01]  /*44b0*/  @P6 FADD.FTZ R190, -R190, -RZ ;  /* 0x800000ffbebe6221 */ /* 0x002fe20000010100 */
[----:B------:R-:W-:Y:S07]  /*44c0*/  ISETP.GT.U32.AND P6, PT, R61, UR7, PT ;  /* 0x000000073d007c0c */ /* 0x000fee000bfc4070 */
[----:B------:R-:W-:Y:S01]  /*44d0*/  MUFU.EX2 R188, R105 ;  /* 0x0000006900bc7308 */ /* 0x000fe20000000800 */
[----:B------:R-:W-:Y:S01]  /*44e0*/  @!P1 FADD.FTZ R113, -R113, -RZ ;  /* 0x800000ff71719221 */ /* 0x000fe20000010100 */
[----:B---3--:R-:W-:Y:S01]  /*44f0*/  @P2 FADD.FTZ R191, -R191, -RZ ;  /* 0x800000ffbfbf2221 */ /* 0x008fe20000010100 */
[----:B------:R-:W-:Y:S01]  /*4500*/  ISETP.LE.U32.AND P2, PT, R187, UR7, PT ;  /* 0x00000007bb007c0c */ /* 0x000fe2000bf43070 */
[--C-:B------:R-:W-:Y:S01]  /*4510*/  FFMA.FTZ R187, R249, UR12, -R184.reuse ;  /* 0x0000000cf9bb7c23 */ /* 0x100fe200080108b8 */
[----:B------:R-:W-:Y:S05]  /*4520*/  FFMA.FTZ R184, R62, UR12, -R184 ;  /* 0x0000000c3eb87c23 */ /* 0x000fea00080108b8 */
[----:B------:R-:W1:Y:S01]  /*4530*/  MUFU.EX2 R249, R186 ;  /* 0x000000ba00f97308 */ /* 0x000e620000000800 */
[----:B------:R-:W-:Y:S01]  /*4540*/  @!P3 FADD.FTZ R102, -R102, -RZ ;  /* 0x800000ff6666b221 */ /* 0x000fe20000010100 */
[----:B------:R-:W-:Y:S08]  /*4550*/  ISETP.LE.U32.AND P3, PT, R101, UR7, PT ;  /* 0x0000000765007c0c */ /* 0x000ff0000bf63070 */
[----:B------:R-:W-:Y:S01]  /*4560*/  MUFU.EX2 R186, R187 ;  /* 0x000000bb00ba7308 */ /* 0x000fe20000000800 */
[----:B------:R-:W-:Y:S02]  /*4570*/  F2FP.RELU.F16.F32.PACK_AB R101, R201, R252 ;  /* 0x000000fcc965723e */ /* 0x000fe400000008ff */
[----:B------:R-:W-:Y:S07]  /*4580*/  ISETP.LE.U32.AND P1, PT, R181, UR7, PT ;  /* 0x00000007b5007c0c */ /* 0x000fee000bf23070 */
[----:B------:R3:W3:Y:S01]  /*4590*/  MUFU.EX2 R187, R184 ;  /* 0x000000b800bb7308 */ /* 0x0006e20000000800 */
[----:B------:R-:W-:Y:S01]  /*45a0*/  ISETP.LE.U32.AND P0, PT, R200, UR7, PT ;  /* 0x00000007c8007c0c */ /* 0x000fe2000bf03070 */
[----:B----4-:R-:W-:Y:S01]  /*45b0*/  @!P2 FADD.FTZ R189, -R189, -RZ ;  /* 0x800000ffbdbda221 */ /* 0x010fe20000010100 */
[----:B------:R-:W-:Y:S01]  /*45c0*/  ISETP.GT.U32.AND P2, PT, R103, UR7, PT ;  /* 0x0000000767007c0c */ /* 0x000fe2000bf44070 */
[----:B------:R4:W-:Y:S01]  /*45d0*/  STS [R203+0x400], R101 ;  /* 0x00040065cb007388 */ /* 0x0009e20000000800 */
[----:B------:R-:W-:Y:S05]  /*45e0*/  F2FP.RELU.F16.F32.PACK_AB R103, R106, R185 ;  /* 0x000000b96a67723e */ /* 0x000fea00000008ff */
[----:B------:R-:W3:Y:S01]  /*45f0*/  MUFU.EX2 R114, R114 ;  /* 0x0000007200727308 */ /* 0x000ee20000000800 */
[----:B------:R-:W-:Y:S01]  /*4600*/  @!P3 FADD.FTZ R180, -R180, -RZ ;  /* 0x800000ffb4b4b221 */ /* 0x000fe20000010100 */
[----:B------:R-:W-:Y:S01]  /*4610*/  ISETP.GT.U32.AND P3, PT, R107, UR7, PT ;  /* 0x000000076b007c0c */ /* 0x000fe2000bf64070 */
[----:B-1----:R-:W-:Y:S01]  /*4620*/  @P6 FADD.FTZ R249, -R249, -RZ ;  /* 0x800000fff9f96221 */ /* 0x002fe20000010100 */
[----:B------:R1:W-:Y:S01]  /*4630*/  STS [R203], R103 ;  /* 0x00000067cb007388 */ /* 0x0003e20000000800 */
[----:B------:R-:W-:Y:S01]  /*4640*/  F2FP.RELU.F16.F32.PACK_AB R181, R190, R191 ;  /* 0x000000bfbeb5723e */ /* 0x000fe200000008ff */
[----:B------:R-:W-:Y:S01]  /*4650*/  @!P1 FADD.FTZ R188, -R188, -RZ ;  /* 0x800000ffbcbc9221 */ /* 0x000fe20000010100 */
[----:B------:R-:W-:Y:S02]  /*4660*/  F2FP.RELU.F16.F32.PACK_AB R107, R113, R180 ;  /* 0x000000b4716b723e */ /* 0x000fe400000008ff */
[----:B---3--:R-:W-:Y:S01]  /*4670*/  F2FP.RELU.F16.F32.PACK_AB R184, R115, R102 ;  /* 0x0000006673b8723e */ /* 0x008fe200000008ff */
[----:B------:R-:W-:Y:S01]  /*4680*/  @P2 FADD.FTZ R187, -R187, -RZ ;  /* 0x800000ffbbbb2221 */ /* 0x000fe20000010100 */
[----:B------:R-:W-:Y:S01]  /*4690*/  F2FP.RELU.F16.F32.PACK_AB R105, R188, R189 ;  /* 0x000000bdbc69723e */ /* 0x000fe200000008ff */
[----:B------:R-:W-:Y:S01]  /*46a0*/  STS [R248+0x400], R181 ;  /* 0x000400b5f8007388 */ /* 0x000fe20000000800 */
[----:B------:R-:W-:Y:S01]  /*46b0*/  SEL R200, R210, 0xffffffe0, !P5 ;  /* 0xffffffe0d2c87807 */ /* 0x000fe20006800000 */
[----:B------:R-:W-:Y:S01]  /*46c0*/  @!P0 FADD.FTZ R114, -R114, -RZ ;  /* 0x800000ff72728221 */ /* 0x000fe20000010100 */
[----:B------:R-:W-:Y:S01]  /*46d0*/  @P3 FADD.FTZ R186, -R186, -RZ ;  /* 0x800000ffbaba3221 */ /* 0x000fe20000010100 */
[----:B------:R3:W-:Y:S01]  /*46e0*/  STS [R248], R184 ;  /* 0x000000b8f8007388 */ /* 0x0007e20000000800 */
[----:B------:R-:W-:Y:S01]  /*46f0*/  FSETP.GE.FTZ.AND P1, PT, R102, RZ, PT ;  /* 0x000000ff6600720b */ /* 0x000fe20003f36000 */
[----:B------:R-:W-:Y:S01]  /*4700*/  IMAD.IADD R66, R199, 0x1, R200 ;  /* 0x00000001c7427824 */ /* 0x000fe200078e02c8 */
[----:B------:R-:W-:Y:S01]  /*4710*/  FSETP.GE.FTZ.AND P3, PT, R185, RZ, PT ;  /* 0x000000ffb900720b */ /* 0x000fe20003f76000 */
[----:B------:R-:W-:Y:S01]  /*4720*/  STS [R205], R107 ;  /* 0x0000006bcd007388 */ /* 0x000fe20000000800 */
[----:B------:R-:W-:Y:S01]  /*4730*/  IMAD.IADD R64, R200, 0x1, R65 ;  /* 0x00000001c8407824 */ /* 0x000fe200078e0241 */
[----:B------:R-:W-:Y:S02]  /*4740*/  FSETP.GE.FTZ.AND P2, PT, R106, RZ, PT ;  /* 0x000000ff6a00720b */ /* 0x000fe40003f56000 */
[----:B----4-:R-:W-:Y:S01]  /*4750*/  F2FP.RELU.F16.F32.PACK_AB R101, R187, R186 ;  /* 0x000000babb65723e */ /* 0x010fe200000008ff */
[----:B------:R-:W-:Y:S01]  /*4760*/  STS [R205+0x400], R105 ;  /* 0x00040069cd007388 */ /* 0x000fe20000000800 */
[----:B------:R-:W-:Y:S02]  /*4770*/  FSETP.GE.FTZ.AND P0, PT, R115, RZ, PT ;  /* 0x000000ff7300720b */ /* 0x000fe40003f16000 */
[----:B------:R-:W-:Y:S02]  /*4780*/  ISETP.GT.AND P6, PT, R238, R221, PT ;  /* 0x000000ddee00720c */ /* 0x000fe40003fc4270 */
[----:B-1----:R-:W-:Y:S01]  /*4790*/  F2FP.RELU.F16.F32.PACK_AB R103, R249, R114 ;  /* 0x00000072f967723e */ /* 0x002fe200000008ff */
[----:B---3--:R-:W-:Y:S05]  /*47a0*/  IMAD.IADD R184, R205, 0x1, R246 ;  /* 0x00000001cdb87824 */ /* 0x008fea00078e02f6 */
[----:B------:R-:W-:Y:S04]  /*47b0*/  STS [R184], R103 ;  /* 0x00000067b8007388 */ /* 0x000fe80000000800 */
[----:B------:R-:W-:Y:S04]  /*47c0*/  STS [R184+0x400], R101 ;  /* 0x00040065b8007388 */ /* 0x000fe80000000800 */
[----:B------:R-:W1:Y:S08]  /*47d0*/  LDSM.16.M88.4 R52, [R199+0x8000] ;  /* 0x00800000c734783b */ /* 0x000e700000000200 */
[----:B------:R-:W3:Y:S08]  /*47e0*/  LDSM.16.M88.4 R56, [R66+0x8000] ;  /* 0x008000004238783b */ /* 0x000ef00000000200 */
[----:B------:R-:W4:Y:S01]  /*47f0*/  LDSM.16.M88.4 R60, [R65] ;  /* 0x00000000413c783b */ /* 0x000f220000000200 */
[C---:B-1----:R-:W-:Y:S08]  /*4800*/  HMMA.16816.F32 R4, R52.reuse, R116, RZ ;  /* 0x000000743404723c */ /* 0x042ff000000018ff */
[C---:B------:R-:W-:Y:S08]  /*4810*/  HMMA.16816.F32 R8, R52.reuse, R118, RZ ;  /* 0x000000763408723c */ /* 0x040ff000000018ff */
[C---:B------:R-:W-:Y:S08]  /*4820*/  HMMA.16816.F32 R12, R52.reuse, R120, RZ ;  /* 0x00000078340c723c */ /* 0x040ff000000018ff */
[----:B------:R-:W-:Y:S01]  /*4830*/  HMMA.16816.F32 R16, R52, R122, RZ ;  /* 0x0000007a3410723c */ /* 0x000fe200000018ff */
[----:B------:R-:W1:Y:S07]  /*4840*/  LDSM.16.M88.4 R52, [R64] ;  /* 0x000000004034783b */ /* 0x000e6e0000000200 */
        /* <DEDUP_REMOVED lines=32> */
[----:B------:R-:W-:Y:S04]  /*4a50*/  FADD.FTZ R103, -R183, R5 ;  /* 0x00000005b7677221 */ /* 0x000fe80000010100 */
[-C--:B------:R-:W-:Y:S01]  /*4a60*/  FSEL R101, R101, R183.reuse, P3 ;  /* 0x000000b765657208 */ /* 0x080fe20001800000 */
[----:B------:R-:W-:Y:S03]  /*4a70*/  HMMA.16816.F32 R16, R56, R178, R16 ;  /* 0x000000b23810723c */ /* 0x000fe60000001810 */
[----:B------:R-:W-:Y:S01]  /*4a80*/  FSEL R103, R103, R183, P2 ;  /* 0x000000b767677208 */ /* 0x000fe20001000000 */
[C---:B------:R-:W-:Y:S01]  /*4a90*/  FADD.FTZ R105, -R183.reuse, R8 ;  /* 0x00000008b7697221 */ /* 0x040fe20000010100 */
[----:B------:R-:W-:Y:S01]  /*4aa0*/  FSETP.GE.FTZ.AND P2, PT, R180, RZ, PT ;  /* 0x000000ffb400720b */ /* 0x000fe20003f56000 */
[----:B------:R-:W-:Y:S01]  /*4ab0*/  FADD.FTZ R107, -R183, R9 ;  /* 0x00000009b76b7221 */ /* 0x000fe20000010100 */
[----:B------:R-:W-:Y:S01]  /*4ac0*/  FSETP.GE.FTZ.AND P3, PT, R252, RZ, PT ;  /* 0x000000fffc00720b */ /* 0x000fe20003f76000 */
[----:B------:R-:W-:Y:S01]  /*4ad0*/  FMUL.FTZ R185, R185, R101 ;  /* 0x00000065b9b97220 */ /* 0x000fe20000410000 */
[----:B------:R-:W-:Y:S01]  /*4ae0*/  FSEL R105, R105, R183, P1 ;  /* 0x000000b769697208 */ /* 0x000fe20000800000 */
[----:B------:R-:W-:Y:S01]  /*4af0*/  FMUL.FTZ R106, R106, R103 ;  /* 0x000000676a6a7220 */ /* 0x000fe20000410000 */
[----:B------:R-:W-:Y:S01]  /*4b00*/  FSETP.GE.FTZ.AND P1, PT, R113, RZ, PT ;  /* 0x000000ff7100720b */ /* 0x000fe20003f36000 */
[----:B------:R-:W-:Y:S01]  /*4b10*/  FADD.FTZ R101, -R183, R13 ;  /* 0x0000000db7657221 */ /* 0x000fe20000010100 */
[----:B------:R-:W-:Y:S01]  /*4b20*/  FSEL R107, R107, R183, P0 ;  /* 0x000000b76b6b7208 */ /* 0x000fe20000000000 */
[----:B------:R-:W-:Y:S01]  /*4b30*/  FMUL.FTZ R105, R102, R105 ;  /* 0x0000006966697220 */ /* 0x000fe20000410000 */
[----:B------:R-:W-:Y:S01]  /*4b40*/  FSETP.GE.FTZ.AND P0, PT, R249, RZ, PT ;  /* 0x000000fff900720b */ /* 0x000fe20003f16000 */
[----:B------:R-:W-:Y:S01]  /*4b50*/  FADD.FTZ R102, -R183, R12 ;  /* 0x0000000cb7667221 */ /* 0x000fe20000010100 */
[----:B------:R-:W-:Y:S01]  /*4b60*/  F2FP.F16.F32.PACK_AB R185, R106, R185 ;  /* 0x000000b96ab9723e */ /* 0x000fe200000000ff */
[----:B------:R-:W-:Y:S01]  /*4b70*/  FMUL.FTZ R115, R115, R107 ;  /* 0x0000006b73737220 */ /* 0x000fe20000410000 */
[----:B------:R-:W-:Y:S02]  /*4b80*/  FADD.FTZ R106, -R183, R16 ;  /* 0x00000010b76a7221 */ /* 0x000fe40000010100 */
[-C--:B------:R-:W-:Y:S02]  /*4b90*/  FSEL R103, R102, R183.reuse, P2 ;  /* 0x000000b766677208 */ /* 0x080fe40001000000 */
[----:B------:R-:W-:Y:S02]  /*4ba0*/  FSEL R102, R101, R183, P1 ;  /* 0x000000b765667208 */ /* 0x000fe40000800000 */
        /* <DEDUP_REMOVED lines=8> */
[C---:B------:R-:W-:Y:S01]  /*4c30*/  FADD.FTZ R113, -R182.reuse, R6 ;  /* 0x00000006b6717221 */ /* 0x040fe20000010100 */
[----:B------:R-:W-:Y:S01]  /*4c40*/  FADD.FTZ R101, -R182, R7 ;  /* 0x00000007b6657221 */ /* 0x000fe20000010100 */
[----:B------:R-:W-:Y:S06]  /*4c50*/  @!P6 BRA `(.L_x_658) ;  /* 0x0000000000c0e947 */ /* 0x000fec0003800000 */
[----:B------:R-:W1:Y:S01]  /*4c60*/  LDC R6, c[0x0][0x3b0] ;  /* 0x0000ec00ff067b82 */ /* 0x000e620000000800 */
[----:B------:R-:W-:Y:S02]  /*4c70*/  IADD3 R7, P0, PT, RZ, -UR30, RZ ;  /* 0x8000001eff077c10 */ /* 0x000fe4000ff1e0ff */
[----:B------:R-:W-:Y:S02]  /*4c80*/  ISETP.GE.AND P2, PT, R204, UR4, PT ;  /* 0x00000004cc007c0c */ /* 0x000fe4000bf46270 */
[----:B------:R-:W-:Y:S03]  /*4c90*/  ISETP.GE.AND P1, PT, R208, UR4, PT ;  /* 0x00000004d0007c0c */ /* 0x000fe6000bf26270 */
[----:B------:R-:W1:Y:S02]  /*4ca0*/  LDC R5, c[0x0][0x3b4] ;  /* 0x0000ed00ff057b82 */ /* 0x000e640000000800 */
[C---:B-1----:R-:W-:Y:S01]  /*4cb0*/  SHF.L.U64.HI R5, R6.reuse, 0x5, R5 ;  /* 0x0000000506057819 */ /* 0x042fe20000010205 */
[----:B------:R-:W-:Y:S04]  /*4cc0*/  IMAD.SHL.U32 R4, R6, 0x40, RZ ;  /* 0x0000004006047824 */ /* 0x000fe800078e00ff */
[----:B------:R-:W-:Y:S05]  /*4cd0*/  IMAD.X R4, RZ, RZ, ~R4, P0 ;  /* 0x000000ffff047224 */ /* 0x000fea00000e0e04 */
[----:B------:R-:W-:Y:S04]  /*4ce0*/  SHF.R.S64 R7, R7, 0x1f, R4 ;  /* 0x0000001f07077819 */ /* 0x000fe80000001004 */
[----:B------:R-:W-:Y:S02]  /*4cf0*/  IADD3 R224, P0, PT, R7, R224, RZ ;  /* 0x000000e007e07210 */ /* 0x000fe40007f1e0ff */
[----:B------:R-:W-:Y:S02]  /*4d00*/  LOP3.LUT R7, R238, 0x1, RZ, 0xc0, !PT ;  /* 0x00000001ee077812 */ /* 0x000fe400078ec0ff */
[----:B------:R-:W-:Y:S01]  /*4d10*/  LEA.HI.X.SX32 R225, R4, R225, 0x1, P0 ;  /* 0x000000e104e17211 */ /* 0x000fe200000f0eff */
[----:B------:R-:W-:Y:S01]  /*4d20*/  IMAD.SHL.U32 R4, R6, 0x20, RZ ;  /* 0x0000002006047824 */ /* 0x000fe200078e00ff */
[----:B------:R-:W-:Y:S01]  /*4d30*/  ISETP.NE.U32.AND P0, PT, R7, 0x1, PT ;  /* 0x000000010700780c */ /* 0x000fe20003f05070 */
[----:B------:R-:W-:Y:S05]  /*4d40*/  IMAD.MOV.U32 R7, RZ, RZ, -0x4000 ;  /* 0xffffc000ff077424 */ /* 0x000fea00078e00ff */
[----:B------:R-:W-:Y:S02]  /*4d50*/  SEL R7, R7, 0x4000, !P0 ;  /* 0x0000400007077807 */ /* 0x000fe40004000000 */
[CC--:B------:R-:W-:Y:S03]  /*4d60*/  @!P2 LEA R12, P0, R4.reuse, R224.reuse, 0x1 ;  /* 0x000000e0040ca211 */ /* 0x0c0fe600078008ff */
[----:B------:R-:W-:Y:S01]  /*4d70*/  IMAD.IADD R231, R231, 0x1, R7 ;  /* 0x00000001e7e77824 */ /* 0x000fe200078e0207 */
[-C--:B------:R-:W-:Y:S01]  /*4d80*/  @!P2 LEA.HI.X R13, R4, R225.reuse, R5, 0x1, P0 ;  /* 0x000000e1040da211 */ /* 0x080fe200000f0c05 */
[--C-:B------:R-:W-:Y:S01]  /*4d90*/  IMAD.IADD R236, R236, 0x1, R7.reuse ;  /* 0x00000001ecec7824 */ /* 0x100fe200078e0207 */
[----:B------:R-:W-:Y:S01]  /*4da0*/  @!P1 LEA R8, P0, R4, R224, 0x1 ;  /* 0x000000e004089211 */ /* 0x000fe200078008ff */
[----:B------:R-:W-:Y:S01]  /*4db0*/  IMAD.IADD R194, R194, 0x1, R7 ;  /* 0x00000001c2c27824 */ /* 0x000fe200078e0207 */
[----:B------:R-:W-:Y:S01]  /*4dc0*/  @!PT LDS RZ, [RZ] ;  /* 0x00000000fffff984 */ /* 0x000fe20000000800 */
[----:B------:R-:W-:Y:S01]  /*4dd0*/  @!PT LDS RZ, [RZ] ;  /* 0x00000000fffff984 */ /* 0x000fe20000000800 */
[----:B------:R-:W-:Y:S01]  /*4de0*/  @!PT LDS RZ, [RZ] ;  /* 0x00000000fffff984 */ /* 0x000fe20000000800 */
[----:B------:R1:W-:Y:S02]  /*4df0*/  @!P2 LDGSTS.E.BYPASS.LTC128B.128 [R231], desc[UR26][R224.64] ;  /* 0x00000000e0e7afae */ /* 0x0003e4000b981a1a */
[----:B------:R-:W-:Y:S02]  /*4e00*/  @!P1 LEA.HI.X R9, R4, R225, R5, 0x1, P0 ;  /* 0x000000e104099211 */ /* 0x000fe400000f0c05 */
        /* <DEDUP_REMOVED lines=21> */
.L_x_658:
[----:B------:R-:W-:Y:S01]  /*4f60*/  FSETP.GE.FTZ.AND P0, PT, R201, RZ, PT ;  /* 0x000000ffc900720b */ /* 0x000fe20003f16000 */
[C---:B------:R-:W-:Y:S01]  /*4f70*/  FADD.FTZ R5, -R182.reuse, R10 ;  /* 0x0000000ab6057221 */ /* 0x040fe20000010100 */
[C---:B------:R-:W-:Y:S01]  /*4f80*/  FADD.FTZ R11, -R182.reuse, R11 ;  /* 0x0000000bb60b7221 */ /* 0x040fe20000010100 */
[-C--:B------:R-:W-:Y:S01]  /*4f90*/  FSEL R113, R113, R182.reuse, P3 ;  /* 0x000000b671717208 */ /* 0x080fe20001800000 */
[C---:B------:R-:W-:Y:S01]  /*4fa0*/  FADD.FTZ R15, -R182.reuse, R15 ;  /* 0x0000000fb60f7221 */ /* 0x040fe20000010100 */
[----:B------:R-:W-:Y:S01]  /*4fb0*/  FSEL R4, R101, R182, P0 ;  /* 0x000000b665047208 */ /* 0x000fe20000000000 */
        /* <DEDUP_REMOVED lines=11> */
[----:B------:R-:W-:Y:S01]  /*5070*/  FSETP.GE.FTZ.AND P3, PT, R189, RZ, PT ;  /* 0x000000ffbd00720b */ /* 0x000fe20003f76000 */
[----:B------:R-:W-:Y:S01]  /*5080*/  FMUL.FTZ R183, R249, R183 ;  /* 0x000000b7f9b77220 */ /* 0x000fe20000410000 */
[----:B------:R-:W-:Y:S01]  /*5090*/  FSETP.GE.FTZ.AND P2, PT, R188, RZ, PT ;  /* 0x000000ffbc00720b */ /* 0x000fe20003f56000 */
[----:B------:R-:W-:Y:S01]  /*50a0*/  FMUL.FTZ R11, R190, R11 ;  /* 0x0000000bbe0b7220 */ /* 0x000fe20000410000 */
[-C--:B-1----:R-:W-:Y:S01]  /*50b0*/  FSEL R8, R5, R182.reuse, P3 ;  /* 0x000000b605087208 */ /* 0x082fe20001800000 */
[C---:B------:R-:W-:Y:S01]  /*50c0*/  VIADD R108, R196.reuse, 0x40 ;  /* 0x00000040c46c7836 */ /* 0x040fe20000000000 */
[----:B------:R-:W-:Y:S01]  /*50d0*/  FSEL R15, R15, R182, P2 ;  /* 0x000000b60f0f7208 */ /* 0x000fe20001000000 */
[----:B------:R-:W-:Y:S01]  /*50e0*/  @P4 VIADD R108, R196, 0xffffffc0 ;  /* 0xffffffc0c46c4836 */ /* 0x000fe20000000000 */
        /* <DEDUP_REMOVED lines=75> */
[----:B------:R-:W-:Y:S01]  /*55a0*/  IMAD.SHL.U32 R5, R211, 0x8, RZ ;  /* 0x00000008d3057824 */ /* 0x000fe200078e00ff */
[----:B------:R-:W-:Y:S01]  /*55b0*/  ISETP.GE.AND P2, PT, R208, UR4, PT ;  /* 0x00000004d0007c0c */ /* 0x000fe2000bf46270 */
[----:B------:R-:W-:Y:S01]  /*55c0*/  IMAD.U32 R9, RZ, RZ, UR33 ;  /* 0x00000021ff097e24 */ /* 0x000fe2000f8e00ff */
[----:B------:R-:W-:Y:S01]  /*55d0*/  ISETP.GE.AND P3, PT, R204, UR4, PT ;  /* 0x00000004cc007c0c */ /* 0x000fe2000bf66270 */
[----:B------:R-:W-:Y:S01]  /*55e0*/  IMAD.X R4, RZ, RZ, ~UR13, P0 ;  /* 0x8000000dff047e24 */ /* 0x000fe200080e06ff */
[----:B------:R-:W-:Y:S01]  /*55f0*/  LOP3.LUT R10, R5, 0x1f8, RZ, 0xc0, !PT ;  /* 0x000001f8050a7812 */ /* 0x000fe200078ec0ff */
[----:B------:R-:W-:Y:S02]  /*5600*/  IMAD.U32 R8, RZ, RZ, UR33 ;  /* 0x00000021ff087e24 */ /* 0x000fe4000f8e00ff */
[----:B------:R-:W-:Y:S01]  /*5610*/  IMAD.U32 R6, RZ, RZ, UR32 ;  /* 0x00000020ff067e24 */ /* 0x000fe2000f8e00ff */
[----:B------:R-:W-:Y:S02]  /*5620*/  SHF.R.S64 R7, R7, 0x1f, R4 ;  /* 0x0000001f07077819 */ /* 0x000fe40000001004 */
[----:B------:R-:W-:Y:S02]  /*5630*/  LOP3.LUT R10, R10, 0x38, R211, 0x78, !PT ;  /* 0x000000380a0a7812 */ /* 0x000fe400078e78d3 */
[----:B------:R-:W-:Y:S01]  /*5640*/  IADD3 R226, P0, PT, R7, R226, RZ ;  /* 0x000000e207e27210 */ /* 0x000fe20007f1e0ff */
[----:B------:R-:W-:Y:S01]  /*5650*/  IMAD.U32 R7, RZ, RZ, UR33 ;  /* 0x00000021ff077e24 */ /* 0x000fe2000f8e00ff */
[----:B------:R-:W-:Y:S01]  /*5660*/  LOP3.LUT R10, R10, 0x1e00, R5, 0xf8, !PT ;  /* 0x00001e000a0a7812 */ /* 0x000fe200078ef805 */
[----:B------:R-:W-:Y:S01]  /*5670*/  IMAD.U32 R5, RZ, RZ, UR33 ;  /* 0x00000021ff057e24 */ /* 0x000fe2000f8e00ff */
[----:B------:R-:W-:Y:S01]  /*5680*/  LEA.HI.X.SX32 R227, R4, R227, 0x1, P0 ;  /* 0x000000e304e37211 */ /* 0x000fe200000f0eff */
[----:B------:R-:W-:Y:S01]  /*5690*/  IMAD.U32 R4, RZ, RZ, UR32 ;  /* 0x00000020ff047e24 */ /* 0x000fe2000f8e00ff */
[-C--:B------:R-:W-:Y:S02]  /*56a0*/  @!P2 LEA R14, P0, R7, R226.reuse, 0x1 ;  /* 0x000000e2070ea211 */ /* 0x080fe400078008ff */
[----:B------:R-:W-:Y:S02]  /*56b0*/  LEA R7, R10, UR22, 0x1 ;  /* 0x000000160a077c11 */ /* 0x000fe4000f8e08ff */
[----:B------:R-:W-:Y:S02]  /*56c0*/  @!P3 LEA R12, P1, R9, R226, 0x1 ;  /* 0x000000e2090cb211 */ /* 0x000fe400078208ff */
[-C--:B------:R-:W-:Y:S01]  /*56d0*/  @!P2 LEA.HI.X R15, R5, R227.reuse, R4, 0x1, P0 ;  /* 0x000000e3050fa211 */ /* 0x080fe200000f0c04 */
[----:B------:R-:W-:Y:S01]  /*56e0*/  @!PT LDS RZ, [RZ] ;  /* 0x00000000fffff984 */ /* 0x000fe20000000800 */
[----:B------:R-:W-:Y:S01]  /*56f0*/  @!PT LDS RZ, [RZ] ;  /* 0x00000000fffff984 */ /* 0x000fe20000000800 */
[----:B------:R-:W-:Y:S01]  /*5700*/  @!PT LDS RZ, [RZ] ;  /* 0x00000000fffff984 */ /* 0x000fe20000000800 */
[----:B------:R1:W-:Y:S01]  /*5710*/  @!P3 LDGSTS.E.BYPASS.LTC128B.128 [R7+0x8000], desc[UR26][R226.64] ;  /* 0x08000000e207bfae */ /* 0x0003e2000b981a1a */
[----:B------:R-:W-:Y:S03]  /*5720*/  @!P3 LEA.HI.X R13, R8, R227, R6, 0x1, P1 ;  /* 0x000000e3080db211 */ /* 0x000fe600008f0c06 */
        /* <DEDUP_REMOVED lines=17> */
.L_x_659:
[----:B------:R-:W-:Y:S01]  /*5840*/  LDSM.16.M88.4 R100, [R195] ;  /* 0x00000000c364783b */ /* 0x000fe20000000200 */
[C---:B------:R-:W-:Y:S01]  /*5850*/  IMAD.IADD R184, R195.reuse, 0x1, R200 ;  /* 0x00000001c3b87824 */ /* 0x040fe200078e02c8 */
[----:B------:R-:W-:Y:S01]  /*5860*/  ISETP.GT.AND P1, PT, R238, R221, PT ;  /* 0x000000ddee00720c */ /* 0x000fe20003f24270 */
[----:B------:R-:W-:Y:S01]  /*5870*/  IMAD.MOV.U32 R201, RZ, RZ, R207 ;  /* 0x000000ffffc97224 */ /* 0x000fe200078e00cf */
[----:B------:R-:W1:Y:S01]  /*5880*/  LDSM.16.MT88.4 R16, [R197+0xc000] ;  /* 0x00c00000c510783b */ /* 0x000e620000004200 */
[----:B------:R-:W-:Y:S01]  /*5890*/  @P4 VIADD R201, R195, 0xffffffc0 ;  /* 0xffffffc0c3c94836 */ /* 0x000fe20000000000 */
[----:B------:R-:W-:Y:S01]  /*58a0*/  @P6 IADD3 R222, P2, PT, R222, -0x100, RZ ;  /* 0xffffff00dede6810 */ /* 0x000fe20007f5e0ff */
[----:B------:R-:W-:Y:S01]  /*58b0*/  VIADD R232, R232, 0xffffffc0 ;  /* 0xffffffc0e8e87836 */ /* 0x000fe20000000000 */
[----:B------:R-:W2:Y:S02]  /*58c0*/  LDSM.16.M88.4 R60, [R195+0x1000] ;  /* 0x00100000c33c783b */ /* 0x000ea40000000200 */
[----:B------:R-:W-:Y:S02]  /*58d0*/  @P6 IADD3.X R223, PT, PT, R223, -0x1, RZ, P2, !PT ;  /* 0xffffffffdfdf6810 */ /* 0x000fe400017fe4ff */
[----:B------:R-:W3:Y:S04]  /*58e0*/  LDSM.16.MT88.4 R64, [R197+0xe000] ;  /* 0x00e00000c540783b */ /* 0x000ee80000004200 */
[----:B------:R-:W-:Y:S04]  /*58f0*/  LDSM.16.MT88.4 R108, [R197+0xc800] ;  /* 0x00c80000c56c783b */ /* 0x000fe80000004200 */
[----:B------:R-:W4:Y:S04]  /*5900*/  LDSM.16.M88.4 R104, [R184] ;  /* 0x00000000b868783b */ /* 0x000f280000000200 */
[----:B------:R-:W4:Y:S04]  /*5910*/  LDSM.16.M88.4 R112, [R184+0x1000] ;  /* 0x00100000b870783b */ /* 0x000f280000000200 */
[----:B------:R-:W4:Y:S04]  /*5920*/  LDSM.16.MT88.4 R180, [R197+0xe800] ;  /* 0x00e80000c5b4783b */ /* 0x000f280000004200 */
[----:B------:R-:W-:Y:S04]  /*5930*/  LDSM.16.M88.4 R184, [R201+0x1000] ;  /* 0x00100000c9b8783b */ /* 0x000fe80000000200 */
[----:B------:R-:W-:Y:S01]  /*5940*/  LDSM.16.MT88.4 R188, [R197+0xf000] ;  /* 0x00f00000c5bc783b */ /* 0x000fe20000004200 */
        /* <DEDUP_REMOVED lines=15> */
[C---:B------:R-:W-:Y:S04]  /*5a40*/  HMMA.16816.F32 R56, R112.reuse, R180, R56 ;  /* 0x000000b47038723c */ /* 0x040fe80000001838 */
[----:B------:R-:W-:Y:S04]  /*5a50*/  IMAD.IADD R180, R200, 0x1, R201 ;  /* 0x00000001c8b47824 */ /* 0x000fe800078e02c9 */
[-C--:B------:R-:W-:Y:S01]  /*5a60*/  HMMA.16816.F32 R60, R112, R182.reuse, R60 ;  /* 0x000000b6703c723c */ /* 0x080fe2000000183c */
[----:B------:R-:W-:Y:S07]  /*5a70*/  LDSM.16.M88.4 R112, [R180+0x1000] ;  /* 0x00100000b470783b */ /* 0x000fee0000000200 */
[----:B------:R-:W-:Y:S01]  /*5a80*/  HMMA.16816.F32 R64, R104, R182, R64 ;  /* 0x000000b66840723c */ /* 0x000fe20000001840 */
[----:B------:R-:W-:Y:S03]  /*5a90*/  LDSM.16.M88.4 R104, [R180] ;  /* 0x00000000b468783b */ /* 0x000fe60000000200 */
[C---:B------:R-:W-:Y:S04]  /*5aa0*/  LEA R182, P0, R229.reuse, R242, 0x2 ;  /* 0x000000f2e5b67211 */ /* 0x040fe800078010ff */
[----:B------:R-:W-:Y:S01]  /*5ab0*/  LEA.HI.X.SX32 R183, R229, R243, 0x2, P0 ;  /* 0x000000f3e5b77211 */ /* 0x000fe200000f16ff */
[-C--:B-1----:R-:W-:Y:S08]  /*5ac0*/  HMMA.16816.F32 R4, R100, R108.reuse, R4 ;  /* 0x0000006c6404723c */ /* 0x082ff00000001804 */
[C---:B------:R-:W-:Y:S08]  /*5ad0*/  HMMA.16816.F32 R8, R184.reuse, R108, R8 ;  /* 0x0000006cb808723c */ /* 0x040ff00000001808 */
[-C--:B------:R-:W-:Y:S08]  /*5ae0*/  HMMA.16816.F32 R12, R184, R110.reuse, R12 ;  /* 0x0000006eb80c723c */ /* 0x080ff0000000180c */
[C---:B------:R-:W-:Y:S01]  /*5af0*/  HMMA.16816.F32 R16, R100.reuse, R110, R16 ;  /* 0x0000006e6410723c */ /* 0x040fe20000001810 */
[----:B------:R-:W1:Y:S07]  /*5b00*/  LDSM.16.MT88.4 R108, [R197+0xd800] ;  /* 0x00d80000c56c783b */ /* 0x000e6e0000004200 */
[-C--:B------:R-:W-:Y:S08]  /*5b10*/  HMMA.16816.F32 R52, R100, R188.reuse, R52 ;  /* 0x000000bc6434723c */ /* 0x080ff00000001834 */
[C---:B------:R-:W-:Y:S04]  /*5b20*/  HMMA.16816.F32 R56, R184.reuse, R188, R56 ;  /* 0x000000bcb838723c */ /* 0x040fe80000001838 */
[C---:B------:R-:W-:Y:S04]  /*5b30*/  LEA R188, P0, R249.reuse, R182, 0x5 ;  /* 0x000000b6f9bc7211 */ /* 0x040fe800078028ff */
[-C--:B------:R-:W-:Y:S03]  /*5b40*/  HMMA.16816.F32 R60, R184, R190.reuse, R60 ;  /* 0x000000beb83c723c */ /* 0x080fe6000000183c */
[C---:B------:R-:W-:Y:S02]  /*5b50*/  LEA.HI.X.SX32 R189, R249.reuse, R183, 0x5, P0 ;  /* 0x000000b7f9bd7211 */ /* 0x040fe400000f2eff */
[C---:B------:R-:W-:Y:S03]  /*5b60*/  LEA R184, P0, R249.reuse, R188, 0x5 ;  /* 0x000000bcf9b87211 */ /* 0x040fe600078028ff */
[----:B------:R-:W-:Y:S01]  /*5b70*/  HMMA.16816.F32 R64, R100, R190, R64 ;  /* 0x000000be6440723c */ /* 0x000fe20000001840 */
[----:B------:R-:W2:Y:S03]  /*5b80*/  LDSM.16.MT88.4 R100, [R197+0xf800] ;  /* 0x00f80000c564783b */ /* 0x000ea60000004200 */
[C---:B------:R-:W-:Y:S02]  /*5b90*/  LEA.HI.X.SX32 R185, R249.reuse, R189, 0x5, P0 ;  /* 0x000000bdf9b97211 */ /* 0x040fe400000f2eff */
[C---:B------:R-:W-:Y:S02]  /*5ba0*/  LEA R190, P0, R249.reuse, R184, 0x5 ;  /* 0x000000b8f9be7211 */ /* 0x040fe400078028ff */
[-C--:B-1----:R-:W-:Y:S05]  /*5bb0*/  HMMA.16816.F32 R4, R104, R108.reuse, R4 ;  /* 0x0000006c6804723c */ /* 0x082fea0000001804 */
[C---:B------:R-:W-:Y:S02]  /*5bc0*/  LEA.HI.X.SX32 R191, R249.reuse, R185, 0x5, P0 ;  /* 0x000000b9f9bf7211 */ /* 0x040fe400000f2eff */
[C---:B------:R-:W-:Y:S01]  /*5bd0*/  LEA R186, P0, R249.reuse, R190, 0x5 ;  /* 0x000000bef9ba7211 */ /* 0x040fe200078028ff */
[C---:B------:R-:W-:Y:S04]  /*5be0*/  HMMA.16816.F32 R8, R112.reuse, R108, R8 ;  /* 0x0000006c7008723c */ /* 0x040fe80000001808 */
[C---:B------:R-:W-:Y:S02]  /*5bf0*/  LEA.HI.X.SX32 R187, R249.reuse, R191, 0x5, P0 ;  /* 0x000000bff9bb7211 */ /* 0x040fe400000f2eff */
[C---:B------:R-:W-:Y:S02]  /*5c00*/  LEA R108, P0, R249.reuse, R186, 0x5 ;  /* 0x000000baf96c7211 */ /* 0x040fe400078028ff */
[-C--:B------:R-:W-:Y:S03]  /*5c10*/  HMMA.16816.F32 R12, R112, R110.reuse, R12 ;  /* 0x0000006e700c723c */ /* 0x080fe6000000180c */
[C---:B------:R-:W-:Y:S05]  /*5c20*/  LEA.HI.X.SX32 R109, R249.reuse, R187, 0x5, P0 ;  /* 0x000000bbf96d7211 */ /* 0x040fea00000f2eff */
[C---:B------:R-:W-:Y:S04]  /*5c30*/  HMMA.16816.F32 R16, R104.reuse, R110, R16 ;  /* 0x0000006e6810723c */ /* 0x040fe80000001810 */
[C---:B------:R-:W-:Y:S04]  /*5c40*/  LEA R110, P0, R249.reuse, R108, 0x5 ;  /* 0x0000006cf96e7211 */ /* 0x040fe800078028ff */
[-C--:B--2---:R-:W-:Y:S03]  /*5c50*/  HMMA.16816.F32 R52, R104, R100.reuse, R52 ;  /* 0x000000646834723c */ /* 0x084fe60000001834 */
[C---:B------:R-:W-:Y:S05]  /*5c60*/  LEA.HI.X.SX32 R111, R249.reuse, R109, 0x5, P0 ;  /* 0x0000006df96f7211 */ /* 0x040fea00000f2eff */
[C---:B------:R-:W-:Y:S04]  /*5c70*/  HMMA.16816.F32 R56, R112.reuse, R100, R56 ;  /* 0x000000647038723c */ /* 0x040fe80000001838 */
[C---:B------:R-:W-:Y:S04]  /*5c80*/  IMAD.WIDE R100, R249.reuse, -0xc0, R110 ;  /* 0xffffff40f9647825 */ /* 0x040fe800078e026e */
[-C--:B------:R-:W-:Y:S03]  /*5c90*/  HMMA.16816.F32 R60, R112, R102.reuse, R60 ;  /* 0x00000066703c723c */ /* 0x080fe6000000183c */
[C---:B------:R-:W-:Y:S04]  /*5ca0*/  LEA R180, P0, R249.reuse, R100, 0x5 ;  /* 0x00000064f9b47211 */ /* 0x040fe800078028ff */
[C---:B------:R-:W-:Y:S01]  /*5cb0*/  LEA.HI.X.SX32 R181, R249.reuse, R101, 0x5, P0 ;  /* 0x00000065f9b57211 */ /* 0x040fe200000f2eff */
[----:B------:R-:W-:Y:S04]  /*5cc0*/  HMMA.16816.F32 R64, R104, R102, R64 ;  /* 0x000000666840723c */ /* 0x000fe80000001840 */
[----:B------:R-:W-:Y:S01]  /*5cd0*/  @P6 IMAD.WIDE.U32 R104, R202, 0x4, R244 ;  /* 0x00000004ca686825 */ /* 0x000fe200078e00f4 */
[C---:B------:R-:W-:Y:S04]  /*5ce0*/  LEA R114, P0, R249.reuse, R180, 0x5 ;  /* 0x000000b4f9727211 */ /* 0x040fe800078028ff */
[----:B------:R-:W5:Y:S01]  /*5cf0*/  @P6 LDG.E R235, desc[UR26][R104.64+-0x100] ;  /* 0xffff001a68eb6981 */ /* 0x000f62000c1e1900 */
[C---:B------:R-:W-:Y:S02]  /*5d00*/  LEA.HI.X.SX32 R115, R249.reuse, R181, 0x5, P0 ;  /* 0x000000b5f9737211 */ /* 0x040fe400000f2eff */
[C---:B------:R-:W-:Y:S01]  /*5d10*/  LEA R112, P0, R249.reuse, R114, 0x5 ;  /* 0x00000072f9707211 */ /* 0x040fe200078028ff */
[----:B------:R1:W5:Y:S03]  /*5d20*/  @P6 LDG.E R234, desc[UR26][R104.64+-0xe0] ;  /* 0xffff201a68ea6981 */ /* 0x000366000c1e1900 */
[C---:B------:R-:W-:Y:S01]  /*5d30*/  LEA.HI.X.SX32 R113, R249.reuse, R115, 0x5, P0 ;  /* 0x00000073f9717211 */ /* 0x040fe200000f2eff */
[----:B------:R-:W-:Y:S01]  /*5d40*/  REDG.E.ADD.F32.FTZ.RN.STRONG.GPU desc[UR26][R242.64], R4 ;  /* 0x00000004f20079a6 */ /* 0x000fe2000c12f31a */
        /* <DEDUP_REMOVED lines=8> */
[----:B------:R4:W-:Y:S01]  /*5dd0*/  REDG.E.ADD.F32.FTZ.RN.STRONG.GPU desc[UR26][R186.64], R9 ;  /* 0x00000009ba0079a6 */ /* 0x0009e2000c12f31a */
[C---:B-1----:R-:W-:Y:S03]  /*5de0*/  LEA R104, P0, R249.reuse, R106, 0x5 ;  /* 0x0000006af9687211 */ /* 0x042fe600078028ff */
[----:B------:R-:W-:Y:S01]  /*5df0*/  REDG.E.ADD.F32.FTZ.RN.STRONG.GPU desc[UR26][R108.64], R10 ;  /* 0x0000000a6c0079a6 */ /* 0x000fe2000c12f31a */
[C---:B------:R-:W-:Y:S03]  /*5e00*/  LEA.HI.X.SX32 R105, R249.reuse, R107, 0x5, P0 ;  /* 0x0000006bf9697211 */ /* 0x040fe600000f2eff */
[----:B------:R-:W-:Y:S01]  /*5e10*/  REDG.E.ADD.F32.FTZ.RN.STRONG.GPU desc[UR26][R110.64], R11 ;  /* 0x0000000b6e0079a6 */ /* 0x000fe2000c12f31a */
[C---:B--2---:R-:W-:Y:S03]  /*5e20*/  IMAD.WIDE R4, R249.reuse, -0xc0, R104 ;  /* 0xffffff40f9047825 */ /* 0x044fe600078e0268 */
[----:B------:R-:W-:Y:S04]  /*5e30*/  REDG.E.ADD.F32.FTZ.RN.STRONG.GPU desc[UR26][R242.64+0x80], R16 ;  /* 0x00008010f20079a6 */ /* 0x000fe8000c12f31a */
[----:B------:R-:W-:Y:S01]  /*5e40*/  REDG.E.ADD.F32.FTZ.RN.STRONG.GPU desc[UR26][R100.64+0x80], R17 ;  /* 0x00008011640079a6 */ /* 0x000fe2000c12f31a */
[C---:B------:R-:W-:Y:S03]  /*5e50*/  LEA R182, P0, R249.reuse, R4, 0x5 ;  /* 0x00000004f9b67211 */ /* 0x040fe600078028ff */
[----:B------:R-:W-:Y:S01]  /*5e60*/  REDG.E.ADD.F32.FTZ.RN.STRONG.GPU desc[UR26][R180.64+0x80], R18 ;  /* 0x00008012b40079a6 */ /* 0x000fe2000c12f31a */
[C---:B------:R-:W-:Y:S02]  /*5e70*/  LEA.HI.X.SX32 R183, R249.reuse, R5, 0x5, P0 ;  /* 0x00000005f9b77211 */ /* 0x040fe400000f2eff */
[C---:B---3--:R-:W-:Y:S01]  /*5e80*/  LEA R188, P0, R249.reuse, R182, 0x5 ;  /* 0x000000b6f9bc7211 */ /* 0x048fe200078028ff */
[----:B------:R-:W-:Y:S03]  /*5e90*/  REDG.E.ADD.F32.FTZ.RN.STRONG.GPU desc[UR26][R114.64+0x80], R19 ;  /* 0x00008013720079a6 */ /* 0x000fe6000c12f31a */
[C---:B------:R-:W-:Y:S01]  /*5ea0*/  LEA.HI.X.SX32 R189, R249.reuse, R183, 0x5, P0 ;  /* 0x000000b7f9bd7211 */ /* 0x040fe200000f2eff */
[----:B------:R1:W-:Y:S01]  /*5eb0*/  REDG.E.ADD.F32.FTZ.RN.STRONG.GPU desc[UR26][R112.64+0x80], R12 ;  /* 0x0000800c700079a6 */ /* 0x0003e2000c12f31a */
[C---:B------:R-:W-:Y:S03]  /*5ec0*/  LEA R6, P0, R249.reuse, R188, 0x5 ;  /* 0x000000bcf9067211 */ /* 0x040fe600078028ff */
[----:B------:R-:W-:Y:S01]  /*5ed0*/  REDG.E.ADD.F32.FTZ.RN.STRONG.GPU desc[UR26][R102.64+0x80], R13 ;  /* 0x0000800d660079a6 */ /* 0x000fe2000c12f31a */
[C---:B----4-:R-:W-:Y:S02]  /*5ee0*/  LEA.HI.X.SX32 R7, R249.reuse, R189, 0x5, P0 ;  /* 0x000000bdf9077211 */ /* 0x050fe400000f2eff */
[C---:B------:R-:W-:Y:S01]  /*5ef0*/  LEA R184, P0, R249.reuse, R6, 0x5 ;  /* 0x00000006f9b87211 */ /* 0x040fe200078028ff */
[----:B------:R-:W-:Y:S03]  /*5f00*/  REDG.E.ADD.F32.FTZ.RN.STRONG.GPU desc[UR26][R106.64+0x80], R14 ;  /* 0x0000800e6a0079a6 */ /* 0x000fe6000c12f31a */
[C---:B------:R-:W-:Y:S01]  /*5f10*/  LEA.HI.X.SX32 R185, R249.reuse, R7, 0x5, P0 ;  /* 0x00000007f9b97211 */ /* 0x040fe200000f2eff */
        /* <DEDUP_REMOVED lines=8> */
[----:B-1----:R-:W-:Y:S03]  /*5fa0*/  IMAD.MOV.U32 R112, RZ, RZ, R206 ;  /* 0x000000ffff707224 */ /* 0x002fe600078e00ce */
[----:B------:R-:W-:Y:S01]  /*5fb0*/  REDG.E.ADD.F32.FTZ.RN.STRONG.GPU desc[UR26][R188.64+0x100], R55 ;  /* 0x00010037bc0079a6 */ /* 0x000fe2000c12f31a */
[C---:B------:R-:W-:Y:S03]  /*5fc0*/  IMAD.WIDE R8, R249.reuse, -0xc0, R186 ;  /* 0xffffff40f9087825 */ /* 0x040fe600078e02ba */
[----:B------:R-:W-:Y:S01]  /*5fd0*/  REDG.E.ADD.F32.FTZ.RN.STRONG.GPU desc[UR26][R6.64+0x100], R56 ;  /* 0x00010038060079a6 */ /* 0x000fe2000c12f31a */
[----:B------:R-:W-:Y:S01]  /*5fe0*/  @P4 VIADD R112, R196, 0xffffffc0 ;  /* 0xffffffc0c4704836 */ /* 0x000fe20000000000 */
[C---:B------:R-:W-:Y:S02]  /*5ff0*/  LEA R108, P0, R249.reuse, R8, 0x5 ;  /* 0x00000008f96c7211 */ /* 0x040fe400078028ff */
[----:B------:R-:W-:Y:S02]  /*6000*/  REDG.E.ADD.F32.FTZ.RN.STRONG.GPU desc[UR26][R184.64+0x100], R57 ;  /* 0x00010039b80079a6 */ /* 0x000fe4000c12f31a */
[C---:B------:R-:W-:Y:S02]  /*6010*/  LEA.HI.X.SX32 R109, R249.reuse, R9, 0x5, P0 ;  /* 0x00000009f96d7211 */ /* 0x040fe400000f2eff */
        /* <DEDUP_REMOVED lines=15> */
[C---:B--2---:R-:W-:Y:S03]  /*6110*/  LEA R104, P0, R249.reuse, R114, 0x5 ;  /* 0x00000072f9687211 */ /* 0x044fe600078028ff */
[----:B------:R-:W-:Y:S01]  /*6120*/  LDSM.16.MT88.4 R4, [R196+-0x2000] ;  /* 0xffe00000c404783b */ /* 0x000fe20000004200 */
[----:B------:R-:W-:Y:S03]  /*6130*/  LEA.HI.X.SX32 R105, R249, R115, 0x5, P0 ;  /* 0x00000073f9697211 */ /* 0x000fe600000f2eff */
        /* <DEDUP_REMOVED lines=62> */
[----:B------:R-:W3:Y:S01]  /*6520*/  S2R R2, SR_TID.X ;  /* 0x0000000000027919 */ /* 0x000ee20000002100 */
[----:B------:R-:W4:Y:S01]  /*6530*/  LDCU UR5, c[0x0][0x4fc] ;  /* 0x00009f80ff0577ac */ /* 0x000f220008000800 */
        /* <DEDUP_REMOVED lines=13> */
[C---:B-1----:R-:W-:Y:S01]  /*6610*/  SHF.L.U32 R3, R0.reuse, 0x4, RZ ;  /* 0x0000000400037819 */ /* 0x042fe200000006ff */
[----:B------:R-:W-:Y:S01]  /*6620*/  FMUL.FTZ R77, R77, UR4 ;  /* 0x000000044d4d7c20 */ /* 0x000fe20008410000 */
[----:B------:R-:W-:Y:S01]  /*6630*/  SHF.L.U32 R4, R0, 0x5, RZ ;  /* 0x0000000500047819 */ /* 0x000fe200000006ff */
[----:B------:R-:W-:Y:S01]  /*6640*/  FMUL.FTZ R78, R78, UR4 ;  /* 0x000000044e4e7c20 */ /* 0x000fe20008410000 */
[----:B------:R-:W-:Y:S01]  /*6650*/  SHF.R.U32.HI R5, RZ, 0x3, R0 ;  /* 0x00000003ff057819 */ /* 0x000fe20000011600 */
[----:B------:R-:W-:Y:S01]  /*6660*/  FMUL.FTZ R79, R79, UR4 ;  /* 0x000000044f4f7c20 */ /* 0x000fe20008410000 */
[----:B------:R-:W-:Y:S01]  /*6670*/  LOP3.LUT R6, R3, 0x1c0, RZ, 0xc0, !PT ;  /* 0x000001c003067812 */ /* 0x000fe200078ec0ff */
[----:B------:R-:W-:Y:S01]  /*6680*/  FMUL.FTZ R84, R84, UR4 ;  /* 0x0000000454547c20 */ /* 0x000fe20008410000 */
[----:B------:R-:W-:Y:S01]  /*6690*/  SHF.L.U32 R0, R0, 0x1, RZ ;  /* 0x0000000100007819 */ /* 0x000fe200000006ff */
[----:B------:R-:W-:Y:S01]  /*66a0*/  FMUL.FTZ R85, R85, UR4 ;  /* 0x0000000455557c20 */ /* 0x000fe20008410000 */
[----:B------:R-:W-:Y:S01]  /*66b0*/  LOP3.LUT R3, R4, 0x400, RZ, 0xc0, !PT ;  /* 0x0000040004037812 */ /* 0x000fe200078ec0ff */
[----:B------:R-:W-:Y:S01]  /*66c0*/  FMUL.FTZ R86, R86, UR4 ;  /* 0x0000000456567c20 */ /* 0x000fe20008410000 */
[----:B------:R-:W-:Y:S01]  /*66d0*/  LOP3.LUT R7, R6, 0x18, R5, 0xf8, !PT ;  /* 0x0000001806077812 */ /* 0x000fe200078ef805 */
[----:B------:R-:W-:Y:S01]  /*66e0*/  FMUL.FTZ R87, R87, UR4 ;  /* 0x0000000457577c20 */ /* 0x000fe20008410000 */
[--C-:B------:R-:W-:Y:S01]  /*66f0*/  LOP3.LUT R3, R3, 0x6, R0.reuse, 0xf8, !PT ;  /* 0x0000000603037812 */ /* 0x100fe200078ef800 */
[----:B------:R-:W-:Y:S01]  /*6700*/  FMUL.FTZ R96, R96, UR4 ;  /* 0x0000000460607c20 */ /* 0x000fe20008410000 */
[----:B------:R-:W-:Y:S01]  /*6710*/  LOP3.LUT R0, R7, 0x38, R0, 0x78, !PT ;  /* 0x0000003807007812 */ /* 0x000fe200078e7800 */
[----:B------:R-:W-:Y:S01]  /*6720*/  FMUL.FTZ R97, R97, UR4 ;  /* 0x0000000461617c20 */ /* 0x000fe20008410000 */
[----:B---3--:R-:W-:Y:S01]  /*6730*/  LOP3.LUT P0, RZ, R2, 0x10, RZ, 0xc0, !PT ;  /* 0x0000001002ff7812 */ /* 0x008fe2000780c0ff */
[----:B------:R-:W-:Y:S01]  /*6740*/  FMUL.FTZ R98, R98, UR4 ;  /* 0x0000000462627c20 */ /* 0x000fe20008410000 */
[----:B------:R-:W-:Y:S01]  /*6750*/  LOP3.LUT R0, R3, R0, RZ, 0xfc, !PT ;  /* 0x0000000003007212 */ /* 0x000fe200078efcff */
[----:B------:R-:W-:Y:S01]  /*6760*/  FMUL.FTZ R99, R99, UR4 ;  /* 0x0000000463637c20 */ /* 0x000fe20008410000 */
[----:B------:R-:W-:Y:S01]  /*6770*/  F2FP.F16.F32.PACK_AB R68, R69, R68 ;  /* 0x000000444544723e */ /* 0x000fe200000000ff */
[----:B------:R-:W-:Y:S01]  /*6780*/  FMUL.FTZ R88, R88, UR4 ;  /* 0x0000000458587c20 */ /* 0x000fe20008410000 */
[----:B------:R-:W-:Y:S01]  /*6790*/  LEA R3, R0, UR18, 0x1 ;  /* 0x0000001200037c11 */ /* 0x000fe2000f8e08ff */
[----:B------:R-:W-:Y:S01]  /*67a0*/  BAR.SYNC.DEFER_BLOCKING 0x0 ;  /* 0x0000000000007b1d */ /* 0x000fe20000010000 */
[----:B------:R-:W-:Y:S01]  /*67b0*/  F2FP.F16.F32.PACK_AB R70, R71, R70 ;  /* 0x000000464746723e */ /* 0x000fe200000000ff */
[----:B------:R-:W-:Y:S01]  /*67c0*/  FMUL.FTZ R89, R89, UR4 ;  /* 0x0000000459597c20 */ /* 0x000fe20008410000 */
[C---:B------:R-:W-:Y:S01]  /*67d0*/  IADD3 R0, PT, PT, R3.reuse, 0xc000, RZ ;  /* 0x0000c00003007810 */ /* 0x040fe20007ffe0ff */
[----:B------:R-:W-:Y:S01]  /*67e0*/  FMUL.FTZ R90, R90, UR4 ;  /* 0x000000045a5a7c20 */ /* 0x000fe20008410000 */
[----:B------:R-:W-:Y:S01]  /*67f0*/  IADD3 R7, PT, PT, R3, 0xc040, RZ ;  /* 0x0000c04003077810 */ /* 0x000fe20007ffe0ff */
        /* <DEDUP_REMOVED lines=112> */
.L_x_661:
[----:B------:R-:W2:Y:S01]  /*6f00*/  LDCU.64 UR12, c[0x0][0x5c0] ;  /* 0x0000b800ff0c77ac */ /* 0x000ea20008000a00 */
[----:B-1----:R-:W-:-:S05]  /*6f10*/  IADD3 R30, PT, PT, R239, R240, RZ ;  /* 0x000000f0ef1e7210 */ /* 0x002fca0007ffe0ff */
[C---:B--2---:R-:W-:Y:S02]  /*6f20*/  IMAD R28, R30.reuse, UR13, RZ ;  /* 0x0000000d1e1c7c24 */ /* 0x044fe4000f8e02ff */
[----:B------:R-:W-:-:S05]  /*6f30*/  IMAD.WIDE.U32 R30, R30, UR12, RZ ;  /* 0x0000000c1e1e7c25 */ /* 0x000fca000f8e00ff */
[----:B------:R-:W-:Y:S02]  /*6f40*/  IADD3 R28, PT, PT, R31, R28, RZ ;  /* 0x0000001c1f1c7210 */ /* 0x000fe40007ffe0ff */
.L_x_662:
        /* <DEDUP_REMOVED lines=12> */
.L_x_663:
[----:B------:R-:W1:Y:S01]  /*7010*/  LDCU.64 UR6, c[0x0][0x5c8] ;  /* 0x0000b900ff0677ac */ /* 0x000e620008000a00 */
[----:B------:R-:W-:-:S05]  /*7020*/  IADD3 R6, PT, PT, R239, R240, RZ ;  /* 0x000000f0ef067210 */ /* 0x000fca0007ffe0ff */
[C---:B-1----:R-:W-:Y:S02]  /*7030*/  IMAD R0, R6.reuse, UR7, RZ ;  /* 0x0000000706007c24 */ /* 0x042fe4000f8e02ff */
[----:B------:R-:W-:-:S05]  /*7040*/  IMAD.WIDE.U32 R6, R6, UR6, RZ ;  /* 0x0000000606067c25 */ /* 0x000fca000f8e00ff */
[----:B------:R-:W-:Y:S02]  /*7050*/  IADD3 R0, PT, PT, R7, R0, RZ ;  /* 0x0000000007007210 */ /* 0x000fe40007ffe0ff */
[----:B------:R-:W-:-:S07]  /*7060*/  MOV R4, R6 ;  /* 0x0000000600047202 */ /* 0x000fce0000000f00 */
.L_x_664:
[----:B------:R-:W-:Y:S01]  /*7070*/  BAR.SYNC.DEFER_BLOCKING 0x0 ;  /* 0x0000000000007b1d */ /* 0x000fe20000010000 */
[----:B------:R-:W-:Y:S01]  /*7080*/  IMAD.SHL.U32 R6, R2, 0x8, RZ ;  /* 0x0000000802067824 */ /* 0x000fe200078e00ff */
[----:B------:R-:W-:Y:S01]  /*7090*/  USHF.L.U32 UR14, UR25, 0x6, URZ ;  /* 0x00000006190e7899 */ /* 0x000fe200080006ff */
[----:B------:R-:W-:Y:S01]  /*70a0*/  LOP3.LUT R36, R204, 0x40, RZ, 0xfc, !PT ;  /* 0x00000040cc247812 */ /* 0x000fe200078efcff */
[----:B------:R-:W-:Y:S02]  /*70b0*/  USHF.L.U32 UR4, UR25, 0x6, URZ ;  /* 0x0000000619047899 */ /* 0x000fe400080006ff */
[----:B------:R-:W-:Y:S01]  /*70c0*/  LOP3.LUT R3, R6, 0x1f8, RZ, 0xc0, !PT ;  /* 0x000001f806037812 */ /* 0x000fe200078ec0ff */
[----:B------:R-:W-:Y:S01]  /*70d0*/  UIMAD.WIDE.U32 UR16, UR14, UR12, URZ ;  /* 0x0000000c0e1072a5 */ /* 0x000fe2000f8e00ff */
[----:B------:R-:W-:Y:S01]  /*70e0*/  BSSY.RECONVERGENT B0, `(.L_x_665) ;  /* 0x000002a000007945 */ /* 0x000fe20003800200 */
[----:B------:R-:W-:Y:S01]  /*70f0*/  USHF.R.S32.HI UR15, URZ, 0x1f, UR14 ;  /* 0x0000001fff0f7899 */ /* 0x000fe2000801140e */
[----:B------:R-:W-:Y:S01]  /*7100*/  LOP3.LUT R3, R3, 0x38, R2, 0x78, !PT ;  /* 0x0000003803037812 */ /* 0x000fe200078e7802 */
[----:B------:R-:W-:-:S02]  /*7110*/  VIADD R237, R237, -UR4 ;  /* 0x80000004eded7c36 */ /* 0x000fc40008000000 */
[----:B------:R-:W-:Y:S01]  /*7120*/  UIMAD UR5, UR15, UR12, URZ ;  /* 0x0000000c0f0572a4 */ /* 0x000fe2000f8e02ff */
[----:B------:R-:W-:Y:S02]  /*7130*/  LOP3.LUT R3, R3, 0x1e00, R6, 0xf8, !PT ;  /* 0x00001e0003037812 */ /* 0x000fe400078ef806 */
[----:B------:R-:W1:Y:S01]  /*7140*/  LDC.64 R6, c[0x0][0x5d8] ;  /* 0x00017600ff067b82 */ /* 0x000e620000000a00 */
[----:B------:R-:W-:Y:S01]  /*7150*/  UIMAD UR5, UR14, UR13, UR5 ;  /* 0x0000000d0e0572a4 */ /* 0x000fe2000f8e0205 */
[----:B------:R-:W-:Y:S02]  /*7160*/  LEA R38, R3, UR20, 0x1 ;  /* 0x0000001403267c11 */ /* 0x000fe4000f8e08ff */
[----:B------:R-:W-:Y:S02]  /*7170*/  LOP3.LUT R3, R204, UR16, RZ, 0xfc, !PT ;  /* 0x00000010cc037c12 */ /* 0x000fe4000f8efcff */
[C---:B------:R-:W-:Y:S01]  /*7180*/  ISETP.GE.AND P2, PT, R5.reuse, R237, PT ;  /* 0x000000ed0500720c */ /* 0x040fe20003f46270 */
[----:B------:R-:W-:Y:S01]  /*7190*/  IMAD.U32 R29, RZ, RZ, UR5 ;  /* 0x00000005ff1d7e24 */ /* 0x000fe2000f8e00ff */
[----:B------:R2:W3:Y:S01]  /*71a0*/  LDS.128 R24, [R38+0xd000] ;  /* 0x00d0000026187984 */ /* 0x0004e20000000c00 */
[----:B------:R-:W-:Y:S01]  /*71b0*/  IADD3 R42, P0, PT, R30, R3, RZ ;  /* 0x000000031e2a7210 */ /* 0x000fe20007f1e0ff */
[----:B------:R-:W-:Y:S01]  /*71c0*/  VIADD R30, R5, 0x20 ;  /* 0x00000020051e7836 */ /* 0x000fe20000000000 */
[----:B------:R-:W4:Y:S01]  /*71d0*/  LDC.64 R2, c[0x0][0x5e0] ;  /* 0x00017800ff027b82 */ /* 0x000f220000000a00 */
[----:B------:R2:W2:Y:S01]  /*71e0*/  LDS.128 R20, [R38+0x10000] ;  /* 0x0100000026147984 */ /* 0x0004a20000000c00 */
[----:B------:R-:W-:-:S02]  /*71f0*/  IADD3.X R43, PT, PT, R28, UR17, R29, P0, !PT ;  /* 0x000000111c2b7c10 */ /* 0x000fc400087fe41d */
[----:B------:R-:W-:Y:S01]  /*7200*/  ISETP.GE.AND P4, PT, R30, R237, PT ;  /* 0x000000ed1e00720c */ /* 0x000fe20003f86270 */
[----:B------:R1:W2:Y:S04]  /*7210*/  LDS.128 R16, [R38+0x11000] ;  /* 0x0110000026107984 */ /* 0x0002a80000000c00 */
[----:B------:R1:W2:Y:S04]  /*7220*/  LDS.128 R12, [R38+0x12000] ;  /* 0x01200000260c7984 */ /* 0x0002a80000000c00 */
[----:B------:R1:W2:Y:S02]  /*7230*/  LDS.128 R8, [R38+0x13000] ;  /* 0x0130000026087984 */ /* 0x0002a40000000c00 */
[----:B-1----:R-:W-:Y:S01]  /*7240*/  IMAD.WIDE.U32 R42, R6, UR19, R42 ;  /* 0x00000013062a7c25 */ /* 0x002fe2000f8e002a */
[----:B------:R-:W-:-:S03]  /*7250*/  IADD3 R6, P0, PT, R5, 0x20, RZ ;  /* 0x0000002005067810 */ /* 0x000fc60007f1e0ff */
[----:B------:R-:W-:Y:S02]  /*7260*/  IMAD R39, R7, UR19, R43 ;  /* 0x0000001307277c24 */ /* 0x000fe4000f8e022b */
[----:B------:R-:W-:Y:S02]  /*7270*/  IMAD.U32 R7, RZ, RZ, UR6 ;  /* 0x00000006ff077e24 */ /* 0x000fe4000f8e00ff */
[----:B------:R-:W-:Y:S01]  /*7280*/  IMAD.X R37, RZ, RZ, RZ, P0 ;  /* 0x000000ffff257224 */ /* 0x000fe200000e06ff */
[----:B---3--:R-:W-:Y:S06]  /*7290*/  @P2 BRA `(.L_x_666) ;  /* 0x0000000000382947 */ /* 0x008fec0003800000 */
[----:B------:R-:W1:Y:S01]  /*72a0*/  LDCU UR16, c[0x0][0x440] ;  /* 0x00008800ff1077ac */ /* 0x000e620008000800 */
[----:B------:R-:W3:Y:S01]  /*72b0*/  LDS.128 R32, [R38+0xe000] ;  /* 0x00e0000026207984 */ /* 0x000ee20000000c00 */
[----:B------:R-:W-:Y:S01]  /*72c0*/  IMAD.MOV.U32 R40, RZ, RZ, R42 ;  /* 0x000000ffff287224 */ /* 0x000fe200078e002a */
[----:B------:R-:W4:Y:S01]  /*72d0*/  LDCU.64 UR4, c[0x0][0x560] ;  /* 0x0000ac00ff0477ac */ /* 0x000f220008000a00 */
[----:B------:R-:W-:Y:S02]  /*72e0*/  IMAD.MOV.U32 R41, RZ, RZ, R39 ;  /* 0x000000ffff297224 */ /* 0x000fe400078e0027 */
[----:B------:R-:W-:-:S04]  /*72f0*/  IMAD.WIDE.U32 R46, R5, UR12, R40 ;  /* 0x0000000c052e7c25 */ /* 0x000fc8000f8e0028 */
[----:B------:R-:W-:Y:S01]  /*7300*/  IMAD R40, R5, UR13, R47 ;  /* 0x0000000d05287c24 */ /* 0x000fe2000f8e022f */
[----:B-1----:R-:W-:Y:S02]  /*7310*/  ISETP.GE.AND P1, PT, R204, UR16, PT ;  /* 0x00000010cc007c0c */ /* 0x002fe4000bf26270 */
[----:B------:R-:W-:Y:S02]  /*7320*/  ISETP.GE.AND P0, PT, R36, UR16, PT ;  /* 0x0000001024007c0c */ /* 0x000fe4000bf06270 */
[----:B----4-:R-:W-:-:S04]  /*7330*/  LEA R44, P3, R46, UR4, 0x1 ;  /* 0x000000042e2c7c11 */ /* 0x010fc8000f8608ff */
[----:B------:R-:W-:-:S05]  /*7340*/  LEA.HI.X R45, R46, UR5, R40, 0x1, P3 ;  /* 0x000000052e2d7c11 */ /* 0x000fca00098f0c28 */
[----:B------:R-:W1:Y:S04]  /*7350*/  @!P1 LDS.128 R28, [R38+0xc000] ;  /* 0x00c00000261c9984 */ /* 0x000e680000000c00 */
[----:B---3--:R3:W-:Y:S04]  /*7360*/  @!P0 STG.E.128 desc[UR26][R44.64+0x80], R32 ;  /* 0x000080202c008986 */ /* 0x0087e8000c101d1a */
[----:B-1----:R3:W-:Y:S02]  /*7370*/  @!P1 STG.E.128 desc[UR26][R44.64], R28 ;  /* 0x0000001c2c009986 */ /* 0x0027e4000c101d1a */
.L_x_666:
[----:B------:R-:W-:Y:S05]  /*7380*/  BSYNC.RECONVERGENT B0 ;  /* 0x0000000000007941 */ /* 0x000fea0003800200 */
.L_x_665:
[----:B---3--:R1:W3:Y:S01]  /*7390*/  LDS.128 R28, [R38+0xf000] ;  /* 0x00f00000261c7984 */ /* 0x0082e20000000c00 */
[----:B------:R-:W-:Y:S04]  /*73a0*/  BSSY.RECONVERGENT B0, `(.L_x_667) ;  /* 0x000000f000007945 */ /* 0x000fe80003800200 */
[----:B------:R-:W-:Y:S05]  /*73b0*/  @P4 BRA `(.L_x_668) ;  /* 0x0000000000344947 */ /* 0x000fea0003800000 */
[----:B------:R-:W4:Y:S01]  /*73c0*/  LDCU UR16, c[0x0][0x440] ;  /* 0x00008800ff1077ac */ /* 0x000f220008000800 */
[----:B------:R-:W-:Y:S02]  /*73d0*/  IMAD R33, R37, UR12, RZ ;  /* 0x0000000c25217c24 */ /* 0x000fe4000f8e02ff */
[----:B-12---:R-:W-:Y:S01]  /*73e0*/  IMAD.MOV.U32 R38, RZ, RZ, R42 ;  /* 0x000000ffff267224 */ /* 0x006fe200078e002a */
        /* <DEDUP_REMOVED lines=8> */
[----:B------:R1:W-:Y:S04]  /*7470*/  @!P1 STG.E.128 desc[UR26][R32.64], R24 ;  /* 0x0000001820009986 */ /* 0x0003e8000c101d1a */
[----:B---3--:R1:W-:Y:S02]  /*7480*/  @!P0 STG.E.128 desc[UR26][R32.64+0x80], R28 ;  /* 0x0000801c20008986 */ /* 0x0083e4000c101d1a */
.L_x_668:
[----:B------:R-:W-:Y:S05]  /*7490*/  BSYNC.RECONVERGENT B0 ;  /* 0x0000000000007941 */ /* 0x000fea0003800200 */
.L_x_667:
[----:B-1----:R-:W-:Y:S01]  /*74a0*/  MOV R24, R204 ;  /* 0x000000cc00187202 */ /* 0x002fe20000000f00 */
[----:B------:R-:W-:Y:S01]  /*74b0*/  UIMAD UR15, UR15, UR6, URZ ;  /* 0x000000060f0f72a4 */ /* 0x000fe2000f8e02ff */
[----:B------:R-:W-:Y:S01]  /*74c0*/  MOV R25, RZ ;  /* 0x000000ff00197202 */ /* 0x000fe20000000f00 */
[----:B------:R-:W-:Y:S02]  /*74d0*/  BSSY.RECONVERGENT B0, `(.L_x_669) ;  /* 0x0000013000007945 */ /* 0x000fe40003800200 */
[----:B------:R-:W-:Y:S01]  /*74e0*/  UIMAD UR15, UR14, UR7, UR15 ;  /* 0x000000070e0f72a4 */ /* 0x000fe2000f8e020f */
[----:B------:R-:W-:-:S03]  /*74f0*/  IMAD.WIDE.U32 R24, R7, UR14, R24 ;  /* 0x0000000e07187c25 */ /* 0x000fc6000f8e0018 */
[----:B------:R-:W-:-:S04]  /*7500*/  IADD3 R24, P0, PT, R4, R24, RZ ;  /* 0x0000001804187210 */ /* 0x000fc80007f1e0ff */
[----:B------:R-:W-:-:S03]  /*7510*/  IADD3.X R25, PT, PT, R0, UR15, R25, P0, !PT ;  /* 0x0000000f00197c10 */ /* 0x000fc600087fe419 */
[----:B----4-:R-:W-:-:S04]  /*7520*/  IMAD.WIDE.U32 R24, R2, UR19, R24 ;  /* 0x0000001302187c25 */ /* 0x010fc8000f8e0018 */
[----:B------:R-:W-:Y:S01]  /*7530*/  IMAD R3, R3, UR19, R25 ;  /* 0x0000001303037c24 */ /* 0x000fe2000f8e0219 */
[----:B------:R-:W-:Y:S06]  /*7540*/  @P2 BRA `(.L_x_670) ;  /* 0x00000000002c2947 */ /* 0x000fec0003800000 */
[----:B------:R-:W1:Y:S01]  /*7550*/  LDCU UR12, c[0x0][0x440] ;  /* 0x00008800ff0c77ac */ /* 0x000e620008000800 */
[----:B------:R-:W-:Y:S01]  /*7560*/  IMAD.MOV.U32 R2, RZ, RZ, R24 ;  /* 0x000000ffff027224 */ /* 0x000fe200078e0018 */
[----:B------:R-:W4:Y:S03]  /*7570*/  LDCU.64 UR4, c[0x0][0x568] ;  /* 0x0000ad00ff0477ac */ /* 0x000f260008000a00 */
[----:B------:R-:W-:-:S04]  /*7580*/  IMAD.WIDE.U32 R26, R5, UR6, R2 ;  /* 0x00000006051a7c25 */ /* 0x000fc8000f8e0002 */
[----:B------:R-:W-:Y:S01]  /*7590*/  IMAD R5, R5, UR7, R27 ;  /* 0x0000000705057c24 */ /* 0x000fe2000f8e021b */
[----:B-1----:R-:W-:Y:S02]  /*75a0*/  ISETP.GE.AND P1, PT, R204, UR12, PT ;  /* 0x0000000ccc007c0c */ /* 0x002fe4000bf26270 */
[----:B------:R-:W-:Y:S02]  /*75b0*/  ISETP.GE.AND P0, PT, R36, UR12, PT ;  /* 0x0000000c24007c0c */ /* 0x000fe4000bf06270 */
[----:B----4-:R-:W-:-:S04]  /*75c0*/  LEA R4, P2, R26, UR4, 0x1 ;  /* 0x000000041a047c11 */ /* 0x010fc8000f8408ff */
[----:B------:R-:W-:-:S05]  /*75d0*/  LEA.HI.X R5, R26, UR5, R5, 0x1, P2 ;  /* 0x000000051a057c11 */ /* 0x000fca00090f0c05 */
[----:B--2---:R1:W-:Y:S04]  /*75e0*/  @!P1 STG.E.128 desc[UR26][R4.64], R20 ;  /* 0x0000001404009986 */ /* 0x0043e8000c101d1a */
[----:B------:R1:W-:Y:S02]  /*75f0*/  @!P0 STG.E.128 desc[UR26][R4.64+0x80], R12 ;  /* 0x0000800c04008986 */ /* 0x0003e4000c101d1a */
.L_x_670:
[----:B------:R-:W-:Y:S05]  /*7600*/  BSYNC.RECONVERGENT B0 ;  /* 0x0000000000007941 */ /* 0x000fea0003800200 */
.L_x_669:
        /* <DEDUP_REMOVED lines=12> */
[----:B--2---:R4:W-:Y:S04]  /*76d0*/  @!P1 STG.E.128 desc[UR26][R4.64], R16 ;  /* 0x0000001004009986 */ /* 0x0049e8000c101d1a */
[----:B------:R4:W-:Y:S02]  /*76e0*/  @!P0 STG.E.128 desc[UR26][R4.64+0x80], R8 ;  /* 0x0000800804008986 */ /* 0x0009e4000c101d1a */
.L_x_637:
[----:B------:R-:W-:Y:S05]  /*76f0*/  BSYNC.RECONVERGENT B1 ;  /* 0x0000000000017941 */ /* 0x000fea0003800200 */
.L_x_615:
[----:B------:R-:W2:Y:S01]  /*7700*/  LDCU UR5, c[0x0][0x438] ;  /* 0x00008700ff0577ac */ /* 0x000ea20008000800 */
[----:B------:R-:W1:Y:S01]  /*7710*/  LDC R0, c[0x0][0x438] ;  /* 0x00010e00ff007b82 */ /* 0x000e620000000800 */
        /* <DEDUP_REMOVED lines=9> */
.L_x_672:
        /* <DEDUP_REMOVED lines=13> */
.L_x_1256:


//--------------------- .text._ZN5flash44flash_bwd_dq_dk_dv_loop_seqk_parallel_kernelI23Flash_bwd_kernel_traitsILi128ELi64ELi64ELi8ELi4ELi2ELi2ELb1ELb0EN7cutlass6half_tE19Flash_kernel_traitsILi128ELi64ELi64ELi8ES3_EELb0ELb1ELb0ELb1ELb0ELb0ELb1EEEvNS_16Flash_bwd_paramsE --------------------------
	.section	.text._ZN5flash44flash_bwd_dq_dk_dv_loop_seqk_parallel_kernelI23Flash_bwd_kernel_traitsILi128ELi64ELi64ELi8ELi4ELi2ELi2ELb1ELb0EN7cutlass6half_tE19Flash_kernel_traitsILi128ELi64ELi64ELi8ES3_EELb0ELb1ELb0ELb1ELb0ELb0ELb1EEEvNS_16Flash_bwd_paramsE,"ax",@progbits
	.align	128
        .global         _ZN5flash44flash_bwd_dq_dk_dv_loop_seqk_parallel_kernelI23Flash_bwd_kernel_traitsILi128ELi64ELi64ELi8ELi4ELi2ELi2ELb1ELb0EN7cutlass6half_tE19Flash_kernel_traitsILi128ELi64ELi64ELi8ES3_EELb0ELb1ELb0ELb1ELb0ELb0ELb1EEEvNS_16Flash_bwd_paramsE
        .type           _ZN5flash44flash_bwd_dq_dk_dv_loop_seqk_parallel_kernelI23Flash_bwd_kernel_traitsILi128ELi64ELi64ELi8ELi4ELi2ELi2ELb1ELb0EN7cutlass6half_tE19Flash_kernel_traitsILi128ELi64ELi64ELi8ES3_EELb0ELb1ELb0ELb1ELb0ELb0ELb1EEEvNS_16Flash_bwd_paramsE,@function
        .size           _ZN5flash44flash_bwd_dq_dk_dv_loop_seqk_parallel_kernelI23Flash_bwd_kernel_traitsILi128ELi64ELi64ELi8ELi4ELi2ELi2ELb1ELb0EN7cutlass6half_tE19Flash_kernel_traitsILi128ELi64ELi64ELi8ES3_EELb0ELb1ELb0ELb1ELb0ELb0ELb1EEEvNS_16Flash_bwd_paramsE,(.L_x_1257 - _ZN5flash44flash_bwd_dq_dk_dv_loop_seqk_parallel_kernelI23Flash_bwd_kernel_traitsILi128ELi64ELi64ELi8ELi4ELi2ELi2ELb1ELb0EN7cutlass6half_tE19Flash_kernel_traitsILi128ELi64ELi64ELi8ES3_EELb0ELb1ELb0ELb1ELb0ELb0ELb1EEEvNS_16Flash_bwd_paramsE)
        .other          _ZN5flash44flash_bwd_dq_dk_dv_loop_seqk_parallel_kernelI23Flash_bwd_kernel_traitsILi128ELi64ELi64ELi8ELi4ELi2ELi2ELb1ELb0EN7cutlass6half_tE19Flash_kernel_traitsILi128ELi64ELi64ELi8ES3_EELb0ELb1ELb0ELb1ELb0ELb0ELb1EEEvNS_16Flash_bwd_paramsE,@"STO_CUDA_ENTRY STV_DEFAULT"
_ZN5flash44flash_bwd_dq_dk_dv_loop_seqk_parallel_kernelI23Flash_bwd_kernel_traitsILi128ELi64ELi64ELi8ELi4ELi2ELi2ELb1ELb0EN7cutlass6half_tE19Flash_kernel_traitsILi128ELi64ELi64ELi8ES3_EELb0ELb1ELb0ELb1ELb0ELb0ELb1EEEvNS_16Flash_bwd_paramsE:
.text._ZN5flash44flash_bwd_dq_dk_dv_loop_seqk_parallel_kernelI23Flash_bwd_kernel_traitsILi128ELi64ELi64ELi8ELi4ELi2ELi2ELb1ELb0EN7cutlass6half_tE19Flash_kernel_traitsILi128ELi64ELi64ELi8ES3_EELb0ELb1ELb0ELb1ELb0ELb0ELb1EEEvNS_16Flash_bwd_paramsE:
        /* <DEDUP_REMOVED lines=34> */
[----:B------:R-:W-:-:S02]  /*0220*/  LOP3.LUT R209, R209, 0x20, R3, 0x78, !PT ;  /* 0x00000020d1d17812 */ /* 0x000fc400078e7803 */
[----:B------:R-:W-:Y:S02]  /*0230*/  LOP3.LUT R208, R208, 0x7, R3, 0xf8, !PT ;  /* 0x00000007d0d07812 */ /* 0x000fe400078ef803 */
[----:B------:R-:W-:Y:S02]  /*0240*/  LOP3.LUT R3, R0, 0x200, RZ, 0xc0, !PT ;  /* 0x0000020000037812 */ /* 0x000fe400078ec0ff */
[--C-:B------:R-:W-:Y:S02]  /*0250*/  LOP3.LUT R209, R209, 0x1c0, R207.reuse, 0xf8, !PT ;  /* 0x000001c0d1d17812 */ /* 0x100fe400078ef8cf */
[----:B------:R-:W-:Y:S02]  /*0260*/  LOP3.LUT R3, R3, 0x3800, R207, 0xf8, !PT ;  /* 0x0000380003037812 */ /* 0x000fe400078ef8cf */
[----:B------:R-:W-:Y:S02]  /*0270*/  SHF.R.U32.HI R213, RZ, 0x3, R201 ;  /* 0x00000003ffd57819 */ /* 0x000fe400000116c9 */
[----:B------:R-:W-:-:S02]  /*0280*/  LOP3.LUT R207, R207, 0x1c0, RZ, 0xc0, !PT ;  /* 0x000001c0cfcf7812 */ /* 0x000fc400078ec0ff */
[C---:B------:R-:W-:Y:S02]  /*0290*/  LOP3.LUT R5, R0.reuse, 0xc00, RZ, 0xc0, !PT ;  /* 0x00000c0000057812 */ /* 0x040fe400078ec0ff */
[----:B------:R-:W-:Y:S02]  /*02a0*/  LOP3.LUT R4, R0, 0x400, RZ, 0xc0, !PT ;  /* 0x0000040000047812 */ /* 0x000fe400078ec0ff */
[----:B------:R-:W-:Y:S02]  /*02b0*/  LOP3.LUT R6, R202, 0x1c0, RZ, 0xc0, !PT ;  /* 0x000001c0ca067812 */ /* 0x000fe400078ec0ff */
[----:B------:R-:W-:Y:S02]  /*02c0*/  LOP3.LUT R207, R207, 0x18, R213, 0xf8, !PT ;  /* 0x00000018cfcf7812 */ /* 0x000fe400078ef8d5 */
[----:B------:R-:W-:Y:S02]  /*02d0*/  LOP3.LUT R210, R212, 0x1f8, RZ, 0xc0, !PT ;  /* 0x000001f8d4d27812 */ /* 0x000fe400078ec0ff */
[----:B------:R-:W-:-:S02]  /*02e0*/  LOP3.LUT R200, R199, 0x10, RZ, 0xc0, !PT ;  /* 0x00000010c7c87812 */ /* 0x000fc400078ec0ff */
[--C-:B------:R-:W-:Y:S02]  /*02f0*/  LOP3.LUT R5, R5, 0x6, R2.reuse, 0xf8, !PT ;  /* 0x0000000605057812 */ /* 0x100fe400078ef802 */
[----:B------:R-:W-:Y:S02]  /*0300*/  LOP3.LUT R4, R4, 0x6, R2, 0xf8, !PT ;  /* 0x0000000604047812 */ /* 0x000fe400078ef802 */
[----:B------:R-:W-:Y:S02]  /*0310*/  LOP3.LUT R6, R6, 0x38, R212, 0xf8, !PT ;  /* 0x0000003806067812 */ /* 0x000fe400078ef8d4 */
[----:B------:R-:W-:Y:S02]  /*0320*/  LOP3.LUT R207, R207, 0x38, R2, 0x78, !PT ;  /* 0x00000038cfcf7812 */ /* 0x000fe400078e7802 */
[----:B------:R-:W-:Y:S02]  /*0330*/  LOP3.LUT R2, R2, 0x20, RZ, 0xc0, !PT ;  /* 0x0000002002027812 */ /* 0x000fe400078ec0ff */
[----:B------:R-:W-:-:S02]  /*0340*/  R2P PR, R201, 0xe ;  /* 0x0000000ec9007804 */ /* 0x000fc40000000000 */
[--C-:B------:R-:W-:Y:S02]  /*0350*/  LOP3.LUT R210, R210, 0x38, R201.reuse, 0x78, !PT ;  /* 0x00000038d2d27812 */ /* 0x100fe400078e78c9 */
[--C-:B------:R-:W-:Y:S02]  /*0360*/  LOP3.LUT R200, R200, 0x8, R201.reuse, 0xf8, !PT ;  /* 0x00000008c8c87812 */ /* 0x100fe400078ef8c9 */
[----:B------:R-:W-:Y:S02]  /*0370*/  LOP3.LUT R201, R6, 0x8, R201, 0x78, !PT ;  /* 0x0000000806c97812 */ /* 0x000fe400078e78c9 */
[----:B------:R-:W-:Y:S02]  /*0380*/  LOP3.LUT R2, R2, 0x18, R213, 0xf8, !PT ;  /* 0x0000001802027812 */ /* 0x000fe400078ef8d5 */
[----:B------:R-:W-:Y:S02]  /*0390*/  LOP3.LUT R207, R4, R207, RZ, 0xfc, !PT ;  /* 0x000000cf04cf7212 */ /* 0x000fe400078efcff */
[----:B------:R-:W-:-:S02]  /*03a0*/  LOP3.LUT R200, R200, R6, RZ, 0x3c, !PT ;  /* 0x00000006c8c87212 */ /* 0x000fc400078e3cff */
[----:B------:R-:W-:Y:S02]  /*03b0*/  LOP3.LUT R201, R3, R201, RZ, 0xfc, !PT ;  /* 0x000000c903c97212 */ /* 0x000fe400078efcff */
[----:B------:R-:W-:Y:S02]  /*03c0*/  LOP3.LUT R4, R202, 0x200, RZ, 0xc0, !PT ;  /* 0x00000200ca047812 */ /* 0x000fe400078ec0ff */
[----:B------:R-:W-:Y:S02]  /*03d0*/  LOP3.LUT R3, R2, 0x1c0, R202, 0xf8, !PT ;  /* 0x000001c002037812 */ /* 0x000fe400078ef8ca */
[----:B------:R-:W-:Y:S02]  /*03e0*/  LOP3.LUT R209, R5, R209, RZ, 0xfc, !PT ;  /* 0x000000d105d17212 */ /* 0x000fe400078efcff */
[----:B------:R-:W-:Y:S01]  /*03f0*/  LOP3.LUT R199, R6, 0x8, R199, 0x78, !PT ;  /* 0x0000000806c77812 */ /* 0x000fe200078e78c7 */
[----:B---3--:R-:W-:Y:S01]  /*0400*/  IMAD.U32 R6, RZ, RZ, UR4 ;  /* 0x00000004ff067e24 */ /* 0x008fe2000f8e00ff */
[C-C-:B------:R-:W-:Y:S01]  /*0410*/  LOP3.LUT R203, R4.reuse, 0xc00, R0.reuse, 0xf8, !PT ;  /* 0x00000c0004cb7812 */ /* 0x140fe200078ef800 */
[----:B------:R-:W-:Y:S01]  /*0420*/  UIADD3 UR4, UPT, UPT, UR6, 0x10000, URZ ;  /* 0x0001000006047890 */ /* 0x000fe2000fffe0ff */
[----:B------:R-:W-:-:S02]  /*0430*/  LOP3.LUT R2, R4, 0x400, R0, 0xf8, !PT ;  /* 0x0000040004027812 */ /* 0x000fc400078ef800 */
[----:B------:R-:W-:Y:S02]  /*0440*/  LOP3.LUT R200, R200, 0x200, R0, 0xf8, !PT ;  /* 0x00000200c8c87812 */ /* 0x000fe400078ef800 */
[----:B------:R-:W-:Y:S02]  /*0450*/  LOP3.LUT R0, R3, 0x38, R212, 0x78, !PT ;  /* 0x0000003803007812 */ /* 0x000fe400078e78d4 */
[----:B------:R-:W-:Y:S02]  /*0460*/  LEA R209, R209, UR5, 0x1 ;  /* 0x00000005d1d17c11 */ /* 0x000fe4000f8e08ff */
[-C--:B------:R-:W-:Y:S02]  /*0470*/  LOP3.LUT R203, R203, R199.reuse, RZ, 0xfc, !PT ;  /* 0x000000c7cbcb7212 */ /* 0x080fe400078efcff */
[----:B------:R-:W-:Y:S01]  /*0480*/  LOP3.LUT R199, R2, R199, RZ, 0xfc, !PT ;  /* 0x000000c702c77212 */ /* 0x000fe200078efcff */
[C---:B------:R-:W-:Y:S01]  /*0490*/  VIADD R214, R209.reuse, 0x20 ;  /* 0x00000020d1d67836 */ /* 0x040fe20000000000 */
[----:B------:R-:W-:Y:S01]  /*04a0*/  LOP3.LUT R202, R0, 0x200, R202, 0xf8, !PT ;  /* 0x0000020000ca7812 */ /* 0x000fe200078ef8ca */
[----:B------:R-:W-:Y:S01]  /*04b0*/  @P3 VIADD R214, R209, 0xffffffe0 ;  /* 0xffffffe0d1d63836 */ /* 0x000fe20000000000 */
[----:B------:R-:W-:-:S02]  /*04c0*/  LOP3.LUT R210, R210, 0x1e00, R212, 0xf8, !PT ;  /* 0x00001e00d2d27812 */ /* 0x000fc400078ef8d4 */
[----:B------:R-:W-:Y:S02]  /*04d0*/  SEL R205, R205, 0xfffffff0, !P1 ;  /* 0xfffffff0cdcd7807 */ /* 0x000fe40004800000 */
[----:B------:R-:W-:Y:S02]  /*04e0*/  SEL R204, R204, 0xffffffe0, !P2 ;  /* 0xffffffe0cccc7807 */ /* 0x000fe40005000000 */
[----:B------:R-:W-:Y:S02]  /*04f0*/  LOP3.LUT R211, R212, 0x38, RZ, 0xc0, !PT ;  /* 0x00000038d4d37812 */ /* 0x000fe400078ec0ff */
[----:B------:R-:W-:Y:S02]  /*0500*/  LEA R210, R210, UR6, 0x1 ;  /* 0x00000006d2d27c11 */ /* 0x000fe4000f8e08ff */
[----:B------:R-:W-:Y:S02]  /*0510*/  LEA R207, R207, UR6, 0x1 ;  /* 0x00000006cfcf7c11 */ /* 0x000fe4000f8e08ff */
[----:B------:R-:W-:-:S02]  /*0520*/  LEA R200, R200, UR5, 0x1 ;  /* 0x00000005c8c87c11 */ /* 0x000fc4000f8e08ff */
[----:B------:R-:W-:Y:S02]  /*0530*/  LEA R203, R203, UR6, 0x1 ;  /* 0x00000006cbcb7c11 */ /* 0x000fe4000f8e08ff */
[----:B------:R-:W-:Y:S02]  /*0540*/  LEA R201, R201, UR4, 0x1 ;  /* 0x00000004c9c97c11 */ /* 0x000fe4000f8e08ff */
[----:B------:R-:W-:Y:S02]  /*0550*/  LEA R199, R199, UR4, 0x1 ;  /* 0x00000004c7c77c11 */ /* 0x000fe4000f8e08ff */
[----:B----4-:R-:W-:-:S07]  /*0560*/  LEA R202, R202, UR6, 0x1 ;  /* 0x00000006caca7c11 */ /* 0x010fce000f8e08ff */
.L_x_730:
[----:B-1----:R-:W1:Y:S01]  /*0570*/  S2R R0, SR_CTAID.Y ;  /* 0x0000000000007919 */ /* 0x002e620000002600 */
[----:B------:R-:W2:Y:S01]  /*0580*/  LDCU.64 UR4, c[0x0][0x478] ;  /* 0x00008f00ff0477ac */ /* 0x000ea20008000a00 */
[----:B------:R-:W-:Y:S01]  /*0590*/  ISETP.NE.U32.AND P0, PT, RZ, UR8, PT ;  /* 0x00000008ff007c0c */ /* 0x000fe2000bf05070 */
[----:B------:R-:W-:Y:S01]  /*05a0*/  IMAD.MOV.U32 R242, RZ, RZ, RZ ;  /* 0x000000fffff27224 */ /* 0x000fe200078e00ff */
[----:B------:R-:W3:Y:S01]  /*05b0*/  LDC.64 R4, c[0x0][0x468] ;  /* 0x00011a00ff047b82 */ /* 0x000ee20000000a00 */
[----:B------:R-:W-:Y:S02]  /*05c0*/  ISETP.NE.U32.AND P5, PT, RZ, UR10, PT ;  /* 0x0000000aff007c0c */ /* 0x000fe4000bfa5070 */
[----:B------:R-:W-:Y:S02]  /*05d0*/  ISETP.NE.AND.EX P0, PT, RZ, UR9, PT, P0 ;  /* 0x00000009ff007c0c */ /* 0x000fe4000bf05300 */
[----:B------:R-:W-:-:S03]  /*05e0*/  ISETP.NE.AND.EX P5, PT, RZ, UR11, PT, P5 ;  /* 0x0000000bff007c0c */ /* 0x000fc6000bfa5350 */
[----:B------:R-:W4:Y:S01]  /*05f0*/  LDC.U8 R3, c[0x0][0x532] ;  /* 0x00014c80ff037b82 */ /* 0x000f220000000000 */
[----:B--2---:R-:W-:-:S07]  /*0600*/  ISETP.NE.U32.AND P2, PT, RZ, UR4, PT ;  /* 0x00000004ff007c0c */ /* 0x004fce000bf45070 */
[----:B------:R-:W2:Y:S01]  /*0610*/  LDC.64 R8, c[0x0][0x460] ;  /* 0x00011800ff087b82 */ /* 0x000ea20000000a00 */
[----:B------:R-:W-:Y:S01]  /*0620*/  ISETP.NE.AND.EX P2, PT, RZ, UR5, PT, P2 ;  /* 0x00000005ff007c0c */ /* 0x000fe2000bf45320 */
[----:B-1----:R-:W-:Y:S01]  /*0630*/  IMAD.SHL.U32 R12, R0, 0x4, RZ ;  /* 0x00000004000c7824 */ /* 0x002fe200078e00ff */
[----:B------:R-:W-:-:S11]  /*0640*/  SHF.R.U32.HI R2, RZ, 0x1e, R0 ;  /* 0x0000001eff027819 */ /* 0x000fd60000011600 */
[C---:B------:R-:W-:Y:S02]  /*0650*/  @P2 IADD3 R10, P3, PT, R12.reuse, UR4, RZ ;  /* 0x000000040c0a2c10 */ /* 0x040fe4000ff7e0ff */
[----:B------:R-:W-:Y:S02]  /*0660*/  @P0 IADD3 R14, P1, PT, R12, UR8, RZ ;  /* 0x000000080c0e0c10 */ /* 0x000fe4000ff3e0ff */
[C---:B------:R-:W-:Y:S02]  /*0670*/  @P2 IADD3.X R11, PT, PT, R2.reuse, UR5, RZ, P3, !PT ;  /* 0x00000005020b2c10 */ /* 0x040fe40009ffe4ff */
[----:B------:R-:W-:Y:S02]  /*0680*/  @P0 IADD3.X R15, PT, PT, R2, UR9, RZ, P1, !PT ;  /* 0x00000009020f0c10 */ /* 0x000fe40008ffe4ff */
[----:B------:R-:W-:Y:S01]  /*0690*/  ISETP.NE.U32.AND P3, PT, RZ, UR10, PT ;  /* 0x0000000aff007c0c */ /* 0x000fe2000bf65070 */
[----:B------:R1:W2:Y:S01]  /*06a0*/  @P2 LDG.E R241, desc[UR24][R10.64] ;  /* 0x000000180af12981 */ /* 0x0002a2000c1e1900 */
[----:B----4-:R-:W-:-:S02]  /*06b0*/  ISETP.NE.AND P4, PT, R3, RZ, PT ;  /* 0x000000ff0300720c */ /* 0x010fc40003f85270 */
[----:B------:R-:W-:Y:S01]  /*06c0*/  ISETP.NE.AND.EX P3, PT, RZ, UR11, PT, P3 ;  /* 0x0000000bff007c0c */ /* 0x000fe2000bf65330 */
[----:B------:R-:W4:Y:S01]  /*06d0*/  @P0 LDG.E R242, desc[UR24][R14.64] ;  /* 0x000000180ef20981 */ /* 0x000f22000c1e1900 */
[----:B---3--:R-:W-:Y:S02]  /*06e0*/  IADD3 R12, P0, PT, R12, R4, RZ ;  /* 0x000000040c0c7210 */ /* 0x008fe40007f1e0ff */
[----:B------:R-:W-:-:S03]  /*06f0*/  ISETP.EQ.U32.AND P1, PT, R4, RZ, PT ;  /* 0x000000ff0400720c */ /* 0x000fc60003f22070 */
[----:B------:R-:W-:Y:S01]  /*0700*/  IMAD.X R13, R2, 0x1, R5, P0 ;  /* 0x00000001020d7824 */ /* 0x000fe200000e0605 */
[----:B------:R-:W-:Y:S01]  /*0710*/  ISETP.EQ.OR.EX P1, PT, R5, RZ, !P4, P1 ;  /* 0x000000ff0500720c */ /* 0x000fe20006722710 */
[----:B------:R-:W3:Y:S01]  /*0720*/  @!P2 LDC.64 R2, c[0x0][0x488] ;  /* 0x00012200ff02ab82 */ /* 0x000ee20000000a00 */
[----:B--2---:R-:W-:-:S04]  /*0730*/  IMAD.WIDE.U32 R8, R0, 0x4, R8 ;  /* 0x0000000400087825 */ /* 0x004fc800078e0008 */
[----:B------:R-:W-:Y:S01]  /*0740*/  IMAD.MOV.U32 R243, RZ, RZ, -0x1 ;  /* 0xfffffffffff37424 */ /* 0x000fe200078e00ff */
[----:B-----5:R-:W5:Y:S01]  /*0750*/  @P3 LDG.E R7, desc[UR24][R8.64+0x4] ;  /* 0x0000041808073981 */ /* 0x020f62000c1e1900 */
[----:B-1----:R-:W-:-:S05]  /*0760*/  IMAD.MOV.U32 R10, RZ, RZ, -0x1 ;  /* 0xffffffffff0a7424 */ /* 0x002fca00078e00ff */
[----:B------:R-:W5:Y:S04]  /*0770*/  @!P1 LDG.E R243, desc[UR24][R12.64] ;  /* 0x000000180cf39981 */ /* 0x000f68000c1e1900 */
[----:B------:R1:W5:Y:S01]  /*0780*/  @P5 LDG.E R10, desc[UR24][R8.64] ;  /* 0x00000018080a5981 */ /* 0x000362000c1e1900 */
[----:B------:R-:W2:Y:S01]  /*0790*/  @!P3 LDC R235, c[0x0][0x434] ;  /* 0x00010d00ffebbb82 */ /* 0x000ea20000000800 */
[----:B------:R-:W-:-:S04]  /*07a0*/  ISETP.NE.U32.AND P1, PT, R4, RZ, PT ;  /* 0x000000ff0400720c */ /* 0x000fc80003f25070 */
[----:B------:R-:W-:Y:S02]  /*07b0*/  ISETP.NE.AND.EX P1, PT, R5, RZ, PT, P1 ;  /* 0x000000ff0500720c */ /* 0x000fe40003f25310 */
[----:B---3--:R-:W-:Y:S01]  /*07c0*/  @!P2 ISETP.NE.U32.AND P0, PT, R2, RZ, PT ;  /* 0x000000ff0200a20c */ /* 0x008fe20003f05070 */
[----:B-1----:R-:W1:Y:S03]  /*07d0*/  @!P2 LDC R8, c[0x0][0x43c] ;  /* 0x00010f00ff08ab82 */ /* 0x002e660000000800 */
[----:B------:R-:W-:Y:S01]  /*07e0*/  @!P2 ISETP.NE.AND.EX P0, PT, R3, RZ, PT, P0 ;  /* 0x000000ff0300a20c */ /* 0x000fe20003f05300 */
[----:B------:R-:W-:-:S03]  /*07f0*/  USHF.L.U32 UR26, UR22, 0x6, URZ ;  /* 0x00000006161a7899 */ /* 0x000fc600080006ff */
[----:B-1----:R-:W-:Y:S01]  /*0800*/  @!P2 SEL R8, R8, RZ, P0 ;  /* 0x000000ff0808a207 */ /* 0x002fe20000000000 */
[----:B----4-:R-:W-:Y:S02]  /*0810*/  @P2 IMAD.IADD R241, R241, 0x1, -R242 ;  /* 0x00000001f1f12824 */ /* 0x010fe400078e0af2 */
[----:B--2---:R-:W-:Y:S06]  /*0820*/  @!P1 BRA `(.L_x_673) ;  /* 0x00000000000c9947 */ /* 0x004fec0003800000 */
[----:B------:R-:W2:Y:S02]  /*0830*/  @P4 LDG.E R6, desc[UR24][R12.64+0x4] ;  /* 0x000004180c064981 */ /* 0x000ea4000c1e1900 */
[----:B--2--5:R-:W-:-:S06]  /*0840*/  @P4 IADD3 R6, PT, PT, R6, -R243, RZ ;  /* 0x800000f306064210 */ /* 0x024fcc0007ffe0ff */
[----:B------:R1:W5:Y:S02]  /*0850*/  @!P4 LDG.E R6, desc[UR24][R12.64] ;  /* 0x000000180c06c981 */ /* 0x000364000c1e1900 */
.L_x_673:
        /* <DEDUP_REMOVED lines=16> */
[----:B------:R-:W-:Y:S02]  /*0960*/  @!P3 IMAD.MOV.U32 R17, RZ, RZ, R6 ;  /* 0x000000ffff11b224 */ /* 0x000fe400078e0006 */
        /* <DEDUP_REMOVED lines=10> */
[----:B------:R-:W-:Y:S02]  /*0a10*/  IADD3 R3, PT, PT, R5, R2, RZ ;  /* 0x0000000205037210 */ /* 0x000fe40007ffe0ff */
[----:B------:R-:W-:-:S05]  /*0a20*/  MOV R2, R4 ;  /* 0x0000000400027202 */ /* 0x000fca0000000f00 */
[----:B---3--:R-:W-:-:S04]  /*0a30*/  IMAD.WIDE.U32 R2, R0, UR4, R2 ;  /* 0x0000000400027c25 */ /* 0x008fc8000f8e0002 */
[----:B------:R-:W-:Y:S01]  /*0a40*/  IMAD R8, R0, UR5, R3 ;  /* 0x0000000500087c24 */ /* 0x000fe2000f8e0203 */
[----:B------:R-:W-:Y:S01]  /*0a50*/  MOV R9, R2 ;  /* 0x0000000200097202 */ /* 0x000fe20000000f00 */
[----:B------:R-:W-:Y:S06]  /*0a60*/  BRA `(.L_x_676) ;  /* 0x0000000000187947 */ /* 0x000fec0003800000 */
.L_x_675:
[----:B------:R-:W2:Y:S01]  /*0a70*/  LDCU.64 UR14, c[0x0][0x3b8] ;  /* 0x00007700ff0e77ac */ /* 0x000ea20008000a00 */
[----:B------:R-:W-:-:S05]  /*0a80*/  IADD3 R2, PT, PT, R242, R243, RZ ;  /* 0x000000f3f2027210 */ /* 0x000fca0007ffe0ff */
[C---:B--2---:R-:W-:Y:S02]  /*0a90*/  IMAD R8, R2.reuse, UR15, RZ ;  /* 0x0000000f02087c24 */ /* 0x044fe4000f8e02ff */
[----:B------:R-:W-:-:S05]  /*0aa0*/  IMAD.WIDE.U32 R2, R2, UR14, RZ ;  /* 0x0000000e02027c25 */ /* 0x000fca000f8e00ff */
[----:B------:R-:W-:Y:S02]  /*0ab0*/  IADD3 R8, PT, PT, R3, R8, RZ ;  /* 0x0000000803087210 */ /* 0x000fe40007ffe0ff */
[----:B------:R-:W-:-:S07]  /*0ac0*/  MOV R9, R2 ;  /* 0x0000000200097202 */ /* 0x000fce0000000f00 */
.L_x_676:
[----:B------:R-:W2:Y:S01]  /*0ad0*/  LDC R2, c[0x0][0x3e8] ;  /* 0x0000fa00ff027b82 */ /* 0x000ea20000000800 */
[----:B------:R-:W-:Y:S01]  /*0ae0*/  USHF.R.S32.HI UR23, URZ, 0x1f, UR26 ;  /* 0x0000001fff177899 */ /* 0x000fe2000801141a */
[----:B--2---:R-:W-:-:S04]  /*0af0*/  IABS R5, R2 ;  /* 0x0000000200057213 */ /* 0x004fc80000000000 */
[----:B------:R-:W2:Y:S08]  /*0b00*/  I2F.RP R6, R5 ;  /* 0x0000000500067306 */ /* 0x000eb00000209400 */
[----:B--2---:R-:W2:Y:S02]  /*0b10*/  MUFU.RCP R6, R6 ;  /* 0x0000000600067308 */ /* 0x004ea40000001000 */
[----:B--2---:R-:W-:-:S06]  /*0b20*/  VIADD R6, R6, 0xffffffe ;  /* 0x0ffffffe06067836 */ /* 0x004fcc0000000000 */
[----:B------:R-:W2:Y:S02]  /*0b30*/  F2I.FTZ.U32.TRUNC.NTZ R7, R6 ;  /* 0x0000000600077305 */ /* 0x000ea4000021f000 */
[----:B--2---:R-:W-:Y:S02]  /*0b40*/  IMAD.MOV R3, RZ, RZ, -R7 ;  /* 0x000000ffff037224 */ /* 0x004fe400078e0a07 */
[----:B------:R-:W-:Y:S02]  /*0b50*/  IMAD.MOV.U32 R6, RZ, RZ, RZ ;  /* 0x000000ffff067224 */ /* 0x000fe400078e00ff */
[----:B------:R-:W-:Y:S01]  /*0b60*/  IMAD R4, R3, R5, RZ ;  /* 0x0000000503047224 */ /* 0x000fe200078e02ff */
[----:B------:R-:W-:-:S03]  /*0b70*/  IABS R3, R206 ;  /* 0x000000ce00037213 */ /* 0x000fc60000000000 */
[----:B------:R-:W-:Y:S01]  /*0b80*/  IMAD.HI.U32 R7, R7, R4, R6 ;  /* 0x0000000407077227 */ /* 0x000fe200078e0006 */
[----:B------:R-:W-:-:S05]  /*0b90*/  MOV R4, R3 ;  /* 0x0000000300047202 */ /* 0x000fca0000000f00 */
[----:B------:R-:W-:-:S04]  /*0ba0*/  IMAD.HI.U32 R7, R7, R4, RZ ;  /* 0x0000000407077227 */ /* 0x000fc800078e00ff */
[----:B------:R-:W-:-:S04]  /*0bb0*/  IMAD.MOV R3, RZ, RZ, -R7 ;  /* 0x000000ffff037224 */ /* 0x000fc800078e0a07 */
[----:B------:R-:W-:-:S05]  /*0bc0*/  IMAD R3, R5, R3, R4 ;  /* 0x0000000305037224 */ /* 0x000fca00078e0204 */
[----:B------:R-:W-:-:S13]  /*0bd0*/  ISETP.GT.U32.AND P1, PT, R5, R3, PT ;  /* 0x000000030500720c */ /* 0x000fda0003f24070 */
[----:B------:R-:W-:Y:S01]  /*0be0*/  @!P1 IMAD.IADD R3, R3, 0x1, -R5 ;  /* 0x0000000103039824 */ /* 0x000fe200078e0a05 */
[----:B------:R-:W-:Y:S02]  /*0bf0*/  @!P1 IADD3 R7, PT, PT, R7, 0x1, RZ ;  /* 0x0000000107079810 */ /* 0x000fe40007ffe0ff */
[----:B------:R-:W-:Y:S02]  /*0c00*/  ISETP.NE.AND P1, PT, R2, RZ, PT ;  /* 0x000000ff0200720c */ /* 0x000fe40003f25270 */
[----:B------:R-:W-:Y:S02]  /*0c10*/  ISETP.GE.U32.AND P4, PT, R3, R5, PT ;  /* 0x000000050300720c */ /* 0x000fe40003f86070 */
[----:B------:R-:W-:-:S04]  /*0c20*/  LOP3.LUT R3, R206, R2, RZ, 0x3c, !PT ;  /* 0x00000002ce037212 */ /* 0x000fc800078e3cff */
[----:B------:R-:W-:-:S07]  /*0c30*/  ISETP.GE.AND P0, PT, R3, RZ, PT ;  /* 0x000000ff0300720c */ /* 0x000fce0003f06270 */
[----:B------:R-:W-:-:S06]  /*0c40*/  @P4 VIADD R7, R7, 0x1 ;  /* 0x0000000107074836 */ /* 0x000fcc0000000000 */
[----:B------:R-:W-:Y:S02]  /*0c50*/  @!P0 IADD3 R7, PT, PT, -R7, RZ, RZ ;  /* 0x000000ff07078210 */ /* 0x000fe40007ffe1ff */
[----:B------:R-:W-:-:S04]  /*0c60*/  @!P1 LOP3.LUT R7, RZ, R2, RZ, 0x33, !PT ;  /* 0x00000002ff079212 */ /* 0x000fc800078e33ff */
[----:B------:R-:W-:Y:S01]  /*0c70*/  SHF.R.S32.HI R6, RZ, 0x1f, R7 ;  /* 0x0000001fff067819 */ /* 0x000fe20000011407 */
[----:B------:R-:W-:Y:S06]  /*0c80*/  @P2 BRA `(.L_x_677) ;  /* 0x00000000002c2947 */ /* 0x000fec0003800000 */
[----:B------:R-:W2:Y:S01]  /*0c90*/  LDCU.64 UR12, c[0x0][0x3c0] ;  /* 0x00007800ff0c77ac */ /* 0x000ea20008000a00 */
[----:B------:R-:W-:Y:S01]  /*0ca0*/  SHF.R.S32.HI R2, RZ, 0x1f, R242 ;  /* 0x0000001fff027819 */ /* 0x000fe200000114f2 */
[----:B------:R-:W1:Y:S04]  /*0cb0*/  LDCU.64 UR4, c[0x0][0x3a8] ;  /* 0x00007500ff0477ac */ /* 0x000e680008000a00 */
[----:B--2---:R-:W-:Y:S02]  /*0cc0*/  IMAD R2, R2, UR12, RZ ;  /* 0x0000000c02027c24 */ /* 0x004fe4000f8e02ff */
[----:B------:R-:W-:-:S04]  /*0cd0*/  IMAD.WIDE.U32 R4, R242, UR12, RZ ;  /* 0x0000000cf2047c25 */ /* 0x000fc8000f8e00ff */
[----:B------:R-:W-:-:S05]  /*0ce0*/  IMAD R2, R242, UR13, R2 ;  /* 0x0000000df2027c24 */ /* 0x000fca000f8e0202 */
[----:B------:R-:W-:Y:S02]  /*0cf0*/  IADD3 R3, PT, PT, R5, R2, RZ ;  /* 0x0000000205037210 */ /* 0x000fe40007ffe0ff */
[----:B------:R-:W-:-:S05]  /*0d00*/  MOV R2, R4 ;  /* 0x0000000400027202 */ /* 0x000fca0000000f00 */
[----:B-1----:R-:W-:-:S04]  /*0d10*/  IMAD.WIDE.U32 R12, R0, UR4, R2 ;  /* 0x00000004000c7c25 */ /* 0x002fc8000f8e0002 */
[----:B------:R-:W-:Y:S01]  /*0d20*/  IMAD R11, R0, UR5, R13 ;  /* 0x00000005000b7c24 */ /* 0x000fe2000f8e020d */
[----:B------:R-:W-:Y:S06]  /*0d30*/  BRA `(.L_x_678) ;  /* 0x0000000000147947 */ /* 0x000fec0003800000 */
.L_x_677:
[----:B------:R-:W2:Y:S01]  /*0d40*/  LDCU.64 UR12, c[0x0][0x3c0] ;  /* 0x00007800ff0c77ac */ /* 0x000ea20008000a00 */
[----:B-1----:R-:W-:-:S05]  /*0d50*/  IADD3 R12, PT, PT, R242, R243, RZ ;  /* 0x000000f3f20c7210 */ /* 0x002fca0007ffe0ff */
[C---:B--2---:R-:W-:Y:S02]  /*0d60*/  IMAD R11, R12.reuse, UR13, RZ ;  /* 0x0000000d0c0b7c24 */ /* 0x044fe4000f8e02ff */
[----:B------:R-:W-:-:S05]  /*0d70*/  IMAD.WIDE.U32 R12, R12, UR12, RZ ;  /* 0x0000000c0c0c7c25 */ /* 0x000fca000f8e00ff */
[----:B------:R-:W-:Y:S02]  /*0d80*/  IADD3 R11, PT, PT, R13, R11, RZ ;  /* 0x0000000b0d0b7210 */ /* 0x000fe40007ffe0ff */
.L_x_678:
        /* <DEDUP_REMOVED lines=28> */
.L_x_679:
[C---:B------:R-:W-:Y:S02]  /*0f50*/  IMAD R15, R10.reuse, UR7, RZ ;  /* 0x000000070a0f7c24 */ /* 0x040fe4000f8e02ff */
[----:B------:R-:W-:-:S05]  /*0f60*/  IMAD.WIDE.U32 R2, R10, UR6, RZ ;  /* 0x000000060a027c25 */ /* 0x000fca000f8e00ff */
[----:B------:R-:W-:Y:S02]  /*0f70*/  IADD3 R15, PT, PT, R3, R15, RZ ;  /* 0x0000000f030f7210 */ /* 0x000fe40007ffe0ff */
[----:B------:R-:W-:Y:S02]  /*0f80*/  MOV R23, R2 ;  /* 0x0000000200177202 */ /* 0x000fe40000000f00 */
.L_x_680:
        /* <DEDUP_REMOVED lines=20> */
.L_x_681:
[----:B------:R-:W1:Y:S01]  /*10d0*/  LDC R246, c[0x0][0x434] ;  /* 0x00010d00fff67b82 */ /* 0x000e620000000800 */
[----:B------:R-:W-:-:S04]  /*10e0*/  IMAD R2, R0, UR17, R206 ;  /* 0x0000001100027c24 */ /* 0x000fc8000f8e02ce */
[----:B-1----:R-:W-:-:S03]  /*10f0*/  IMAD R246, R2, R246, RZ ;  /* 0x000000f602f67224 */ /* 0x002fc600078e02ff */
.L_x_682:
        /* <DEDUP_REMOVED lines=11> */
.L_x_683:
[----:B------:R-:W1:Y:S01]  /*11b0*/  LDC R18, c[0x0][0x444] ;  /* 0x00011100ff127b82 */ /* 0x000e620000000800 */
[----:B------:R-:W-:-:S04]  /*11c0*/  IMAD R2, R0, UR17, R206 ;  /* 0x0000001100027c24 */ /* 0x000fc8000f8e02ce */
[----:B-1----:R-:W-:-:S07]  /*11d0*/  IMAD R18, R2, R18, RZ ;  /* 0x0000001202127224 */ /* 0x002fce00078e02ff */
.L_x_684:
[----:B------:R-:W1:Y:S01]  /*11e0*/  S2R R10, SR_TID.X ;  /* 0x00000000000a7919 */ /* 0x000e620000002100 */
[----:B------:R-:W2:Y:S01]  /*11f0*/  LDCU.128 UR4, c[0x0][0x590] ;  /* 0x0000b200ff0477ac */ /* 0x000ea20008000c00 */
[----:B------:R-:W3:Y:S01]  /*1200*/  LDC.64 R2, c[0x0][0x3b0] ;  /* 0x0000ec00ff027b82 */ /* 0x000ee20000000a00 */
[----:B------:R-:W-:Y:S01]  /*1210*/  IADD3 R28, P0, PT, R211, R28, RZ ;  /* 0x0000001cd31c7210 */ /* 0x000fe20007f1e0ff */
[----:B------:R-:W-:Y:S01]  /*1220*/  IMAD R18, R13, 0x40, R18 ;  /* 0x000000400d127824 */ /* 0x000fe200078e0212 */
[----:B------:R-:W-:Y:S01]  /*1230*/  UIMAD UR29, UR17, UR29, URZ ;  /* 0x0000001d111d72a4 */ /* 0x000fe2000f8e02ff */
[----:B------:R-:W-:Y:S01]  /*1240*/  ISETP.NE.AND P3, PT, RZ, UR16, PT ;  /* 0x00000010ff007c0c */ /* 0x000fe2000bf65270 */
[----:B------:R-:W4:Y:S01]  /*1250*/  LDCU.64 UR18, c[0x0][0x3c8] ;  /* 0x00007900ff1277ac */ /* 0x000f220008000a00 */
[----:B------:R-:W-:Y:S01]  /*1260*/  IMAD.X R29, RZ, RZ, R5, P0 ;  /* 0x000000ffff1d7224 */ /* 0x000fe200000e0605 */
[--C-:B------:R-:W-:Y:S01]  /*1270*/  IADD3 R23, P1, P0, R26, R23, R24.reuse ;  /* 0x000000171a177210 */ /* 0x100fe2000783e018 */
[----:B------:R-:W5:Y:S01]  /*1280*/  LDC.64 R4, c[0x0][0x5f8] ;  /* 0x00017e00ff047b82 */ /* 0x000f620000000a00 */
[----:B------:R-:W-:Y:S01]  /*1290*/  SHF.R.S32.HI R24, RZ, 0x1f, R24 ;  /* 0x0000001fff187819 */ /* 0x000fe20000011418 */
[----:B------:R-:W4:Y:S01]  /*12a0*/  LDCU.64 UR16, c[0x0][0x550] ;  /* 0x0000aa00ff1077ac */ /* 0x000f220008000a00 */
[----:B------:R-:W-:Y:S01]  /*12b0*/  IADD3 R226, PT, PT, R235, UR26, RZ ;  /* 0x0000001aebe27c10 */ /* 0x000fe2000fffe0ff */
[----:B------:R-:W-:Y:S01]  /*12c0*/  BSSY.RECONVERGENT B1, `(.L_x_674) ;  /* 0x00005e1000017945 */ /* 0x000fe20003800200 */
[----:B------:R-:W-:Y:S01]  /*12d0*/  IADD3.X R20, PT, PT, R20, R15, R24, P1, P0 ;  /* 0x0000000f14147210 */ /* 0x000fe20000fe0418 */
[----:B------:R-:W-:Y:S01]  /*12e0*/  IMAD.MOV.U32 R15, RZ, RZ, RZ ;  /* 0x000000ffff0f7224 */ /* 0x000fe200078e00ff */
[----:B------:R-:W-:Y:S01]  /*12f0*/  USHF.L.U32 UR31, UR29, 0x6, URZ ;  /* 0x000000061d1f7899 */ /* 0x000fe200080006ff */
[----:B------:R-:W-:Y:S01]  /*1300*/  LEA R246, R13, R246, 0x6 ;  /* 0x000000f60df67211 */ /* 0x000fe200078e30ff */
[----:B--2---:R-:W-:Y:S01]  /*1310*/  IMAD R14, R21, UR4, RZ ;  /* 0x00000004150e7c24 */ /* 0x004fe2000f8e02ff */
[----:B------:R-:W-:Y:S01]  /*1320*/  USHF.L.U64.HI UR30, UR4, 0x5, UR5 ;  /* 0x00000005041e7899 */ /* 0x000fe20008010205 */
[----:B------:R-:W-:Y:S01]  /*1330*/  IMAD.WIDE.U32 R28, R19, UR4, R28 ;  /* 0x00000004131c7c25 */ /* 0x000fe2000f8e001c */
[----:B------:R-:W-:-:S03]  /*1340*/  LOP3.LUT R215, R211, 0x40, RZ, 0xfc, !PT ;  /* 0x00000040d3d77812 */ /* 0x000fc600078efcff */
[----:B------:R-:W-:Y:S02]  /*1350*/  IMAD R14, R19, UR5, R14 ;  /* 0x00000005130e7c24 */ /* 0x000fe4000f8e020e */
[----:B---3--:R-:W-:Y:S02]  /*1360*/  IMAD R21, R21, R2, RZ ;  /* 0x0000000215157224 */ /* 0x008fe400078e02ff */
[----:B------:R-:W-:Y:S02]  /*1370*/  IMAD.IADD R27, R29, 0x1, R14 ;  /* 0x000000011d1b7824 */ /* 0x000fe400078e020e */
[----:B------:R-:W-:Y:S01]  /*1380*/  IMAD R21, R19, R3, R21 ;  /* 0x0000000313157224 */ /* 0x000fe200078e0215 */
[----:B-1----:R-:W-:Y:S01]  /*1390*/  SHF.R.U32.HI R14, RZ, 0x5, R10 ;  /* 0x00000005ff0e7819 */ /* 0x002fe2000001160a */
[----:B------:R-:W-:Y:S01]  /*13a0*/  IMAD.MOV.U32 R26, RZ, RZ, R28 ;  /* 0x000000ffff1a7224 */ /* 0x000fe200078e001c */
[----:B------:R-:W-:Y:S01]  /*13b0*/  LOP3.LUT R22, R10, 0x1f, RZ, 0xc0, !PT ;  /* 0x0000001f0a167812 */ /* 0x000fe200078ec0ff */
[----:B-----5:R-:W-:-:S04]  /*13c0*/  IMAD.WIDE.U32 R28, R4, UR21, RZ ;  /* 0x00000015041c7c25 */ /* 0x020fc8000f8e00ff */
[----:B------:R-:W-:Y:S01]  /*13d0*/  IMAD R22, R14, UR29, R22 ;  /* 0x0000001d0e167c24 */ /* 0x000fe2000f8e0216 */
[----:B------:R-:W-:Y:S01]  /*13e0*/  SEL R4, R28, RZ, P3 ;  /* 0x000000ff1c047207 */ /* 0x000fe20001800000 */
[----:B------:R-:W-:Y:S02]  /*13f0*/  IMAD.MOV.U32 R14, RZ, RZ, R211 ;  /* 0x000000ffff0e7224 */ /* 0x000fe400078e00d3 */
[----:B------:R-:W-:Y:S02]  /*1400*/  IMAD R28, R5, UR21, R29 ;  /* 0x00000015051c7c24 */ /* 0x000fe4000f8e021d */
[----:B------:R-:W-:Y:S02]  /*1410*/  IMAD.WIDE.U32 R24, R19, R2, R14 ;  /* 0x0000000213187225 */ /* 0x000fe400078e000e */
[----:B------:R-:W1:Y:S01]  /*1420*/  LDC R19, c[0x0][0x508] ;  /* 0x00014200ff137b82 */ /* 0x000e620000000800 */
[----:B------:R-:W-:Y:S01]  /*1430*/  SEL R28, R28, RZ, P3 ;  /* 0x000000ff1c1c7207 */ /* 0x000fe20001800000 */
[----:B------:R-:W-:Y:S01]  /*1440*/  IMAD.WIDE.U32 R26, R206, UR6, R26 ;  /* 0x00000006ce1a7c25 */ /* 0x000fe2000f8e001a */
[----:B------:R-:W-:-:S03]  /*1450*/  IADD3 R24, P0, PT, R17, R24, RZ ;  /* 0x0000001811187210 */ /* 0x000fc60007f1e0ff */
[----:B------:R-:W-:Y:S01]  /*1460*/  IMAD R27, R206, UR7, R27 ;  /* 0x00000007ce1b7c24 */ /* 0x000fe2000f8e021b */
[----:B------:R-:W-:Y:S01]  /*1470*/  IADD3.X R25, PT, PT, R16, R25, R21, P0, !PT ;  /* 0x0000001910197210 */ /* 0x000fe200007fe415 */
[----:B------:R-:W2:Y:S01]  /*1480*/  LDCU.64 UR6, c[0x0][0x570] ;  /* 0x0000ae00ff0677ac */ /* 0x000ea20008000a00 */
[----:B------:R-:W-:Y:S01]  /*1490*/  IADD3 R5, P1, P0, R22, R23, R4 ;  /* 0x0000001716057210 */ /* 0x000fe2000783e004 */
[----:B------:R-:W-:Y:S01]  /*14a0*/  IMAD.WIDE.U32 R26, R213, UR4, R26 ;  /* 0x00000004d51a7c25 */ /* 0x000fe2000f8e001a */
[----:B------:R-:W-:Y:S01]  /*14b0*/  SHF.R.S32.HI R4, RZ, 0x1f, R22 ;  /* 0x0000001fff047819 */ /* 0x000fe20000011416 */
[----:B------:R-:W3:Y:S02]  /*14c0*/  LDC.64 R16, c[0x0][0x420] ;  /* 0x00010800ff107b82 */ /* 0x000ee40000000a00 */
[----:B----4-:R-:W-:Y:S01]  /*14d0*/  IMAD.WIDE.U32 R24, R206, UR18, R24 ;  /* 0x00000012ce187c25 */ /* 0x010fe2000f8e0018 */
[----:B------:R-:W-:Y:S02]  /*14e0*/  IADD3.X R20, PT, PT, R4, R20, R28, P1, P0 ;  /* 0x0000001404147210 */ /* 0x000fe40000fe041c */
[----:B------:R-:W-:Y:S01]  /*14f0*/  IADD3 R5, P0, PT, R5, UR31, RZ ;  /* 0x0000001f05057c10 */ /* 0x000fe2000ff1e0ff */
[----:B------:R-:W-:Y:S01]  /*1500*/  IMAD R21, R206, UR19, R25 ;  /* 0x00000013ce157c24 */ /* 0x000fe2000f8e0219 */
[----:B------:R-:W4:Y:S01]  /*1510*/  LDCU.64 UR18, c[0x0][0x380] ;  /* 0x00007000ff1277ac */ /* 0x000f220008000a00 */
[----:B------:R-:W-:Y:S01]  /*1520*/  IMAD.U32 R4, RZ, RZ, UR31 ;  /* 0x0000001fff047e24 */ /* 0x000fe2000f8e00ff */
[----:B------:R-:W5:Y:S01]  /*1530*/  LDC.64 R22, c[0x0][0x5e8] ;  /* 0x00017a00ff167b82 */ /* 0x000f620000000a00 */
[----:B------:R-:W-:Y:S01]  /*1540*/  IMAD R232, R213, UR5, R27 ;  /* 0x00000005d5e87c24 */ /* 0x000fe2000f8e021b */
[----:B------:R-:W-:Y:S01]  /*1550*/  LEA R233, P1, R26, UR16, 0x1 ;  /* 0x000000101ae97c11 */ /* 0x000fe2000f8208ff */
[----:B------:R-:W-:Y:S01]  /*1560*/  USHF.L.U32 UR16, UR4, 0x5, URZ ;  /* 0x0000000504107899 */ /* 0x000fe200080006ff */
[----:B-1----:R-:W-:-:S02]  /*1570*/  IADD3 R19, PT, PT, R226, -R19, -R241 ;  /* 0x80000013e2137210 */ /* 0x002fc40007ffe8f1 */
[----:B------:R-:W-:Y:S01]  /*1580*/  LEA.HI.X.SX32 R4, R4, R20, 0x1, P0 ;  /* 0x0000001404047211 */ /* 0x000fe200000f0eff */
[----:B------:R-:W-:Y:S01]  /*1590*/  IMAD.MOV.U32 R20, RZ, RZ, R24 ;  /* 0x000000ffff147224 */ /* 0x000fe200078e0018 */
[----:B------:R-:W-:Y:S02]  /*15a0*/  SHF.R.S32.HI R227, RZ, 0x1f, R19 ;  /* 0x0000001fffe37819 */ /* 0x000fe40000011413 */
[----:B------:R-:W-:Y:S01]  /*15b0*/  LEA.HI.X R232, R26, UR17, R232, 0x1, P1 ;  /* 0x000000111ae87c11 */ /* 0x000fe200088f0ce8 */
[----:B------:R-:W-:Y:S01]  /*15c0*/  IMAD.WIDE.U32 R20, R213, R2, R20 ;  /* 0x00000002d5147225 */ /* 0x000fe200078e0014 */
[----:B------:R-:W-:Y:S02]  /*15d0*/  LEA.HI R227, R227, R19, RZ, 0x6 ;  /* 0x00000013e3e37211 */ /* 0x000fe400078f30ff */
[----:B--2---:R-:W-:Y:S01]  /*15e0*/  LEA R244, P0, R5, UR6, 0x2 ;  /* 0x0000000605f47c11 */ /* 0x004fe2000f8010ff */
[----:B------:R-:W-:Y:S01]  /*15f0*/  IMAD R230, R213, R3, R21 ;  /* 0x00000003d5e67224 */ /* 0x000fe200078e0215 */
[----:B------:R-:W-:Y:S01]  /*1600*/  SHF.R.S32.HI R227, RZ, 0x6, R227 ;  /* 0x00000006ffe37819 */ /* 0x000fe200000114e3 */
[----:B---3--:R-:W-:Y:S01]  /*1610*/  IMAD.WIDE R246, R246, 0x4, R16 ;  /* 0x00000004f6f67825 */ /* 0x008fe200078e0210 */
[----:B----4-:R-:W-:-:S02]  /*1620*/  LEA R231, P1, R20, UR18, 0x1 ;  /* 0x0000001214e77c11 */ /* 0x010fc4000f8208ff */
[----:B------:R-:W-:Y:S02]  /*1630*/  VIMNMX R227, PT, PT, RZ, R227, !PT ;  /* 0x000000e3ffe37248 */ /* 0x000fe40007fe0100 */
[----:B------:R-:W-:Y:S02]  /*1640*/  LEA.HI.X R230, R20, UR19, R230, 0x1, P1 ;  /* 0x0000001314e67c11 */ /* 0x000fe400088f0ce6 */
[----:B------:R-:W-:Y:S01]  /*1650*/  ISETP.GT.AND P1, PT, R240, R227, PT ;  /* 0x000000e3f000720c */ /* 0x000fe20003f24270 */
[----:B-----5:R-:W-:Y:S01]  /*1660*/  IMAD.WIDE R18, R18, 0x4, R22 ;  /* 0x0000000412127825 */ /* 0x020fe200078e0216 */
[----:B------:R-:W-:Y:S02]  /*1670*/  LEA.HI.X R245, R5, UR7, R4, 0x2, P0 ;  /* 0x0000000705f57c11 */ /* 0x000fe400080f1404 */
[C---:B------:R-:W-:Y:S01]  /*1680*/  IADD3 R4, P0, PT, R213.reuse, 0x20, RZ ;  /* 0x00000020d5047810 */ /* 0x040fe20007f1e0ff */
[C---:B------:R-:W-:Y:S01]  /*1690*/  IMAD.SHL.U32 R5, R2.reuse, 0x20, RZ ;  /* 0x0000002002057824 */ /* 0x040fe200078e00ff */
[----:B------:R-:W-:Y:S01]  /*16a0*/  SHF.L.U64.HI R3, R2, 0x5, R3 ;  /* 0x0000000502037819 */ /* 0x000fe20000010203 */
[----:B------:R-:W-:Y:S01]  /*16b0*/  IMAD.MOV.U32 R229, RZ, RZ, R18 ;  /* 0x000000ffffe57224 */ /* 0x000fe200078e0012 */
[----:B------:R-:W-:Y:S01]  /*16c0*/  IADD3 R16, PT, PT, R213, 0x20, RZ ;  /* 0x00000020d5107810 */ /* 0x000fe20007ffe0ff */
[----:B------:R-:W-:-:S02]  /*16d0*/  IMAD.MOV.U32 R228, RZ, RZ, R19 ;  /* 0x000000ffffe47224 */ /* 0x000fc400078e0013 */
[----:B------:R-:W-:Y:S02]  /*16e0*/  IMAD.X R2, RZ, RZ, RZ, P0 ;  /* 0x000000ffff027224 */ /* 0x000fe400000e06ff */
[----:B------:R-:W-:Y:S05]  /*16f0*/  @P1 BRA `(.L_x_685) ;  /* 0x0000000400dc1947 */ /* 0x000fea0003800000 */
        /* <DEDUP_REMOVED lines=12> */
.L_x_686:
[----:B------:R-:W1:Y:S01]  /*17c0*/  LDCU.64 UR12, c[0x0][0x5c0] ;  /* 0x0000b800ff0c77ac */ /* 0x000e620008000a00 */
[----:B------:R-:W-:-:S05]  /*17d0*/  IADD3 R3, PT, PT, R242, R243, RZ ;  /* 0x000000f3f2037210 */ /* 0x000fca0007ffe0ff */
[C---:B-1----:R-:W-:Y:S02]  /*17e0*/  IMAD R5, R3.reuse, UR13, RZ ;  /* 0x0000000d03057c24 */ /* 0x042fe4000f8e02ff */
[----:B------:R-:W-:-:S05]  /*17f0*/  IMAD.WIDE.U32 R6, R3, UR12, RZ ;  /* 0x0000000c03067c25 */ /* 0x000fca000f8e00ff */
[----:B------:R-:W-:Y:S02]  /*1800*/  IADD3 R3, PT, PT, R7, R5, RZ ;  /* 0x0000000507037210 */ /* 0x000fe40007ffe0ff */
[----:B------:R-:W-:Y:S02]  /*1810*/  MOV R5, R6 ;  /* 0x0000000600057202 */ /* 0x000fe40000000f00 */
.L_x_687:
        /* <DEDUP_REMOVED lines=12> */
.L_x_688:
[----:B------:R-:W1:Y:S01]  /*18e0*/  LDCU.64 UR6, c[0x0][0x5c8] ;  /* 0x0000b900ff0677ac */ /* 0x000e620008000a00 */
[----:B------:R-:W-:-:S05]  /*18f0*/  IADD3 R242, PT, PT, R242, R243, RZ ;  /* 0x000000f3f2f27210 */ /* 0x000fca0007ffe0ff */
[C---:B-1----:R-:W-:Y:S02]  /*1900*/  IMAD R6, R242.reuse, UR7, RZ ;  /* 0x00000007f2067c24 */ /* 0x042fe4000f8e02ff */
[----:B------:R-:W-:-:S05]  /*1910*/  IMAD.WIDE.U32 R242, R242, UR6, RZ ;  /* 0x00000006f2f27c25 */ /* 0x000fca000f8e00ff */
[----:B------:R-:W-:Y:S02]  /*1920*/  IADD3 R6, PT, PT, R243, R6, RZ ;  /* 0x00000006f3067210 */ /* 0x000fe40007ffe0ff */
[----:B------:R-:W-:Y:S02]  /*1930*/  MOV R7, R242 ;  /* 0x000000f200077202 */ /* 0x000fe40000000f00 */
.L_x_689:
        /* <DEDUP_REMOVED lines=27> */
.L_x_691:
[----:B------:R-:W-:Y:S05]  /*1af0*/  BSYNC.RECONVERGENT B0 ;  /* 0x0000000000007941 */ /* 0x000fea0003800200 */
.L_x_690:
        /* <DEDUP_REMOVED lines=15> */
.L_x_693:
[----:B------:R-:W-:Y:S05]  /*1bf0*/  BSYNC.RECONVERGENT B0 ;  /* 0x0000000000007941 */ /* 0x000fea0003800200 */
.L_x_692:
        /* <DEDUP_REMOVED lines=14> */
[----:B-12---:R-:W-:-:S04]  /*1ce0*/  IMAD.WIDE.U32 R10, R213, UR6, R6 ;  /* 0x00000006d50a7c25 */ /* 0x006fc8000f8e0006 */
[----:B------:R-:W-:Y:S01]  /*1cf0*/  IMAD R3, R213, UR7, R11 ;  /* 0x00000007d5037c24 */ /* 0x000fe2000f8e020b */
[----:B---3--:R-:W-:Y:S02]  /*1d00*/  ISETP.GE.AND P1, PT, R211, UR12, PT ;  /* 0x0000000cd3007c0c */ /* 0x008fe4000bf26270 */
[----:B------:R-:W-:Y:S02]  /*1d10*/  ISETP.GE.AND P0, PT, R215, UR12, PT ;  /* 0x0000000cd7007c0c */ /* 0x000fe4000bf06270 */
[----:B----4-:R-:W-:-:S04]  /*1d20*/  LEA R6, P2, R10, UR4, 0x1 ;  /* 0x000000040a067c11 */ /* 0x010fc8000f8408ff */
[----:B------:R-:W-:-:S05]  /*1d30*/  LEA.HI.X R7, R10, UR5, R3, 0x1, P2 ;  /* 0x000000050a077c11 */ /* 0x000fca00090f0c03 */
[----:B------:R3:W-:Y:S04]  /*1d40*/  @!P1 STG.E.128 desc[UR24][R6.64], RZ ;  /* 0x000000ff06009986 */ /* 0x0007e8000c101d18 */
[----:B------:R3:W-:Y:S02]  /*1d50*/  @!P0 STG.E.128 desc[UR24][R6.64+0x80], RZ ;  /* 0x000080ff06008986 */ /* 0x0007e4000c101d18 */
.L_x_695:
[----:B------:R-:W-:Y:S05]  /*1d60*/  BSYNC.RECONVERGENT B0 ;  /* 0x0000000000007941 */ /* 0x000fea0003800200 */
.L_x_694:
        /* <DEDUP_REMOVED lines=16> */
.L_x_685:
        /* <DEDUP_REMOVED lines=40> */
.L_x_698:
[----:B------:R2:W-:Y:S04]  /*20f0*/  STS.128 [R210+0x10000], RZ ;  /* 0x010000ffd2007388 */ /* 0x0005e80000000c00 */
[----:B------:R2:W-:Y:S02]  /*2100*/  STS.128 [R210+0x12000], RZ ;  /* 0x012000ffd2007388 */ /* 0x0005e40000000c00 */
.L_x_699:
[----:B------:R-:W-:Y:S05]  /*2110*/  BSYNC.RECONVERGENT B0 ;  /* 0x0000000000007941 */ /* 0x000fea0003800200 */
.L_x_697:
        /* <DEDUP_REMOVED lines=26> */
.L_x_701:
[----:B------:R-:W-:Y:S05]  /*22c0*/  BSYNC.RECONVERGENT B0 ;  /* 0x0000000000007941 */ /* 0x000fea0003800200 */
.L_x_700:
        /* <DEDUP_REMOVED lines=8> */
[----:B-1--4-:R-:W-:Y:S02]  /*2350*/  @!P1 IMAD.MOV.U32 R20, RZ, RZ, R233 ;  /* 0x000000ffff149224 */ /* 0x012fe400078e00e9 */
        /* <DEDUP_REMOVED lines=14> */
.L_x_703:
[----:B------:R1:W-:Y:S04]  /*2440*/  STS.128 [R210+0x8000], RZ ;  /* 0x008000ffd2007388 */ /* 0x0003e80000000c00 */
[----:B------:R1:W-:Y:S02]  /*2450*/  STS.128 [R210+0xa000], RZ ;  /* 0x00a000ffd2007388 */ /* 0x0003e40000000c00 */
.L_x_704:
[----:B------:R-:W-:Y:S05]  /*2460*/  BSYNC.RECONVERGENT B0 ;  /* 0x0000000000007941 */ /* 0x000fea0003800200 */
.L_x_702:
        /* <DEDUP_REMOVED lines=23> */
.L_x_706:
[----:B------:R-:W-:Y:S05]  /*25e0*/  BSYNC.RECONVERGENT B0 ;  /* 0x0000000000007941 */ /* 0x000fea0003800200 */
.L_x_705:
[----:B------:R-:W-:Y:S01]  /*25f0*/  BSSY.RECONVERGENT B0, `(.L_x_707) ;  /* 0x0000017000007945 */ /* 0x000fe20003800200 */
[----:B------:R-:W-:-:S03]  /*2600*/  IADD3 R239, PT, PT, R210, R195, RZ ;  /* 0x000000c3d2ef7210 */ /* 0x000fc60007ffe0ff */
[----:B------:R-:W-:Y:S05]  /*2610*/  @P4 BRA `(.L_x_708) ;  /* 0x0000000000484947 */ /* 0x000fea0003800000 */
[----:B------:R-:W5:Y:S02]  /*2620*/  LDCU UR4, c[0x0][0x440] ;  /* 0x00008800ff0477ac */ /* 0x000f640008000800 */
[----:B-----5:R-:W-:Y:S02]  /*2630*/  ISETP.GE.AND P1, PT, R211, UR4, PT ;  /* 0x00000004d3007c0c */ /* 0x020fe4000bf26270 */
[----:B------:R-:W-:-:S11]  /*2640*/  ISETP.GE.AND P0, PT, R215, UR4, PT ;  /* 0x00000004d7007c0c */ /* 0x000fd6000bf06270 */
[----:B-1----:R-:W-:Y:S02]  /*2650*/  @!P1 IMAD.MOV.U32 R18, RZ, RZ, R231 ;  /* 0x000000ffff129224 */ /* 0x002fe400078e00e7 */
[--C-:B------:R-:W-:Y:S01]  /*2660*/  @!P1 IMAD.MOV.U32 R19, RZ, RZ, R230.reuse ;  /* 0x000000ffff139224 */ /* 0x100fe200078e00e6 */
[----:B------:R-:W-:Y:S01]  /*2670*/  @!P0 MOV R16, R231 ;  /* 0x000000e700108202 */ /* 0x000fe20000000f00 */
        /* <DEDUP_REMOVED lines=12> */
.L_x_708:
[----:B------:R1:W-:Y:S04]  /*2740*/  STS.128 [R239], RZ ;  /* 0x000000ffef007388 */ /* 0x0003e80000000c00 */
[----:B------:R1:W-:Y:S02]  /*2750*/  STS.128 [R239+0x2000], RZ ;  /* 0x002000ffef007388 */ /* 0x0003e40000000c00 */
.L_x_709:
[----:B------:R-:W-:Y:S05]  /*2760*/  BSYNC.RECONVERGENT B0 ;  /* 0x0000000000007941 */ /* 0x000fea0003800200 */
.L_x_707:
        /* <DEDUP_REMOVED lines=27> */
.L_x_711:
[----:B------:R-:W-:Y:S05]  /*2920*/  BSYNC.RECONVERGENT B0 ;  /* 0x0000000000007941 */ /* 0x000fea0003800200 */
.L_x_710:
        /* <DEDUP_REMOVED lines=34> */
.L_x_713:
[----:B------:R1:W-:Y:S04]  /*2b50*/  STS.128 [R210+0xc000], RZ ;  /* 0x00c000ffd2007388 */ /* 0x0003e80000000c00 */
[----:B------:R1:W-:Y:S02]  /*2b60*/  STS.128 [R210+0xe000], RZ ;  /* 0x00e000ffd2007388 */ /* 0x0003e40000000c00 */
.L_x_714:
[----:B------:R-:W-:Y:S05]  /*2b70*/  BSYNC.RECONVERGENT B0 ;  /* 0x0000000000007941 */ /* 0x000fea0003800200 */
.L_x_712:
        /* <DEDUP_REMOVED lines=26> */
.L_x_716:
[----:B------:R-:W-:Y:S05]  /*2d20*/  BSYNC.RECONVERGENT B0 ;  /* 0x0000000000007941 */ /* 0x000fea0003800200 */
.L_x_715:
[----:B------:R-:W3:Y:S01]  /*2d30*/  LDCU.64 UR4, c[0x0][0x538] ;  /* 0x0000a700ff0477ac */ /* 0x000ee20008000a00 */
[----:B------:R-:W0:Y:S01]  /*2d40*/  LDGDEPBAR ;  /* 0x00000000000079af */ /* 0x000e220000000000 */
[----:B------:R-:W-:Y:S01]  /*2d50*/  IMAD.SHL.U32 R197, R204, 0x2, RZ ;  /* 0x00000002ccc57824 */ /* 0x000fe200078e00ff */
[----:B------:R-:W1:Y:S01]  /*2d60*/  LDC R216, c[0x0][0x44c] ;  /* 0x00011300ffd87b82 */ /* 0x000e620000000800 */
[----:B------:R-:W-:Y:S01]  /*2d70*/  IMAD.SHL.U32 R236, R240, 0x40, RZ ;  /* 0x00000040f0ec7824 */ /* 0x000fe200078e00ff */
[----:B------:R-:W1:Y:S01]  /*2d80*/  LDCU UR6, c[0x0][0x3e0] ;  /* 0x00007c00ff0677ac */ /* 0x000e620008000800 */
[----:B------:R-:W-:Y:S01]  /*2d90*/  IMAD.MOV.U32 R218, RZ, RZ, RZ ;  /* 0x000000ffffda7224 */ /* 0x000fe200078e00ff */
[----:B------:R-:W1:Y:S01]  /*2da0*/  LDCU UR12, c[0x0][0x50c] ;  /* 0x0000a180ff0c77ac */ /* 0x000e620008000800 */
[----:B------:R-:W1:Y:S01]  /*2db0*/  LDCU UR7, c[0x0][0x45c] ;  /* 0x00008b80ff0777ac */ /* 0x000e620008000800 */
[----:B---3--:R-:W-:-:S04]  /*2dc0*/  ISETP.NE.U32.AND P1, PT, RZ, UR4, PT ;  /* 0x00000004ff007c0c */ /* 0x008fc8000bf25070 */
[----:B------:R-:W-:Y:S01]  /*2dd0*/  ISETP.NE.AND.EX P1, PT, RZ, UR5, PT, P1 ;  /* 0x00000005ff007c0c */ /* 0x000fe2000bf25310 */
[----:B------:R-:W-:-:S04]  /*2de0*/  DEPBAR.LE SB0, 0x1 ;  /* 0x000080400000791a */ /* 0x000fc80000000000 */
[----:B------:R-:W-:Y:S08]  /*2df0*/  BAR.SYNC.DEFER_BLOCKING 0x0 ;  /* 0x0000000000007b1d */ /* 0x000ff00000010000 */
[----:B------:R-:W3:Y:S01]  /*2e00*/  @P1 LDC.64 R2, c[0x0][0x540] ;  /* 0x00015000ff021b82 */ /* 0x000ee20000000a00 */
[----:B--2---:R-:W-:Y:S02]  /*2e10*/  @P1 IMAD.MOV.U32 R4, RZ, RZ, R206 ;  /* 0x000000ffff041224 */ /* 0x004fe400078e00ce */
[----:B------:R-:W-:-:S02]  /*2e20*/  @P1 IMAD.MOV.U32 R5, RZ, RZ, RZ ;  /* 0x000000ffff051224 */ /* 0x000fc400078e00ff */
[----:B------:R-:W-:Y:S02]  /*2e30*/  IMAD.SHL.U32 R198, R205, 0x2, RZ ;  /* 0x00000002cdc67824 */ /* 0x000fe400078e00ff */
[----:B------:R-:W-:Y:S01]  /*2e40*/  IMAD.IADD R168, R201, 0x1, R197 ;  /* 0x00000001c9a87824 */ /* 0x000fe200078e02c5 */
[----:B------:R-:W2:Y:S01]  /*2e50*/  S2R R217, SR_TID.X ;  /* 0x0000000000d97919 */ /* 0x000ea20000002100 */
[----:B------:R1:W1:Y:S04]  /*2e60*/  LDSM.16.M88.4 R116, [R201] ;  /* 0x00000000c974783b */ /* 0x0002680000000200 */
[----:B------:R1:W1:Y:S01]  /*2e70*/  LDSM.16.M88.4 R120, [R201+0x800] ;  /* 0x00080000c978783b */ /* 0x0002620000000200 */
[----:B---3--:R-:W-:-:S03]  /*2e80*/  @P1 IMAD.WIDE.U32 R4, R0, R2, R4 ;  /* 0x0000000200041225 */ /* 0x008fc600078e0004 */
[----:B------:R3:W1:Y:S01]  /*2e90*/  LDSM.16.M88.4 R132, [R168] ;  /* 0x00000000a884783b */ /* 0x0006620000000200 */
[----:B------:R-:W-:Y:S01]  /*2ea0*/  @P1 IMAD R3, R0, R3, R5 ;  /* 0x0000000300031224 */ /* 0x000fe200078e0205 */
[----:B------:R-:W-:Y:S01]  /*2eb0*/  @P1 LEA R2, P0, R4, UR4, 0x2 ;  /* 0x0000000404021c11 */ /* 0x000fe2000f8010ff */
[----:B------:R-:W-:Y:S01]  /*2ec0*/  IMAD.IADD R160, R201, 0x1, R198 ;  /* 0x00000001c9a07824 */ /* 0x000fe200078e02c6 */
[----:B------:R3:W1:Y:S01]  /*2ed0*/  LDSM.16.M88.4 R136, [R168+0x800] ;  /* 0x00080000a888783b */ /* 0x0006620000000200 */
[----:B------:R-:W-:Y:S01]  /*2ee0*/  IMAD.IADD R176, R198, 0x1, R168 ;  /* 0x00000001c6b07824 */ /* 0x000fe200078e02a8 */
[----:B------:R-:W-:Y:S01]  /*2ef0*/  @P1 LEA.HI.X R3, R4, UR5, R3, 0x2, P0 ;  /* 0x0000000504031c11 */ /* 0x000fe200080f1403 */
[----:B------:R-:W3:Y:S01]  /*2f00*/  LDCU UR4, c[0x0][0x590] ;  /* 0x0000b200ff0477ac */ /* 0x000ee20008000800 */
[----:B------:R1:W1:Y:S04]  /*2f10*/  LDSM.16.M88.4 R124, [R160] ;  /* 0x00000000a07c783b */ /* 0x0002680000000200 */
[----:B------:R1:W1:Y:S04]  /*2f20*/  LDSM.16.M88.4 R128, [R160+0x800] ;  /* 0x00080000a080783b */ /* 0x0002680000000200 */
[----:B------:R1:W1:Y:S04]  /*2f30*/  LDSM.16.M88.4 R156, [R160+0x2000] ;  /* 0x00200000a09c783b */ /* 0x0002680000000200 */
[----:B------:R1:W1:Y:S04]  /*2f40*/  LDSM.16.M88.4 R164, [R168+0x2000] ;  /* 0x00200000a8a4783b */ /* 0x0002680000000200 */
[----:B------:R1:W1:Y:S04]  /*2f50*/  LDSM.16.M88.4 R140, [R176] ;  /* 0x00000000b08c783b */ /* 0x0002680000000200 */
[----:B------:R1:W1:Y:S04]  /*2f60*/  LDSM.16.M88.4 R144, [R176+0x800] ;  /* 0x00080000b090783b */ /* 0x0002680000000200 */
[----:B------:R1:W1:Y:S04]  /*2f70*/  LDSM.16.M88.4 R172, [R176+0x2000] ;  /* 0x00200000b0ac783b */ /* 0x0002680000000200 */
[----:B------:R1:W1:Y:S04]  /*2f80*/  LDSM.16.M88.4 R148, [R201+0x2000] ;  /* 0x00200000c994783b */ /* 0x0002680000000200 */
[----:B------:R1:W1:Y:S01]  /*2f90*/  LDSM.16.M88.4 R152, [R201+0x2800] ;  /* 0x00280000c998783b */ /* 0x0002620000000200 */
[----:B------:R-:W-:Y:S01]  /*2fa0*/  IMAD.SHL.U32 R4, R10, 0x2, RZ ;  /* 0x000000020a047824 */ /* 0x000fe200078e00ff */
[----:B------:R-:W-:Y:S01]  /*2fb0*/  SHF.R.U32.HI R0, RZ, 0x2, R10 ;  /* 0x00000002ff007819 */ /* 0x000fe2000001160a */
[----:B------:R-:W-:Y:S01]  /*2fc0*/  IMAD.MOV.U32 R249, RZ, RZ, 0x10 ;  /* 0x00000010fff97424 */ /* 0x000fe200078e00ff */
[----:B------:R4:W3:Y:S01]  /*2fd0*/  @P1 LDG.E R3, desc[UR24][R2.64] ;  /* 0x0000001802031981 */ /* 0x0008e2000c1e1900 */
[----:B--2---:R-:W-:Y:S01]  /*2fe0*/  LOP3.LUT P0, RZ, R217, 0x4, RZ, 0xc0, !PT ;  /* 0x00000004d9ff7812 */ /* 0x004fe2000780c0ff */
[--C-:B------:R-:W-:Y:S01]  /*2ff0*/  IMAD.IADD R188, R201, 0x1, R197.reuse ;  /* 0x00000001c9bc7824 */ /* 0x100fe200078e02c5 */
[----:B------:R-:W-:Y:S01]  /*3000*/  LOP3.LUT R4, R4, 0x6, RZ, 0xc0, !PT ;  /* 0x0000000604047812 */ /* 0x000fe200078ec0ff */
[----:B------:R-:W2:Y:S01]  /*3010*/  LDSM.16.M88.4 R160, [R160+0x2800] ;  /* 0x00280000a0a0783b */ /* 0x000ea20000000200 */
[----:B------:R-:W-:Y:S01]  /*3020*/  SEL R249, R249, 0xfffffff0, !P0 ;  /* 0xfffffff0f9f97807 */ /* 0x000fe20004000000 */
[----:B------:R-:W-:Y:S01]  /*3030*/  IMAD.IADD R190, R203, 0x1, R197 ;  /* 0x00000001cbbe7824 */ /* 0x000fe200078e02c5 */
[----:B------:R-:W-:Y:S01]  /*3040*/  LOP3.LUT R0, R4, 0xe0, R0, 0xf8, !PT ;  /* 0x000000e004007812 */ /* 0x000fe200078ef800 */
[----:B------:R-:W1:Y:S01]  /*3050*/  LDSM.16.M88.4 R168, [R168+0x2800] ;  /* 0x00280000a8a8783b */ /* 0x000e620000000200 */
[----:B------:R-:W-:Y:S01]  /*3060*/  IADD3 R4, PT, PT, R236, R208, R241 ;  /* 0x000000d0ec047210 */ /* 0x000fe20007ffe0f1 */
[----:B------:R-:W-:Y:S01]  /*3070*/  IMAD.IADD R194, R199, 0x1, R197 ;  /* 0x00000001c7c27824 */ /* 0x000fe200078e02c5 */
[----:B------:R-:W-:Y:S01]  /*3080*/  IADD3 R226, PT, PT, R226, 0x40, -R241 ;  /* 0x00000040e2e27810 */ /* 0x000fe20007ffe8f1 */
[----:B------:R-:W1:Y:S01]  /*3090*/  LDSM.16.M88.4 R176, [R176+0x2800] ;  /* 0x00280000b0b0783b */ /* 0x000e620000000200 */
[----:B------:R-:W-:Y:S01]  /*30a0*/  VIADD R0, R0, UR26 ;  /* 0x0000001a00007c36 */ /* 0x000fe20008000000 */
[----:B------:R-:W-:Y:S01]  /*30b0*/  CS2R R94, SRZ ;  /* 0x00000000005e7805 */ /* 0x000fe2000001ff00 */
[----:B------:R-:W-:Y:S01]  /*30c0*/  IMAD.IADD R196, R203, 0x1, R195 ;  /* 0x00000001cbc47824 */ /* 0x000fe200078e02c3 */
        /* <DEDUP_REMOVED lines=9> */
[----:B----4-:R-:W4:Y:S01]  /*3160*/  @P1 LDC R2, c[0x0][0x458] ;  /* 0x00011600ff021b82 */ /* 0x010f220000000800 */
[C---:B------:R-:W-:Y:S01]  /*3170*/  VIADD R220, R0.reuse, 0x11 ;  /* 0x0000001100dc7836 */ /* 0x040fe20000000000 */
[----:B------:R-:W-:Y:S01]  /*3180*/  I2FP.F32.S32 R222, R222 ;  /* 0x000000de00de7245 */ /* 0x000fe20000201400 */
[C---:B------:R-:W-:Y:S01]  /*3190*/  VIADD R219, R0.reuse, 0x18 ;  /* 0x0000001800db7836 */ /* 0x040fe20000000000 */
[----:B------:R-:W-:Y:S01]  /*31a0*/  I2FP.F32.S32 R221, R221 ;  /* 0x000000dd00dd7245 */ /* 0x000fe20000201400 */
[----:B------:R-:W-:Y:S01]  /*31b0*/  VIADD R0, R0, 0x19 ;  /* 0x0000001900007836 */ /* 0x000fe20000000000 */
[----:B------:R-:W-:Y:S01]  /*31c0*/  I2FP.F32.S32 R220, R220 ;  /* 0x000000dc00dc7245 */ /* 0x000fe20000201400 */
[----:B------:R-:W-:Y:S01]  /*31d0*/  IMAD.IADD R235, R4, 0x1, -R235 ;  /* 0x0000000104eb7824 */ /* 0x000fe200078e0aeb */
[----:B------:R-:W-:Y:S01]  /*31e0*/  I2FP.F32.S32 R219, R219 ;  /* 0x000000db00db7245 */ /* 0x000fe20000201400 */
        /* <DEDUP_REMOVED lines=15> */
[----:B----4-:R-:W4:Y:S01]  /*32e0*/  @P1 MUFU.RCP R2, R2 ;  /* 0x0000000200021308 */ /* 0x010f220000001000 */
        /* <DEDUP_REMOVED lines=18> */
[----:B------:R-:W1:Y:S01]  /*3410*/  LDCU UR5, c[0x0][0x440] ;  /* 0x00008800ff0577ac */ /* 0x000e620008000800 */
[----:B------:R-:W-:Y:S02]  /*3420*/  IMAD.IADD R192, R199, 0x1, R198 ;  /* 0x00000001c7c07824 */ /* 0x000fe400078e02c6 */
[C---:B------:R-:W-:Y:S01]  /*3430*/  IMAD.IADD R189, R198.reuse, 0x1, R190 ;  /* 0x00000001c6bd7824 */ /* 0x040fe200078e02be */
[----:B---3--:R-:W-:Y:S01]  /*3440*/  USHF.L.U32 UR4, UR4, 0x6, URZ ;  /* 0x0000000604047899 */ /* 0x008fe200080006ff */
[----:B------:R-:W-:Y:S01]  /*3450*/  IMAD.IADD R193, R198, 0x1, R194 ;  /* 0x00000001c6c17824 */ /* 0x000fe200078e02c2 */
[----:B------:R-:W-:Y:S01]  /*3460*/  USHF.L.U32 UR29, UR29, 0x3, URZ ;  /* 0x000000031d1d7899 */ /* 0x000fe200080006ff */
[----:B------:R-:W-:Y:S01]  /*3470*/  IMAD.IADD R248, R209, 0x1, R249 ;  /* 0x00000001d1f87824 */ /* 0x000fe200078e02f9 */
[----:B------:R-:W-:Y:S01]  /*3480*/  UIADD3 UR26, UPT, UPT, UR26, 0x40, URZ ;  /* 0x000000401a1a7890 */ /* 0x000fe2000fffe0ff */
[----:B----4-:R-:W-:Y:S01]  /*3490*/  @P1 FMUL.FTZ R218, R3, R2 ;  /* 0x0000000203da1220 */ /* 0x010fe20000410000 */
[----:B------:R-:W-:-:S02]  /*34a0*/  IMAD.IADD R3, R201, 0x1, R198 ;  /* 0x00000001c9037824 */ /* 0x000fc400078e02c6 */
[----:B------:R-:W-:Y:S02]  /*34b0*/  IMAD.IADD R2, R198, 0x1, R188 ;  /* 0x00000001c6027824 */ /* 0x000fe400078e02bc */
        /* <DEDUP_REMOVED lines=8> */
[----:B-12---:R-:W-:-:S07]  /*3540*/  IMAD.IADD R0, R200, 0x1, R197 ;  /* 0x00000001c8007824 */ /* 0x006fce00078e02c5 */
.L_x_719:
[----:B------:R-:W0:Y:S01]  /*3550*/  LDGDEPBAR ;  /* 0x00000000000079af */ /* 0x000e220000000000 */
[-C--:B------:R-:W-:Y:S02]  /*3560*/  IADD3 R182, PT, PT, R198, R196.reuse, RZ ;  /* 0x000000c4c6b67210 */ /* 0x080fe40007ffe0ff */
[----:B------:R-:W-:Y:S02]  /*3570*/  IADD3 R181, PT, PT, R197, R196, RZ ;  /* 0x000000c4c5b57210 */ /* 0x000fe40007ffe0ff */
[----:B------:R-:W-:Y:S02]  /*3580*/  IADD3 R236, PT, PT, R236, -0x40, RZ ;  /* 0xffffffc0ecec7810 */ /* 0x000fe40007ffe0ff */
[----:B------:R-:W-:Y:S02]  /*3590*/  IADD3 R180, PT, PT, R198, R181, RZ ;  /* 0x000000b5c6b47210 */ /* 0x000fe40007ffe0ff */
[----:B------:R-:W-:Y:S02]  /*35a0*/  ISETP.GE.AND P6, PT, R236, R226, PT ;  /* 0x000000e2ec00720c */ /* 0x000fe40003fc6270 */
[----:B-----5:R-:W-:Y:S02]  /*35b0*/  FSETP.NEU.FTZ.AND P0, PT, R237, -INF , PT ;  /* 0xff800000ed00780b */ /* 0x020fe40003f1d000 */
[----:B------:R-:W-:Y:S02]  /*35c0*/  ISETP.GT.AND P6, PT, R241, UR26, P6 ;  /* 0x0000001af1007c0c */ /* 0x000fe4000b7c4270 */
[----:B------:R-:W-:Y:S02]  /*35d0*/  FSETP.NEU.FTZ.AND P1, PT, R238, -INF , PT ;  /* 0xff800000ee00780b */ /* 0x000fe40003f3d000 */
[----:B------:R-:W-:Y:S02]  /*35e0*/  MOV R186, R229 ;  /* 0x000000e500ba7202 */ /* 0x000fe40000000f00 */
[----:B------:R-:W-:Y:S02]  /*35f0*/  MOV R187, R228 ;  /* 0x000000e400bb7202 */ /* 0x000fe40000000f00 */
[----:B------:R-:W-:Y:S01]  /*3600*/  IADD3 R240, PT, PT, R240, -0x1, RZ ;  /* 0xfffffffff0f07810 */ /* 0x000fe20007ffe0ff */
[----:B------:R-:W-:Y:S04]  /*3610*/  DEPBAR.LE SB0, 0x0 ;  /* 0x000080000000791a */ /* 0x000fe80000000000 */
[----:B------:R-:W-:Y:S06]  /*3620*/  BAR.SYNC.DEFER_BLOCKING 0x0 ;  /* 0x0000000000007b1d */ /* 0x000fec0000010000 */
[----:B------:R-:W-:Y:S08]  /*3630*/  LDSM.16.M88.4 R16, [R196] ;  /* 0x00000000c410783b */ /* 0x000ff00000000200 */
[----:B------:R-:W1:Y:S08]  /*3640*/  LDSM.16.M88.4 R8, [R201+-0x4000] ;  /* 0xffc00000c908783b */ /* 0x000e700000000200 */
[----:B------:R-:W2:Y:S08]  /*3650*/  LDSM.16.M88.4 R52, [R201+-0x3800] ;  /* 0xffc80000c934783b */ /* 0x000eb00000000200 */
[----:B------:R-:W-:Y:S08]  /*3660*/  LDSM.16.M88.4 R56, [R182] ;  /* 0x00000000b638783b */ /* 0x000ff00000000200 */
        /* <DEDUP_REMOVED lines=34> */
[----:B------:R-:W-:Y:S07]  /*3890*/  LDSM.16.M88.4 R64, [R2+-0x2000] ;  /* 0xffe000000240783b */ /* 0x000fee0000000200 */
[C---:B--2---:R-:W-:Y:S08]  /*38a0*/  HMMA.16816.F32 R12, R60.reuse, R52, R12 ;  /* 0x000000343c0c723c */ /* 0x044ff0000000180c */
[----:B------:R-:W-:Y:S01]  /*38b0*/  HMMA.16816.F32 R16, R60, R54, R16 ;  /* 0x000000363c10723c */ /* 0x000fe20000001810 */
[----:B------:R-:W2:Y:S07]  /*38c0*/  LDSM.16.M88.4 R52, [R188+-0x1800] ;  /* 0xffe80000bc34783b */ /* 0x000eae0000000200 */
[C---:B---3--:R-:W-:Y:S01]  /*38d0*/  HMMA.16816.F32 R4, R100.reuse, R104, R4 ;  /* 0x000000686404723c */ /* 0x048fe20000001804 */
[----:B------:R-:W3:Y:S07]  /*38e0*/  LDSM.16.M88.4 R60, [R180+0x2000] ;  /* 0x00200000b43c783b */ /* 0x000eee0000000200 */
[C---:B------:R-:W-:Y:S08]  /*38f0*/  HMMA.16816.F32 R8, R100.reuse, R106, R8 ;  /* 0x0000006a6408723c */ /* 0x040ff00000001808 */
[C---:B----4-:R-:W-:Y:S08]  /*3900*/  HMMA.16816.F32 R12, R100.reuse, R56, R12 ;  /* 0x00000038640c723c */ /* 0x050ff0000000180c */
[----:B------:R-:W-:Y:S03]  /*3910*/  HMMA.16816.F32 R16, R100, R58, R16 ;  /* 0x0000003a6410723c */ /* 0x000fe60000001810 */
[----:B------:R-:W-:Y:S05]  /*3920*/  IADD3 R102, PT, PT, R214, R249, RZ ;  /* 0x000000f9d6667210 */ /* 0x000fea0007ffe0ff */
[C---:B-1----:R-:W-:Y:S08]  /*3930*/  HMMA.16816.F32 R4, R108.reuse, R112, R4 ;  /* 0x000000706c04723c */ /* 0x042ff00000001804 */
[C---:B------:R-:W-:Y:S08]  /*3940*/  HMMA.16816.F32 R8, R108.reuse, R114, R8 ;  /* 0x000000726c08723c */ /* 0x040ff00000001808 */
[C---:B--2---:R-:W-:Y:S08]  /*3950*/  HMMA.16816.F32 R12, R108.reuse, R52, R12 ;  /* 0x000000346c0c723c */ /* 0x044ff0000000180c */
[----:B------:R-:W-:Y:S01]  /*3960*/  HMMA.16816.F32 R16, R108, R54, R16 ;  /* 0x000000366c10723c */ /* 0x000fe20000001810 */
[----:B------:R-:W1:Y:S07]  /*3970*/  LDSM.16.M88.4 R52, [R2+-0x1800] ;  /* 0xffe800000234783b */ /* 0x000e6e0000000200 */
[C---:B---3--:R-:W-:Y:S08]  /*3980*/  HMMA.16816.F32 R4, R60.reuse, R64, R4 ;  /* 0x000000403c04723c */ /* 0x048ff00000001804 */
[C---:B------:R-:W-:Y:S11]  /*3990*/  HMMA.16816.F32 R8, R60.reuse, R66, R8 ;  /* 0x000000423c08723c */ /* 0x040ff60000001808 */
[----:B------:R-:W-:Y:S01]  /*39a0*/  FMUL.FTZ R5, R5, UR12 ;  /* 0x0000000c05057c20 */ /* 0x000fe20008410000 */
[----:B------:R-:W-:Y:S01]  /*39b0*/  FMUL.FTZ R4, R4, UR12 ;  /* 0x0000000c04047c20 */ /* 0x000fe20008410000 */
[----:B------:R-:W-:Y:S01]  /*39c0*/  FMUL.FTZ R6, R6, UR12 ;  /* 0x0000000c06067c20 */ /* 0x000fe20008410000 */
[----:B------:R-:W-:Y:S01]  /*39d0*/  FMUL.FTZ R7, R7, UR12 ;  /* 0x0000000c07077c20 */ /* 0x000fe20008410000 */
[----:B------:R2:W-:Y:S04]  /*39e0*/  MUFU.TANH R57, R5 ;  /* 0x0000000500397308 */ /* 0x0005e80000002400 */
[----:B------:R-:W-:Y:S01]  /*39f0*/  FMUL.FTZ R9, R9, UR12 ;  /* 0x0000000c09097c20 */ /* 0x000fe20008410000 */
[----:B------:R-:W-:Y:S01]  /*3a00*/  FMUL.FTZ R10, R10, UR12 ;  /* 0x0000000c0a0a7c20 */ /* 0x000fe20008410000 */
[----:B------:R-:W-:Y:S01]  /*3a10*/  FMUL.FTZ R8, R8, UR12 ;  /* 0x0000000c08087c20 */ /* 0x000fe20008410000 */
[----:B------:R-:W-:Y:S03]  /*3a20*/  FMUL.FTZ R11, R11, UR12 ;  /* 0x0000000c0b0b7c20 */ /* 0x000fe60008410000 */
[----:B------:R-:W-:Y:S01]  /*3a30*/  MUFU.TANH R58, R6 ;  /* 0x00000006003a7308 */ /* 0x000fe20000002400 */
[C---:B-1----:R-:W-:Y:S09]  /*3a40*/  HMMA.16816.F32 R12, R60.reuse, R52, R12 ;  /* 0x000000343c0c723c */ /* 0x042ff2000000180c */
[----:B------:R1:W3:Y:S01]  /*3a50*/  MUFU.TANH R56, R4 ;  /* 0x0000000400387308 */ /* 0x0002e20000002400 */
[----:B------:R-:W-:Y:S03]  /*3a60*/  HMMA.16816.F32 R16, R60, R54, R16 ;  /* 0x000000363c10723c */ /* 0x000fe60000001810 */
[----:B--2---:R-:W-:Y:S06]  /*3a70*/  @!P6 SHF.L.U32 R5, R217, 0x1, RZ ;  /* 0x00000001d905e819 */ /* 0x004fec00000006ff */
[----:B------:R2:W4:Y:S01]  /*3a80*/  MUFU.TANH R59, R7 ;  /* 0x00000007003b7308 */ /* 0x0005220000002400 */
[----:B------:R-:W-:Y:S01]  /*3a90*/  @!P6 LOP3.LUT R5, R5, 0x6, RZ, 0xc0, !PT ;  /* 0x000000060505e812 */ /* 0x000fe200078ec0ff */
[----:B------:R-:W-:Y:S01]  /*3aa0*/  FMUL.FTZ R12, R12, UR12 ;  /* 0x0000000c0c0c7c20 */ /* 0x000fe20008410000 */
[----:B------:R-:W-:Y:S01]  /*3ab0*/  FMUL.FTZ R13, R13, UR12 ;  /* 0x0000000c0d0d7c20 */ /* 0x000fe20008410000 */
[----:B------:R-:W-:Y:S06]  /*3ac0*/  FMUL.FTZ R14, R14, UR12 ;  /* 0x0000000c0e0e7c20 */ /* 0x000fec0008410000 */
[----:B------:R4:W-:Y:S01]  /*3ad0*/  MUFU.TANH R65, R9 ;  /* 0x0000000900417308 */ /* 0x0009e20000002400 */
[----:B------:R-:W-:Y:S01]  /*3ae0*/  FMUL.FTZ R15, R15, UR12 ;  /* 0x0000000c0f0f7c20 */ /* 0x000fe20008410000 */
[----:B-1----:R-:W-:Y:S01]  /*3af0*/  @!P6 SHF.R.U32.HI R4, RZ, 0x2, R217 ;  /* 0x00000002ff04e819 */ /* 0x002fe200000116d9 */
[----:B---3--:R-:W-:Y:S01]  /*3b00*/  FADD.FTZ R184, R225, R56 ;  /* 0x00000038e1b87221 */ /* 0x008fe20000010000 */
[----:B------:R-:W-:Y:S01]  /*3b10*/  FFMA.FTZ R56, -R56, R56, 1 ;  /* 0x3f80000038387423 */ /* 0x000fe20000010138 */
[----:B------:R-:W-:Y:S01]  /*3b20*/  FMUL.FTZ R18, R18, UR12 ;  /* 0x0000000c12127c20 */ /* 0x000fe20008410000 */
[----:B------:R-:W-:Y:S01]  /*3b30*/  @!P6 LOP3.LUT R4, R5, 0xe0, R4, 0xf8, !PT ;  /* 0x000000e00504e812 */ /* 0x000fe200078ef804 */
[----:B------:R-:W-:Y:S03]  /*3b40*/  FMUL.FTZ R19, R19, UR12 ;  /* 0x0000000c13137c20 */ /* 0x000fe60008410000 */
[----:B------:R1:W-:Y:S01]  /*3b50*/  MUFU.TANH R64, R8 ;  /* 0x0000000800407308 */ /* 0x0003e20000002400 */
[--C-:B------:R-:W-:Y:S01]  /*3b60*/  @!P6 VIADDMNMX R5, R235, 0xffffffc1, R241.reuse, PT ;  /* 0xffffffc1eb05e846 */ /* 0x100fe200038001f1 */
[----:B------:R-:W-:Y:S01]  /*3b70*/  FMUL.FTZ R16, R16, UR12 ;  /* 0x0000000c10107c20 */ /* 0x000fe20008410000 */
[----:B--2---:R-:W-:Y:S01]  /*3b80*/  MOV R7, UR22 ;  /* 0x0000001600077c02 */ /* 0x004fe20008000f00 */
[----:B------:R-:W-:Y:S01]  /*3b90*/  FMUL.FTZ R17, R17, UR12 ;  /* 0x0000000c11117c20 */ /* 0x000fe20008410000 */
[----:B------:R-:W-:Y:S02]  /*3ba0*/  FMUL.FTZ R56, R56, UR12 ;  /* 0x0000000c38387c20 */ /* 0x000fe40008410000 */
[----:B------:R-:W-:Y:S03]  /*3bb0*/  @!P6 LEA R7, R7, R4, 0x6 ;  /* 0x000000040707e211 */ /* 0x000fe600078e30ff */
[----:B------:R2:W3:Y:S01]  /*3bc0*/  MUFU.TANH R100, R12 ;  /* 0x0000000c00647308 */ /* 0x0004e20000002400 */
[----:B------:R-:W-:Y:S02]  /*3bd0*/  @!P6 VIADDMNMX R4, R235, 0xffffffc9, R241, PT ;  /* 0xffffffc9eb04e846 */ /* 0x000fe400038001f1 */
[C---:B------:R-:W-:Y:S02]  /*3be0*/  @!P6 IADD3 R6, PT, PT, R7.reuse, 0x1, RZ ;  /* 0x000000010706e810 */ /* 0x040fe40007ffe0ff */
[----:B----4-:R-:W-:Y:S02]  /*3bf0*/  @!P6 IADD3 R9, PT, PT, R7, 0x8, RZ ;  /* 0x000000080709e810 */ /* 0x010fe40007ffe0ff */
[CC--:B------:R-:W-:Y:S03]  /*3c00*/  @!P6 ISETP.GE.AND P5, PT, R6.reuse, R5.reuse, PT ;  /* 0x000000050600e20c */ /* 0x0c0fe60003fa6270 */
[----:B------:R4:W4:Y:S01]  /*3c10*/  MUFU.TANH R60, R13 ;  /* 0x0000000d003c7308 */ /* 0x0009220000002400 */
[-C--:B------:R-:W-:Y:S01]  /*3c20*/  @!P6 ISETP.GE.AND P3, PT, R6, R4.reuse, PT ;  /* 0x000000040600e20c */ /* 0x080fe20003f66270 */
[----:B------:R-:W-:Y:S01]  /*3c30*/  FMUL.FTZ R6, R237, 1.4426950216293334961 ;  /* 0x3fb8aa3bed067820 */ /* 0x000fe20000410000 */
[----:B-1----:R-:W-:Y:S01]  /*3c40*/  FMUL.FTZ R8, R238, 1.4426950216293334961 ;  /* 0x3fb8aa3bee087820 */ /* 0x002fe20000410000 */
[CC--:B------:R-:W-:Y:S02]  /*3c50*/  @!P6 ISETP.GE.AND P4, PT, R9.reuse, R5.reuse, PT ;  /* 0x000000050900e20c */ /* 0x0c0fe40003f86270 */
[-C--:B------:R-:W-:Y:S04]  /*3c60*/  @!P6 ISETP.GE.AND P2, PT, R9, R4.reuse, PT ;  /* 0x000000040900e20c */ /* 0x080fe80003f46270 */
[----:B------:R1:W1:Y:S01]  /*3c70*/  MUFU.TANH R61, R14 ;  /* 0x0000000e003d7308 */ /* 0x0002620000002400 */
[----:B------:R-:W-:Y:S01]  /*3c80*/  FSEL R6, R6, RZ, P0 ;  /* 0x000000ff06067208 */ /* 0x000fe20000000000 */
[----:B--2---:R-:W-:Y:S01]  /*3c90*/  FADD.FTZ R12, R224, R59 ;  /* 0x0000003be00c7221 */ /* 0x004fe20000010000 */
[----:B------:R-:W-:Y:S01]  /*3ca0*/  @!P6 ISETP.GE.AND P0, PT, R7, R4, PT ;  /* 0x000000040700e20c */ /* 0x000fe20003f06270 */
[----:B---3--:R-:W-:Y:S01]  /*3cb0*/  FADD.FTZ R180, R221, R100 ;  /* 0x00000064ddb47221 */ /* 0x008fe20000010000 */
[----:B------:R-:W-:Y:S01]  /*3cc0*/  FSEL R8, R8, RZ, P1 ;  /* 0x000000ff08087208 */ /* 0x000fe20000800000 */
[----:B------:R-:W-:Y:S01]  /*3cd0*/  FFMA.FTZ R100, -R100, R100, 1 ;  /* 0x3f80000064647423 */ /* 0x000fe20000010164 */
[C---:B------:R-:W-:Y:S03]  /*3ce0*/  @!P6 IADD3 R9, PT, PT, R7.reuse, 0x10, RZ ;  /* 0x000000100709e810 */ /* 0x040fe60007ffe0ff */
[----:B------:R2:W3:Y:S01]  /*3cf0*/  MUFU.TANH R66, R10 ;  /* 0x0000000a00427308 */ /* 0x0004e20000002400 */
[-C--:B------:R-:W-:Y:S01]  /*3d00*/  @!P6 ISETP.GE.AND P1, PT, R7, R5.reuse, PT ;  /* 0x000000050700e20c */ /* 0x080fe20003f26270 */
[----:B----4-:R-:W-:Y:S01]  /*3d10*/  FADD.FTZ R13, R225, R58 ;  /* 0x0000003ae10d7221 */ /* 0x010fe20000010000 */
[----:B------:R-:W-:Y:S01]  /*3d20*/  @!P6 FSEL R12, R12, -INF , !P3 ;  /* 0xff8000000c0ce808 */ /* 0x000fe20005800000 */
[----:B------:R-:W-:Y:S01]  /*3d30*/  FADD.FTZ R115, R220, R60 ;  /* 0x0000003cdc737221 */ /* 0x000fe20000010000 */
[----:B------:R-:W-:Y:S01]  /*3d40*/  @!P6 ISETP.GE.AND P3, PT, R9, R4, PT ;  /* 0x000000040900e20c */ /* 0x000fe20003f66270 */
[----:B------:R-:W-:Y:S01]  /*3d50*/  FFMA.FTZ R60, -R60, R60, 1 ;  /* 0x3f8000003c3c7423 */ /* 0x000fe2000001013c */
[----:B------:R-:W-:Y:S03]  /*3d60*/  @!P6 FSEL R13, R13, -INF , !P0 ;  /* 0xff8000000d0de808 */ /* 0x000fe60004000000 */
[----:B------:R4:W4:Y:S01]  /*3d70*/  MUFU.TANH R67, R11 ;  /* 0x0000000b00437308 */ /* 0x0009220000002400 */
[-C--:B------:R-:W-:Y:S01]  /*3d80*/  @!P6 ISETP.GE.AND P0, PT, R9, R5.reuse, PT ;  /* 0x000000050900e20c */ /* 0x080fe20003f06270 */
[----:B-1----:R-:W-:Y:S01]  /*3d90*/  FADD.FTZ R14, R224, R57 ;  /* 0x00000039e00e7221 */ /* 0x002fe20000010000 */
[----:B------:R-:W-:Y:S01]  /*3da0*/  @!P6 FSEL R184, R184, -INF , !P1 ;  /* 0xff800000b8b8e808 */ /* 0x000fe20004800000 */
[----:B------:R-:W-:Y:S01]  /*3db0*/  FADD.FTZ R9, R222, R65 ;  /* 0x00000041de097221 */ /* 0x000fe20000010000 */
[----:B------:R-:W-:Y:S01]  /*3dc0*/  @!P6 FSEL R180, R180, -INF , !P0 ;  /* 0xff800000b4b4e808 */ /* 0x000fe20004000000 */
[----:B------:R-:W-:Y:S01]  /*3dd0*/  FADD.FTZ R108, R221, R61 ;  /* 0x0000003ddd6c7221 */ /* 0x000fe20000010000 */
[----:B------:R-:W-:Y:S03]  /*3de0*/  @!P6 FSEL R14, R14, -INF , !P5 ;  /* 0xff8000000e0ee808 */ /* 0x000fe60006800000 */
[----:B------:R-:W1:Y:S01]  /*3df0*/  MUFU.TANH R103, R18 ;  /* 0x0000001200677308 */ /* 0x000e620000002400 */
[----:B------:R-:W-:Y:S01]  /*3e00*/  FFMA.FTZ R184, R184, UR7, -R8 ;  /* 0x00000007b8b87c23 */ /* 0x000fe20008010808 */
[----:B--2---:R-:W-:Y:S01]  /*3e10*/  @!P6 IADD3 R10, PT, PT, R7, 0x9, RZ ;  /* 0x00000009070ae810 */ /* 0x004fe20007ffe0ff */
[----:B---3--:R-:W-:Y:S01]  /*3e20*/  FADD.FTZ R110, R223, R66 ;  /* 0x00000042df6e7221 */ /* 0x008fe20000010000 */
[----:B------:R-:W-:Y:S01]  /*3e30*/  @!P6 FSEL R108, R108, -INF , !P3 ;  /* 0xff8000006c6ce808 */ /* 0x000fe20005800000 */
[----:B------:R-:W-:Y:S01]  /*3e40*/  FFMA.FTZ R183, R14, UR7, -R8 ;  /* 0x000000070eb77c23 */ /* 0x000fe20008010808 */
[CC--:B------:R-:W-:Y:S01]  /*3e50*/  @!P6 ISETP.GE.AND P5, PT, R10.reuse, R4.reuse, PT ;  /* 0x000000040a00e20c */ /* 0x0c0fe20003fa6270 */
[----:B------:R-:W-:Y:S03]  /*3e60*/  FFMA.FTZ R112, R13, UR7, -R6 ;  /* 0x000000070d707c23 */ /* 0x000fe60008010806 */
[----:B------:R-:W2:Y:S01]  /*3e70*/  MUFU.TANH R62, R15 ;  /* 0x0000000f003e7308 */ /* 0x000ea20000002400 */
[-C--:B------:R-:W-:Y:S01]  /*3e80*/  @!P6 ISETP.GE.AND P1, PT, R10, R5.reuse, PT ;  /* 0x000000050a00e20c */ /* 0x080fe20003f26270 */
[----:B----4-:R-:W-:Y:S01]  /*3e90*/  FADD.FTZ R11, R223, R64 ;  /* 0x00000040df0b7221 */ /* 0x010fe20000010000 */
[----:B------:R-:W-:Y:S01]  /*3ea0*/  @!P6 IADD3 R10, PT, PT, R7, 0x11, RZ ;  /* 0x00000011070ae810 */ /* 0x000fe20007ffe0ff */
[----:B------:R-:W-:Y:S01]  /*3eb0*/  FADD.FTZ R109, R222, R67 ;  /* 0x00000043de6d7221 */ /* 0x000fe20000010000 */
[----:B------:R-:W-:Y:S01]  /*3ec0*/  @!P6 FSEL R9, R9, -INF , !P1 ;  /* 0xff8000000909e808 */ /* 0x000fe20004800000 */
[--C-:B------:R-:W-:Y:S01]  /*3ed0*/  FFMA.FTZ R111, R12, UR7, -R6.reuse ;  /* 0x000000070c6f7c23 */ /* 0x100fe20008010806 */
[----:B------:R-:W-:Y:S03]  /*3ee0*/  @!P6 FSEL R11, R11, -INF , !P4 ;  /* 0xff8000000b0be808 */ /* 0x000fe60006000000 */
[----:B------:R-:W3:Y:S01]  /*3ef0*/  MUFU.TANH R185, R19 ;  /* 0x0000001300b97308 */ /* 0x000ee20000002400 */
[CC--:B------:R-:W-:Y:S01]  /*3f00*/  @!P6 ISETP.GE.AND P4, PT, R10.reuse, R5.reuse, PT ;  /* 0x000000050a00e20c */ /* 0x0c0fe20003f86270 */
[----:B-1----:R-:W-:Y:S01]  /*3f10*/  FADD.FTZ R106, R219, R103 ;  /* 0x00000067db6a7221 */ /* 0x002fe20000010000 */
[-C--:B------:R-:W-:Y:S01]  /*3f20*/  @!P6 ISETP.GE.AND P1, PT, R10, R4.reuse, PT ;  /* 0x000000040a00e20c */ /* 0x080fe20003f26270 */
[----:B------:R-:W-:Y:S01]  /*3f30*/  FFMA.FTZ R108, R108, UR7, -R6 ;  /* 0x000000076c6c7c23 */ /* 0x000fe20008010806 */
[----:B------:R-:W-:Y:S01]  /*3f40*/  @!P6 IADD3 R10, PT, PT, R7, 0x18, RZ ;  /* 0x00000018070ae810 */ /* 0x000fe20007ffe0ff */
[----:B------:R-:W-:Y:S01]  /*3f50*/  FFMA.FTZ R182, R11, UR7, -R8 ;  /* 0x000000070bb67c23 */ /* 0x000fe20008010808 */
[----:B------:R-:W-:Y:S03]  /*3f60*/  @!P6 IADD3 R7, PT, PT, R7, 0x19, RZ ;  /* 0x000000190707e810 */ /* 0x000fe60007ffe0ff */
[----:B------:R-:W1:Y:S01]  /*3f70*/  MUFU.TANH R63, R16 ;  /* 0x00000010003f7308 */ /* 0x000e620000002400 */
[----:B------:R-:W-:Y:S01]  /*3f80*/  @!P6 FSEL R115, R115, -INF , !P4 ;  /* 0xff8000007373e808 */ /* 0x000fe20006000000 */
[----:B--2---:R-:W-:Y:S01]  /*3f90*/  FADD.FTZ R107, R220, R62 ;  /* 0x0000003edc6b7221 */ /* 0x004fe20000010000 */
[-C--:B------:R-:W-:Y:S01]  /*3fa0*/  @!P6 ISETP.GE.AND P0, PT, R10, R4.reuse, PT ;  /* 0x000000040a00e20c */ /* 0x080fe20003f06270 */
[--C-:B------:R-:W-:Y:S01]  /*3fb0*/  FFMA.FTZ R181, R9, UR7, -R8.reuse ;  /* 0x0000000709b57c23 */ /* 0x100fe20008010808 */
[----:B------:R-:W-:Y:S01]  /*3fc0*/  @!P6 ISETP.GE.AND P4, PT, R7, R4, PT ;  /* 0x000000040700e20c */ /* 0x000fe20003f86270 */
[----:B------:R-:W-:Y:S01]  /*3fd0*/  FFMA.FTZ R180, R180, UR7, -R8 ;  /* 0x00000007b4b47c23 */ /* 0x000fe20008010808 */
[----:B------:R-:W-:Y:S03]  /*3fe0*/  @!P6 FSEL R106, R106, -INF , !P0 ;  /* 0xff8000006a6ae808 */ /* 0x000fe60004000000 */
[----:B------:R-:W2:Y:S01]  /*3ff0*/  MUFU.TANH R101, R17 ;  /* 0x0000001100657308 */ /* 0x000ea20000002400 */
[----:B------:R-:W-:Y:S01]  /*4000*/  @!P6 FSEL R109, R109, -INF , !P5 ;  /* 0xff8000006d6de808 */ /* 0x000fe20006800000 */
[----:B---3--:R-:W-:Y:S01]  /*4010*/  FADD.FTZ R4, R218, R185 ;  /* 0x000000b9da047221 */ /* 0x008fe20000010000 */
[----:B------:R-:W-:Y:S01]  /*4020*/  @!P6 FSEL R110, R110, -INF , !P2 ;  /* 0xff8000006e6ee808 */ /* 0x000fe20005000000 */
[--C-:B------:R-:W-:Y:S01]  /*4030*/  FFMA.FTZ R106, R106, UR7, -R6.reuse ;  /* 0x000000076a6a7c23 */ /* 0x100fe20008010806 */
[----:B------:R-:W-:Y:S01]  /*4040*/  @!P6 FSEL R107, R107, -INF , !P1 ;  /* 0xff8000006b6be808 */ /* 0x000fe20004800000 */
[--C-:B------:R-:W-:Y:S01]  /*4050*/  FFMA.FTZ R109, R109, UR7, -R6.reuse ;  /* 0x000000076d6d7c23 */ /* 0x100fe20008010806 */
[----:B------:R-:W-:Y:S01]  /*4060*/  @!P6 FSEL R4, R4, -INF , !P4 ;  /* 0xff8000000404e808 */ /* 0x000fe20006000000 */
[--C-:B------:R-:W-:Y:S02]  /*4070*/  FFMA.FTZ R110, R110, UR7, -R6.reuse ;  /* 0x000000076e6e7c23 */ /* 0x100fe40008010806 */
[----:B------:R-:W-:Y:S01]  /*4080*/  MUFU.EX2 R184, R184 ;  /* 0x000000b800b87308 */ /* 0x000fe20000000800 */
[--C-:B------:R-:W-:Y:S01]  /*4090*/  FFMA.FTZ R107, R107, UR7, -R6.reuse ;  /* 0x000000076b6b7c23 */ /* 0x100fe20008010806 */
[-C--:B------:R-:W-:Y:S01]  /*40a0*/  @!P6 ISETP.GE.AND P5, PT, R7, R5.reuse, PT ;  /* 0x000000050700e20c */ /* 0x080fe20003fa6270 */
[----:B------:R-:W-:Y:S07]  /*40b0*/  FFMA.FTZ R6, R4, UR7, -R6 ;  /* 0x0000000704067c23 */ /* 0x000fee0008010806 */
[----:B------:R-:W-:Y:S01]  /*40c0*/  MUFU.EX2 R183, R183 ;  /* 0x000000b700b77308 */ /* 0x000fe20000000800 */
[----:B------:R-:W-:Y:S01]  /*40d0*/  @!P6 ISETP.GE.AND P2, PT, R10, R5, PT ;  /* 0x000000050a00e20c */ /* 0x000fe20003f46270 */
[----:B-1----:R-:W-:Y:S01]  /*40e0*/  FADD.FTZ R114, R219, R63 ;  /* 0x0000003fdb727221 */ /* 0x002fe20000010000 */
[--C-:B------:R-:W-:Y:S07]  /*40f0*/  FFMA.FTZ R115, R115, UR7, -R8.reuse ;  /* 0x0000000773737c23 */ /* 0x100fee0008010808 */
[----:B------:R-:W-:Y:S01]  /*4100*/  MUFU.EX2 R112, R112 ;  /* 0x0000007000707308 */ /* 0x000fe20000000800 */
[----:B--2---:R-:W-:Y:S01]  /*4110*/  FADD.FTZ R5, R218, R101 ;  /* 0x00000065da057221 */ /* 0x004fe20000010000 */
[----:B------:R-:W-:Y:S01]  /*4120*/  LEA R186, P0, R208, R186, 0x2 ;  /* 0x000000bad0ba7211 */ /* 0x000fe200078010ff */
[----:B------:R-:W-:Y:S07]  /*4130*/  FFMA.FTZ R57, -R57, R57, 1 ;  /* 0x3f80000039397423 */ /* 0x000fee0000010139 */
[----:B------:R-:W1:Y:S01]  /*4140*/  MUFU.EX2 R111, R111 ;  /* 0x0000006f006f7308 */ /* 0x000e620000000800 */
[----:B------:R-:W-:Y:S01]  /*4150*/  @!P6 FSEL R114, R114, -INF , !P2 ;  /* 0xff8000007272e808 */ /* 0x000fe20005000000 */
[----:B------:R-:W-:Y:S01]  /*4160*/  FFMA.FTZ R64, -R64, R64, 1 ;  /* 0x3f80000040407423 */ /* 0x000fe20000010140 */
[----:B------:R-:W-:Y:S07]  /*4170*/  @!P6 FSEL R5, R5, -INF , !P5 ;  /* 0xff8000000505e808 */ /* 0x000fee0006800000 */
[----:B------:R2:W-:Y:S01]  /*4180*/  MUFU.EX2 R105, R6 ;  /* 0x0000000600697308 */ /* 0x0005e20000000800 */
[----:B------:R-:W-:Y:S01]  /*4190*/  LEA.HI.X R187, R208, R187, RZ, 0x2, P0 ;  /* 0x000000bbd0bb7211 */ /* 0x000fe200000f14ff */
[--C-:B------:R-:W-:Y:S01]  /*41a0*/  FFMA.FTZ R114, R114, UR7, -R8.reuse ;  /* 0x0000000772727c23 */ /* 0x100fe20008010808 */
[----:B------:R-:W-:Y:S07]  /*41b0*/  FFMA.FTZ R65, -R65, R65, 1 ;  /* 0x3f80000041417423 */ /* 0x000fee0000010141 */
[----:B------:R-:W-:Y:S01]  /*41c0*/  MUFU.EX2 R182, R182 ;  /* 0x000000b600b67308 */ /* 0x000fe20000000800 */
[----:B------:R-:W-:Y:S01]  /*41d0*/  FFMA.FTZ R8, R5, UR7, -R8 ;  /* 0x0000000705087c23 */ /* 0x000fe20008010808 */
[----:B------:R-:W3:Y:S01]  /*41e0*/  LDG.E R104, desc[UR24][R186.64] ;  /* 0x00000018ba687981 */ /* 0x000ee2000c1e1900 */
[----:B------:R-:W-:Y:S07]  /*41f0*/  FFMA.FTZ R63, -R63, R63, 1 ;  /* 0x3f8000003f3f7423 */ /* 0x000fee000001013f */
[----:B------:R-:W4:Y:S01]  /*4200*/  MUFU.EX2 R181, R181 ;  /* 0x000000b500b57308 */ /* 0x000f220000000800 */
[----:B------:R-:W-:Y:S01]  /*4210*/  ISETP.GT.AND P4, PT, R240, R227, PT ;  /* 0x000000e3f000720c */ /* 0x000fe20003f84270 */
[----:B------:R-:W-:Y:S01]  /*4220*/  FFMA.FTZ R101, -R101, R101, 1 ;  /* 0x3f80000065657423 */ /* 0x000fe20000010165 */
[----:B-1----:R-:W-:Y:S07]  /*4230*/  F2FP.F16.F32.PACK_AB R5, R111, R112 ;  /* 0x000000706f05723e */ /* 0x002fee00000000ff */
[----:B------:R-:W-:Y:S01]  /*4240*/  MUFU.EX2 R110, R110 ;  /* 0x0000006e006e7308 */ /* 0x000fe20000000800 */
[----:B------:R-:W-:Y:S01]  /*4250*/  FFMA.FTZ R58, -R58, R58, 1 ;  /* 0x3f8000003a3a7423 */ /* 0x000fe2000001013a */
[----:B--2---:R-:W-:Y:S01]  /*4260*/  F2FP.F16.F32.PACK_AB R6, R183, R184 ;  /* 0x000000b8b706723e */ /* 0x004fe200000000ff */
[----:B------:R-:W-:Y:S01]  /*4270*/  FFMA.FTZ R59, -R59, R59, 1 ;  /* 0x3f8000003b3b7423 */ /* 0x000fe2000001013b */
[----:B------:R-:W-:Y:S06]  /*4280*/  STS [R209+0x400], R5 ;  /* 0x00040005d1007388 */ /* 0x000fec0000000800 */
[----:B------:R-:W1:Y:S01]  /*4290*/  MUFU.EX2 R109, R109 ;  /* 0x0000006d006d7308 */ /* 0x000e620000000800 */
[----:B------:R-:W-:Y:S01]  /*42a0*/  FMUL.FTZ R57, R57, UR12 ;  /* 0x0000000c39397c20 */ /* 0x000fe20008410000 */
[----:B------:R-:W-:Y:S01]  /*42b0*/  FMUL.FTZ R64, R64, UR12 ;  /* 0x0000000c40407c20 */ /* 0x000fe20008410000 */
[----:B------:R2:W-:Y:S07]  /*42c0*/  STS [R209], R6 ;  /* 0x00000006d1007388 */ /* 0x0005ee0000000800 */
[----:B------:R1:W-:Y:S01]  /*42d0*/  MUFU.EX2 R113, R8 ;  /* 0x0000000800717308 */ /* 0x0003e20000000800 */
[----:B----4-:R-:W-:Y:S01]  /*42e0*/  F2FP.F16.F32.PACK_AB R4, R181, R182 ;  /* 0x000000b6b504723e */ /* 0x010fe200000000ff */
[----:B------:R-:W-:Y:S01]  /*42f0*/  FMUL.FTZ R65, R65, UR12 ;  /* 0x0000000c41417c20 */ /* 0x000fe20008410000 */
[----:B------:R-:W-:Y:S07]  /*4300*/  FMUL.FTZ R100, R100, UR12 ;  /* 0x0000000c64647c20 */ /* 0x000fee0008410000 */
[----:B------:R-:W-:Y:S01]  /*4310*/  MUFU.EX2 R180, R180 ;  /* 0x000000b400b47308 */ /* 0x000fe20000000800 */
[----:B------:R-:W-:Y:S01]  /*4320*/  FMUL.FTZ R60, R60, UR12 ;  /* 0x0000000c3c3c7c20 */ /* 0x000fe20008410000 */
[----:B------:R4:W-:Y:S01]  /*4330*/  STS [R248], R4 ;  /* 0x00000004f8007388 */ /* 0x0009e20000000800 */
[----:B------:R-:W-:Y:S07]  /*4340*/  FMUL.FTZ R63, R63, UR12 ;  /* 0x0000000c3f3f7c20 */ /* 0x000fee0008410000 */
[----:B------:R-:W2:Y:S01]  /*4350*/  MUFU.EX2 R115, R115 ;  /* 0x0000007300737308 */ /* 0x000ea20000000800 */
[----:B------:R-:W-:Y:S01]  /*4360*/  FMUL.FTZ R101, R101, UR12 ;  /* 0x0000000c65657c20 */ /* 0x000fe20008410000 */
[----:B------:R-:W3:Y:S01]  /*4370*/  LDG.E R186, desc[UR24][R186.64+0x20] ;  /* 0x00002018baba7981 */ /* 0x000ee2000c1e1900 */
[----:B------:R-:W-:Y:S07]  /*4380*/  FMUL.FTZ R58, R58, UR12 ;  /* 0x0000000c3a3a7c20 */ /* 0x000fee0008410000 */
[----:B------:R-:W-:Y:S01]  /*4390*/  MUFU.EX2 R108, R108 ;  /* 0x0000006c006c7308 */ /* 0x000fe20000000800 */
[----:B------:R-:W-:Y:S01]  /*43a0*/  FMUL.FTZ R59, R59, UR12 ;  /* 0x0000000c3b3b7c20 */ /* 0x000fe20008410000 */
[----:B-1----:R-:W-:Y:S01]  /*43b0*/  F2FP.F16.F32.PACK_AB R8, R109, R110 ;  /* 0x0000006e6d08723e */ /* 0x002fe200000000ff */
[----:B------:R-:W-:Y:S07]  /*43c0*/  FFMA.FTZ R66, -R66, R66, 1 ;  /* 0x3f80000042427423 */ /* 0x000fee0000010142 */
[----:B------:R-:W1:Y:S01]  /*43d0*/  MUFU.EX2 R107, R107 ;  /* 0x0000006b006b7308 */ /* 0x000e620000000800 */
[----:B------:R-:W-:Y:S01]  /*43e0*/  FFMA.FTZ R67, -R67, R67, 1 ;  /* 0x3f80000043437423 */ /* 0x000fe20000010143 */
[----:B------:R-:W-:Y:S01]  /*43f0*/  FFMA.FTZ R61, -R61, R61, 1 ;  /* 0x3f8000003d3d7423 */ /* 0x000fe2000001013d */
[----:B------:R-:W-:Y:S07]  /*4400*/  STS [R248+0x400], R8 ;  /* 0x00040008f8007388 */ /* 0x000fee0000000800 */
[----:B------:R-:W4:Y:S01]  /*4410*/  MUFU.EX2 R114, R114 ;  /* 0x0000007200727308 */ /* 0x000f220000000800 */
[----:B------:R-:W-:Y:S01]  /*4420*/  FFMA.FTZ R62, -R62, R62, 1 ;  /* 0x3f8000003e3e7423 */ /* 0x000fe2000001013e */
[----:B--2---:R-:W-:Y:S01]  /*4430*/  F2FP.F16.F32.PACK_AB R7, R115, R180 ;  /* 0x000000b47307723e */ /* 0x004fe200000000ff */
[----:B------:R-:W-:Y:S07]  /*4440*/  FFMA.FTZ R103, -R103, R103, 1 ;  /* 0x3f80000067677423 */ /* 0x000fee0000010167 */
[----:B------:R-:W2:Y:S01]  /*4450*/  MUFU.EX2 R106, R106 ;  /* 0x0000006a006a7308 */ /* 0x000ea20000000800 */
[----:B------:R-:W-:Y:S01]  /*4460*/  FFMA.FTZ R185, -R185, R185, 1 ;  /* 0x3f800000b9b97423 */ /* 0x000fe200000101b9 */
[----:B------:R-:W-:Y:S01]  /*4470*/  FMUL.FTZ R66, R66, UR12 ;  /* 0x0000000c42427c20 */ /* 0x000fe20008410000 */
[----:B------:R-:W-:Y:S01]  /*4480*/  STS [R214], R7 ;  /* 0x00000007d6007388 */ /* 0x000fe20000000800 */
[----:B------:R-:W-:Y:S01]  /*4490*/  FMUL.FTZ R67, R67, UR12 ;  /* 0x0000000c43437c20 */ /* 0x000fe20008410000 */
[----:B------:R-:W-:Y:S01]  /*44a0*/  FMUL.FTZ R61, R61, UR12 ;  /* 0x0000000c3d3d7c20 */ /* 0x000fe20008410000 */
[----:B-1----:R-:W-:Y:S01]  /*44b0*/  F2FP.F16.F32.PACK_AB R6, R107, R108 ;  /* 0x0000006c6b06723e */ /* 0x002fe200000000ff */
[----:B------:R-:W-:Y:S01]  /*44c0*/  FMUL.FTZ R62, R62, UR12 ;  /* 0x0000000c3e3e7c20 */ /* 0x000fe20008410000 */
[----:B------:R-:W-:Y:S01]  /*44d0*/  FMUL.FTZ R103, R103, UR12 ;  /* 0x0000000c67677c20 */ /* 0x000fe20008410000 */
[----:B------:R-:W-:Y:S01]  /*44e0*/  FMUL.FTZ R185, R185, UR12 ;  /* 0x0000000cb9b97c20 */ /* 0x000fe20008410000 */
[----:B----4-:R-:W-:Y:S01]  /*44f0*/  F2FP.F16.F32.PACK_AB R5, R113, R114 ;  /* 0x000000727105723e */ /* 0x010fe200000000ff */
[----:B------:R-:W-:Y:S01]  /*4500*/  STS [R214+0x400], R6 ;  /* 0x00040006d6007388 */ /* 0x000fe20000000800 */
[----:B--2---:R-:W-:Y:S03]  /*4510*/  F2FP.F16.F32.PACK_AB R4, R105, R106 ;  /* 0x0000006a6904723e */ /* 0x004fe600000000ff */
[----:B------:R-:W-:Y:S04]  /*4520*/  STS [R102], R5 ;  /* 0x0000000566007388 */ /* 0x000fe80000000800 */
[----:B------:R-:W-:Y:S04]  /*4530*/  STS [R102+0x400], R4 ;  /* 0x0004000466007388 */ /* 0x000fe80000000800 */
[----:B------:R-:W1:Y:S08]  /*4540*/  LDSM.16.M88.4 R16, [R203+0x8000] ;  /* 0x00800000cb10783b */ /* 0x000e700000000200 */
[----:B------:R-:W2:Y:S01]  /*4550*/  LDSM.16.M88.4 R52, [R191+0x8000] ;  /* 0x00800000bf34783b */ /* 0x000ea20000000200 */
[C---:B-1----:R-:W-:Y:S08]  /*4560*/  HMMA.16816.F32 R4, R16.reuse, R116, RZ ;  /* 0x000000741004723c */ /* 0x042ff000000018ff */
[C---:B------:R-:W-:Y:S08]  /*4570*/  HMMA.16816.F32 R8, R16.reuse, R118, RZ ;  /* 0x000000761008723c */ /* 0x040ff000000018ff */
[C---:B------:R-:W-:Y:S08]  /*4580*/  HMMA.16816.F32 R12, R16.reuse, R120, RZ ;  /* 0x00000078100c723c */ /* 0x040ff000000018ff */
[----:B------:R-:W-:Y:S08]  /*4590*/  HMMA.16816.F32 R16, R16, R122, RZ ;  /* 0x0000007a1010723c */ /* 0x000ff000000018ff */
[C---:B--2---:R-:W-:Y:S08]  /*45a0*/  HMMA.16816.F32 R4, R52.reuse, R124, R4 ;  /* 0x0000007c3404723c */ /* 0x044ff00000001804 */
[C---:B------:R-:W-:Y:S08]  /*45b0*/  HMMA.16816.F32 R8, R52.reuse, R126, R8 ;  /* 0x0000007e3408723c */ /* 0x040ff00000001808 */
[C---:B------:R-:W-:Y:S08]  /*45c0*/  HMMA.16816.F32 R12, R52.reuse, R128, R12 ;  /* 0x00000080340c723c */ /* 0x040ff0000000180c */
[----:B------:R-:W-:Y:S01]  /*45d0*/  HMMA.16816.F32 R16, R52, R130, R16 ;  /* 0x000000823410723c */ /* 0x000fe20000001810 */
[----:B------:R-:W1:Y:S07]  /*45e0*/  LDSM.16.M88.4 R52, [R190+0x8000] ;  /* 0x00800000be34783b */ /* 0x000e6e0000000200 */
[C---:B-1----:R-:W-:Y:S08]  /*45f0*/  HMMA.16816.F32 R4, R52.reuse, R132, R4 ;  /* 0x000000843404723c */ /* 0x042ff00000001804 */
        /* <DEDUP_REMOVED lines=26> */
[C---:B------:R-:W-:Y:S03]  /*47a0*/  HMMA.16816.F32 R12, R52.reuse, R176, R12 ;  /* 0x000000b0340c723c */ /* 0x040fe6000000180c */
[C---:B---3--:R-:W-:Y:S01]  /*47b0*/  FADD.FTZ R4, -R104.reuse, R4 ;  /* 0x0000000468047221 */ /* 0x048fe20000010100 */
[----:B------:R-:W-:Y:S01]  /*47c0*/  FADD.FTZ R5, -R104, R5 ;  /* 0x0000000568057221 */ /* 0x000fe20000010100 */
[C---:B------:R-:W-:Y:S01]  /*47d0*/  FADD.FTZ R6, -R186.reuse, R6 ;  /* 0x00000006ba067221 */ /* 0x040fe20000010100 */
[----:B------:R-:W-:Y:S01]  /*47e0*/  FADD.FTZ R7, -R186, R7 ;  /* 0x00000007ba077221 */ /* 0x000fe20000010100 */
[----:B------:R-:W-:Y:S01]  /*47f0*/  FMUL.FTZ R4, R184, R4 ;  /* 0x00000004b8047220 */ /* 0x000fe20000410000 */
[----:B------:R-:W-:Y:S03]  /*4800*/  HMMA.16816.F32 R16, R52, R178, R16 ;  /* 0x000000b23410723c */ /* 0x000fe60000001810 */
[C---:B------:R-:W-:Y:S01]  /*4810*/  FADD.FTZ R8, -R104.reuse, R8 ;  /* 0x0000000868087221 */ /* 0x040fe20000010100 */
[----:B------:R-:W-:Y:S01]  /*4820*/  FADD.FTZ R9, -R104, R9 ;  /* 0x0000000968097221 */ /* 0x000fe20000010100 */
[----:B------:R-:W-:Y:S01]  /*4830*/  FMUL.FTZ R5, R183, R5 ;  /* 0x00000005b7057220 */ /* 0x000fe20000410000 */
[----:B------:R-:W-:Y:S01]  /*4840*/  FMUL.FTZ R6, R112, R6 ;  /* 0x0000000670067220 */ /* 0x000fe20000410000 */
[----:B------:R-:W-:Y:S01]  /*4850*/  FMUL.FTZ R8, R182, R8 ;  /* 0x00000008b6087220 */ /* 0x000fe20000410000 */
[----:B------:R-:W-:Y:S01]  /*4860*/  FMUL.FTZ R9, R181, R9 ;  /* 0x00000009b5097220 */ /* 0x000fe20000410000 */
[----:B------:R-:W-:Y:S01]  /*4870*/  FMUL.FTZ R7, R111, R7 ;  /* 0x000000076f077220 */ /* 0x000fe20000410000 */
[----:B------:R-:W-:Y:S01]  /*4880*/  FADD.FTZ R10, -R186, R10 ;  /* 0x0000000aba0a7221 */ /* 0x000fe20000010100 */
[C---:B------:R-:W-:Y:S01]  /*4890*/  FADD.FTZ R12, -R104.reuse, R12 ;  /* 0x0000000c680c7221 */ /* 0x040fe20000010100 */
[----:B------:R-:W-:Y:S01]  /*48a0*/  FADD.FTZ R13, -R104, R13 ;  /* 0x0000000d680d7221 */ /* 0x000fe20000010100 */
[C---:B------:R-:W-:Y:S01]  /*48b0*/  FADD.FTZ R11, -R186.reuse, R11 ;  /* 0x0000000bba0b7221 */ /* 0x040fe20000010100 */
[----:B------:R-:W-:Y:S01]  /*48c0*/  FADD.FTZ R14, -R186, R14 ;  /* 0x0000000eba0e7221 */ /* 0x000fe20000010100 */
[----:B------:R-:W-:Y:S01]  /*48d0*/  FMUL.FTZ R12, R180, R12 ;  /* 0x0000000cb40c7220 */ /* 0x000fe20000410000 */
[----:B------:R-:W-:Y:S01]  /*48e0*/  FMUL.FTZ R13, R115, R13 ;  /* 0x0000000d730d7220 */ /* 0x000fe20000410000 */
[----:B------:R-:W-:Y:S01]  /*48f0*/  FADD.FTZ R15, -R186, R15 ;  /* 0x0000000fba0f7221 */ /* 0x000fe20000010100 */
[----:B------:R-:W-:Y:S01]  /*4900*/  FMUL.FTZ R4, R56, R4 ;  /* 0x0000000438047220 */ /* 0x000fe20000410000 */
[C---:B------:R-:W-:Y:S01]  /*4910*/  FADD.FTZ R16, -R104.reuse, R16 ;  /* 0x0000001068107221 */ /* 0x040fe20000010100 */
[----:B------:R-:W-:Y:S01]  /*4920*/  FADD.FTZ R17, -R104, R17 ;  /* 0x0000001168117221 */ /* 0x000fe20000010100 */
[C---:B------:R-:W-:Y:S01]  /*4930*/  FADD.FTZ R18, -R186.reuse, R18 ;  /* 0x00000012ba127221 */ /* 0x040fe20000010100 */
[----:B------:R-:W-:Y:S01]  /*4940*/  FADD.FTZ R19, -R186, R19 ;  /* 0x00000013ba137221 */ /* 0x000fe20000010100 */
[----:B------:R-:W-:Y:S01]  /*4950*/  FMUL.FTZ R16, R114, R16 ;  /* 0x0000001072107220 */ /* 0x000fe20000410000 */
[----:B------:R-:W-:Y:S01]  /*4960*/  FMUL.FTZ R17, R113, R17 ;  /* 0x0000001171117220 */ /* 0x000fe20000410000 */
[----:B------:R-:W-:Y:S01]  /*4970*/  FMUL.FTZ R5, R57, R5 ;  /* 0x0000000539057220 */ /* 0x000fe20000410000 */
[----:B------:R-:W-:Y:S01]  /*4980*/  FMUL.FTZ R8, R64, R8 ;  /* 0x0000000840087220 */ /* 0x000fe20000410000 */
[----:B------:R-:W-:Y:S01]  /*4990*/  FMUL.FTZ R9, R65, R9 ;  /* 0x0000000941097220 */ /* 0x000fe20000410000 */
[----:B------:R-:W-:Y:S01]  /*49a0*/  FMUL.FTZ R12, R100, R12 ;  /* 0x0000000c640c7220 */ /* 0x000fe20000410000 */
[----:B------:R-:W-:Y:S01]  /*49b0*/  FMUL.FTZ R13, R60, R13 ;  /* 0x0000000d3c0d7220 */ /* 0x000fe20000410000 */
[----:B------:R-:W-:Y:S01]  /*49c0*/  F2FP.F16.F32.PACK_AB R4, R5, R4 ;  /* 0x000000040504723e */ /* 0x000fe200000000ff */
[----:B------:R-:W-:Y:S01]  /*49d0*/  FMUL.FTZ R16, R63, R16 ;  /* 0x000000103f107220 */ /* 0x000fe20000410000 */
        /* <DEDUP_REMOVED lines=25> */
[----:B------:R-:W-:Y:S01]  /*4b70*/  IMAD.MOV.U32 R13, RZ, RZ, -0x4000 ;  /* 0xffffc000ff0d7424 */ /* 0x000fe200078e00ff */
[----:B------:R-:W1:Y:S01]  /*4b80*/  LDC R7, c[0x0][0x3b4] ;  /* 0x0000ed00ff077b82 */ /* 0x000e620000000800 */
[----:B------:R-:W-:Y:S03]  /*4b90*/  ISETP.GE.AND P2, PT, R215, UR5, PT ;  /* 0x00000005d7007c0c */ /* 0x000fe6000bf46270 */
[----:B------:R-:W-:Y:S05]  /*4ba0*/  SEL R13, R13, 0x4000, !P1 ;  /* 0x000040000d0d7807 */ /* 0x000fea0004800000 */
[--C-:B------:R-:W-:Y:S02]  /*4bb0*/  IMAD.IADD R234, R234, 0x1, R13.reuse ;  /* 0x00000001eaea7824 */ /* 0x100fe400078e020d */
[--C-:B------:R-:W-:Y:S02]  /*4bc0*/  IMAD.IADD R239, R239, 0x1, R13.reuse ;  /* 0x00000001efef7824 */ /* 0x100fe400078e020d */
[----:B------:R-:W-:Y:S01]  /*4bd0*/  IMAD.IADD R196, R196, 0x1, R13 ;  /* 0x00000001c4c47824 */ /* 0x000fe200078e020d */
[C---:B-1----:R-:W-:Y:S01]  /*4be0*/  SHF.L.U64.HI R7, R9.reuse, 0x5, R7 ;  /* 0x0000000509077819 */ /* 0x042fe20000010207 */
[----:B------:R-:W-:Y:S04]  /*4bf0*/  IMAD.SHL.U32 R17, R9, 0x40, RZ ;  /* 0x0000004009117824 */ /* 0x000fe800078e00ff */
[----:B------:R-:W-:Y:S05]  /*4c00*/  IMAD.X R17, RZ, RZ, ~R17, P0 ;  /* 0x000000ffff117224 */ /* 0x000fea00000e0e11 */
[----:B------:R-:W-:Y:S04]  /*4c10*/  SHF.R.S64 R5, R5, 0x1f, R17 ;  /* 0x0000001f05057819 */ /* 0x000fe80000001011 */
[----:B------:R-:W-:Y:S01]  /*4c20*/  IADD3 R231, P0, PT, R5, R231, RZ ;  /* 0x000000e705e77210 */ /* 0x000fe20007f1e0ff */
[----:B------:R-:W-:Y:S03]  /*4c30*/  IMAD.SHL.U32 R5, R9, 0x20, RZ ;  /* 0x0000002009057824 */ /* 0x000fe600078e00ff */
[----:B------:R-:W-:Y:S01]  /*4c40*/  LEA.HI.X.SX32 R230, R17, R230, 0x1, P0 ;  /* 0x000000e611e67211 */ /* 0x000fe200000f0eff */
[----:B------:R-:W-:Y:S01]  /*4c50*/  @!P3 IMAD.MOV.U32 R56, RZ, RZ, R231 ;  /* 0x000000ffff38b224 */ /* 0x000fe200078e00e7 */
[CC--:B------:R-:W-:Y:S02]  /*4c60*/  @!P3 LEA R54, P1, R5.reuse, R231.reuse, 0x1 ;  /* 0x000000e70536b211 */ /* 0x0c0fe400078208ff */
[C---:B------:R-:W-:Y:S01]  /*4c70*/  @!P2 LEA R52, P0, R5.reuse, R231, 0x1 ;  /* 0x000000e70534a211 */ /* 0x040fe200078008ff */
[--C-:B------:R-:W-:Y:S01]  /*4c80*/  @!P3 IMAD.MOV.U32 R57, RZ, RZ, R230.reuse ;  /* 0x000000ffff39b224 */ /* 0x100fe200078e00e6 */
[CCC-:B------:R-:W-:Y:S02]  /*4c90*/  @!P3 LEA.HI.X R55, R5.reuse, R230.reuse, R7.reuse, 0x1, P1 ;  /* 0x000000e60537b211 */ /* 0x1c0fe400008f0c07 */
[----:B------:R-:W-:Y:S02]  /*4ca0*/  @!P2 LEA.HI.X R53, R5, R230, R7, 0x1, P0 ;  /* 0x000000e60535a211 */ /* 0x000fe400000f0c07 */
        /* <DEDUP_REMOVED lines=27> */
.L_x_717:
[----:B------:R-:W-:Y:S01]  /*4e60*/  F2FP.F16.F32.PACK_AB R10, R11, R10 ;  /* 0x0000000a0b0a723e */ /* 0x000fe200000000ff */
[----:B------:R-:W-:Y:S01]  /*4e70*/  STS [R209+-0x2000], R4 ;  /* 0xffe00004d1007388 */ /* 0x000fe20000000800 */
[----:B------:R-:W-:Y:S01]  /*4e80*/  F2FP.F16.F32.PACK_AB R14, R15, R14 ;  /* 0x0000000e0f0e723e */ /* 0x000fe200000000ff */
[----:B------:R-:W-:Y:S01]  /*4e90*/  IMAD.IADD R108, R200, 0x1, R197 ;  /* 0x00000001c86c7824 */ /* 0x000fe200078e02c5 */
        /* <DEDUP_REMOVED lines=12> */
[----:B------:R-:W3:Y:S04]  /*4f60*/  LDSM.16.MT88.4 R12, [R108] ;  /* 0x000000006c0c783b */ /* 0x000ee80000004200 */
[----:B------:R-:W4:Y:S04]  /*4f70*/  LDSM.16.MT88.4 R16, [R202+0xa000] ;  /* 0x00a00000ca10783b */ /* 0x000f280000004200 */
[----:B--2---:R-:W-:Y:S04]  /*4f80*/  LDSM.16.MT88.4 R52, [R200+0x800] ;  /* 0x00080000c834783b */ /* 0x004fe80000004200 */
[----:B------:R-:W2:Y:S04]  /*4f90*/  LDSM.16.MT88.4 R56, [R202+0x8800] ;  /* 0x00880000ca38783b */ /* 0x000ea80000004200 */
[----:B------:R-:W5:Y:S04]  /*4fa0*/  LDSM.16.MT88.4 R60, [R108+0x800] ;  /* 0x000800006c3c783b */ /* 0x000f680000004200 */
[----:B------:R-:W5:Y:S04]  /*4fb0*/  LDSM.16.MT88.4 R64, [R202+0xa800] ;  /* 0x00a80000ca40783b */ /* 0x000f680000004200 */
[----:B------:R-:W-:Y:S04]  /*4fc0*/  LDSM.16.MT88.4 R100, [R202+0x9000] ;  /* 0x00900000ca64783b */ /* 0x000fe80000004200 */
[----:B------:R-:W-:Y:S01]  /*4fd0*/  LDSM.16.MT88.4 R104, [R108+0x1000] ;  /* 0x001000006c68783b */ /* 0x000fe20000004200 */
[-C--:B-1----:R-:W-:Y:S08]  /*4fe0*/  HMMA.16816.F32 R20, R4, R8.reuse, R20 ;  /* 0x000000080414723c */ /* 0x082ff00000001814 */
[C---:B---3--:R-:W-:Y:S08]  /*4ff0*/  HMMA.16816.F32 R24, R12.reuse, R8, R24 ;  /* 0x000000080c18723c */ /* 0x048ff00000001818 */
[-C--:B------:R-:W-:Y:S08]  /*5000*/  HMMA.16816.F32 R28, R12, R10.reuse, R28 ;  /* 0x0000000a0c1c723c */ /* 0x080ff0000000181c */
[C---:B------:R-:W-:Y:S01]  /*5010*/  HMMA.16816.F32 R32, R4.reuse, R10, R32 ;  /* 0x0000000a0420723c */ /* 0x040fe20000001820 */
[----:B------:R-:W1:Y:S07]  /*5020*/  LDSM.16.MT88.4 R8, [R200+0x1000] ;  /* 0x00100000c808783b */ /* 0x000e6e0000004200 */
[-C--:B----4-:R-:W-:Y:S08]  /*5030*/  HMMA.16816.F32 R36, R4, R16.reuse, R36 ;  /* 0x000000100424723c */ /* 0x090ff00000001824 */
[C---:B------:R-:W-:Y:S08]  /*5040*/  HMMA.16816.F32 R40, R12.reuse, R16, R40 ;  /* 0x000000100c28723c */ /* 0x040ff00000001828 */
[-C--:B------:R-:W-:Y:S01]  /*5050*/  HMMA.16816.F32 R44, R12, R18.reuse, R44 ;  /* 0x000000120c2c723c */ /* 0x080fe2000000182c */
[----:B------:R-:W3:Y:S07]  /*5060*/  LDSM.16.MT88.4 R12, [R202+0xb000] ;  /* 0x00b00000ca0c783b */ /* 0x000eee0000004200 */
[----:B------:R-:W-:Y:S01]  /*5070*/  HMMA.16816.F32 R48, R4, R18, R48 ;  /* 0x000000120430723c */ /* 0x000fe20000001830 */
[----:B------:R-:W-:Y:S04]  /*5080*/  LDSM.16.MT88.4 R4, [R200+0x1800] ;  /* 0x00180000c804783b */ /* 0x000fe80000004200 */
[----:B------:R-:W4:Y:S03]  /*5090*/  LDSM.16.MT88.4 R16, [R202+0x9800] ;  /* 0x00980000ca10783b */ /* 0x000f260000004200 */
[-C--:B--2---:R-:W-:Y:S08]  /*50a0*/  HMMA.16816.F32 R20, R52, R56.reuse, R20 ;  /* 0x000000383414723c */ /* 0x084ff00000001814 */
[C---:B-----5:R-:W-:Y:S08]  /*50b0*/  HMMA.16816.F32 R24, R60.reuse, R56, R24 ;  /* 0x000000383c18723c */ /* 0x060ff00000001818 */
[-C--:B------:R-:W-:Y:S08]  /*50c0*/  HMMA.16816.F32 R28, R60, R58.reuse, R28 ;  /* 0x0000003a3c1c723c */ /* 0x080ff0000000181c */
[C---:B------:R-:W-:Y:S01]  /*50d0*/  HMMA.16816.F32 R32, R52.reuse, R58, R32 ;  /* 0x0000003a3420723c */ /* 0x040fe20000001820 */
[----:B------:R-:W2:Y:S07]  /*50e0*/  LDSM.16.MT88.4 R56, [R108+0x1800] ;  /* 0x001800006c38783b */ /* 0x000eae0000004200 */
        /* <DEDUP_REMOVED lines=10> */
[-C--:B---3--:R-:W-:Y:S08]  /*5190*/  HMMA.16816.F32 R36, R8, R12.reuse, R36 ;  /* 0x0000000c0824723c */ /* 0x088ff00000001824 */
[C---:B------:R-:W-:Y:S08]  /*51a0*/  HMMA.16816.F32 R40, R104.reuse, R12, R40 ;  /* 0x0000000c6828723c */ /* 0x040ff00000001828 */
[-C--:B------:R-:W-:Y:S08]  /*51b0*/  HMMA.16816.F32 R44, R104, R14.reuse, R44 ;  /* 0x0000000e682c723c */ /* 0x080ff0000000182c */
[----:B------:R-:W-:Y:S08]  /*51c0*/  HMMA.16816.F32 R48, R8, R14, R48 ;  /* 0x0000000e0830723c */ /* 0x000ff00000001830 */
[-C--:B----4-:R-:W-:Y:S08]  /*51d0*/  HMMA.16816.F32 R20, R4, R16.reuse, R20 ;  /* 0x000000100414723c */ /* 0x090ff00000001814 */
[C---:B--2---:R-:W-:Y:S08]  /*51e0*/  HMMA.16816.F32 R24, R56.reuse, R16, R24 ;  /* 0x000000103818723c */ /* 0x044ff00000001818 */
        /* <DEDUP_REMOVED lines=19> */
[----:B------:R-:W-:Y:S02]  /*5320*/  IADD3 R233, P0, PT, R5, R233, RZ ;  /* 0x000000e905e97210 */ /* 0x000fe40007f1e0ff */
[----:B------:R-:W-:Y:S02]  /*5330*/  MOV R5, UR16 ;  /* 0x0000001000057c02 */ /* 0x000fe40008000f00 */
[----:B------:R-:W-:Y:S01]  /*5340*/  LEA.HI.X.SX32 R232, R4, R232, 0x1, P0 ;  /* 0x000000e804e87211 */ /* 0x000fe200000f0eff */
[----:B------:R-:W-:Y:S01]  /*5350*/  IMAD.U32 R4, RZ, RZ, UR30 ;  /* 0x0000001eff047e24 */ /* 0x000fe2000f8e00ff */
[-C--:B------:R-:W-:Y:S02]  /*5360*/  @!P3 LEA R10, P1, R9, R233.reuse, 0x1 ;  /* 0x000000e9090ab211 */ /* 0x080fe400078208ff */
[-C--:B------:R-:W-:Y:S02]  /*5370*/  @!P2 LEA R6, P0, R6, R233.reuse, 0x1 ;  /* 0x000000e90606a211 */ /* 0x080fe400078008ff */
[-C--:B------:R-:W-:Y:S02]  /*5380*/  @!P3 LEA.HI.X R11, R8, R232.reuse, R7, 0x1, P1 ;  /* 0x000000e8080bb211 */ /* 0x080fe400008f0c07 */
[----:B------:R-:W-:Y:S01]  /*5390*/  @!P2 LEA.HI.X R7, R5, R232, R4, 0x1, P0 ;  /* 0x000000e80507a211 */ /* 0x000fe200000f0c04 */
[----:B------:R-:W-:Y:S02]  /*53a0*/  @!P3 IMAD.MOV.U32 R4, RZ, RZ, R233 ;  /* 0x000000ffff04b224 */ /* 0x000fe400078e00e9 */
[--C-:B------:R-:W-:Y:S05]  /*53b0*/  @!P3 IMAD.MOV.U32 R5, RZ, RZ, R232.reuse ;  /* 0x000000ffff05b224 */ /* 0x100fea00078e00e8 */
[----:B------:R-:W-:Y:S01]  /*53c0*/  @!PT LDS RZ, [RZ] ;  /* 0x00000000fffff984 */ /* 0x000fe20000000800 */
[----:B------:R-:W-:Y:S01]  /*53d0*/  @!PT LDS RZ, [RZ] ;  /* 0x00000000fffff984 */ /* 0x000fe20000000800 */
[----:B------:R-:W-:Y:S01]  /*53e0*/  @!PT LDS RZ, [RZ] ;  /* 0x00000000fffff984 */ /* 0x000fe20000000800 */
[----:B------:R1:W-:Y:S04]  /*53f0*/  @!P3 LDGSTS.E.BYPASS.LTC128B.128 [R210+0x8000], desc[UR24][R4.64] ;  /* 0x0800000004d2bfae */ /* 0x0003e8000b981a18 */
[----:B------:R2:W-:Y:S01]  /*5400*/  @P3 STS.128 [R210+0x8000], RZ ;  /* 0x008000ffd2003388 */ /* 0x0005e20000000c00 */
[----:B-1----:R-:W-:Y:S01]  /*5410*/  @!P2 MOV R4, R233 ;  /* 0x000000e90004a202 */ /* 0x002fe20000000f00 */
        /* <DEDUP_REMOVED lines=17> */
.L_x_718:
        /* <DEDUP_REMOVED lines=41> */
[----:B------:R-:W-:Y:S02]  /*57c0*/  IMAD.U32 R112, RZ, RZ, UR29 ;  /* 0x0000001dff707e24 */ /* 0x000fe4000f8e00ff */
[----:B------:R-:W-:Y:S03]  /*57d0*/  IMAD.U32 R113, RZ, RZ, UR29 ;  /* 0x0000001dff717e24 */ /* 0x000fe6000f8e00ff */
[----:B------:R-:W-:Y:S02]  /*57e0*/  LEA R112, P0, R112, R244, 0x2 ;  /* 0x000000f470707211 */ /* 0x000fe400078010ff */
[-C--:B------:R-:W-:Y:S03]  /*57f0*/  HMMA.16816.F32 R60, R184, R114.reuse, R60 ;  /* 0x00000072b83c723c */ /* 0x080fe6000000183c */
[----:B------:R-:W-:Y:S02]  /*5800*/  LEA.HI.X.SX32 R113, R113, R245, 0x2, P0 ;  /* 0x000000f571717211 */ /* 0x000fe400000f16ff */
        /* <DEDUP_REMOVED lines=18> */
[C---:B------:R-:W-:Y:S04]  /*5930*/  LEA R100, P0, R250.reuse, R110, 0x5 ;  /* 0x0000006efa647211 */ /* 0x040fe800078028ff */
[-C--:B------:R-:W-:Y:S03]  /*5940*/  HMMA.16816.F32 R60, R180, R102.reuse, R60 ;  /* 0x00000066b43c723c */ /* 0x080fe6000000183c */
[----:B------:R-:W-:Y:S05]  /*5950*/  LEA.HI.X.SX32 R101, R250, R111, 0x5, P0 ;  /* 0x0000006ffa657211 */ /* 0x000fea00000f2eff */
[----:B------:R-:W-:Y:S04]  /*5960*/  HMMA.16816.F32 R64, R104, R102, R64 ;  /* 0x000000666840723c */ /* 0x000fe80000001840 */
[----:B------:R-:W-:Y:S04]  /*5970*/  @P4 IMAD.WIDE.U32 R102, R208, 0x4, R246 ;  /* 0x00000004d0664825 */ /* 0x000fe800078e00f6 */
[C---:B------:R-:W-:Y:S01]  /*5980*/  IMAD.WIDE R182, R250.reuse, -0xc0, R100 ;  /* 0xffffff40fab67825 */ /* 0x040fe200078e0264 */
[----:B------:R-:W5:Y:S04]  /*5990*/  @P4 LDG.E R238, desc[UR24][R102.64+-0x100] ;  /* 0xffff001866ee4981 */ /* 0x000f68000c1e1900 */
[----:B------:R1:W5:Y:S01]  /*59a0*/  @P4 LDG.E R237, desc[UR24][R102.64+-0xe0] ;  /* 0xffff201866ed4981 */ /* 0x000362000c1e1900 */
[C---:B------:R-:W-:Y:S03]  /*59b0*/  LEA R180, P0, R250.reuse, R182, 0x5 ;  /* 0x000000b6fab47211 */ /* 0x040fe600078028ff */
[----:B------:R-:W-:Y:S01]  /*59c0*/  REDG.E.ADD.F32.FTZ.RN.STRONG.GPU desc[UR24][R244.64], R4 ;  /* 0x00000004f40079a6 */ /* 0x000fe2000c12f318 */
        /* <DEDUP_REMOVED lines=12> */
[C---:B------:R-:W-:Y:S03]  /*5a90*/  LEA.HI.X.SX32 R103, R250.reuse, R105, 0x5, P0 ;  /* 0x00000069fa677211 */ /* 0x040fe600000f2eff */
[----:B------:R1:W-:Y:S01]  /*5aa0*/  REDG.E.ADD.F32.FTZ.RN.STRONG.GPU desc[UR24][R100.64], R11 ;  /* 0x0000000b640079a6 */ /* 0x0003e2000c12f318 */
[C---:B--2---:R-:W-:Y:S03]  /*5ab0*/  LEA R112, P0, R250.reuse, R102, 0x5 ;  /* 0x00000066fa707211 */ /* 0x044fe600078028ff */
[----:B------:R-:W-:Y:S01]  /*5ac0*/  REDG.E.ADD.F32.FTZ.RN.STRONG.GPU desc[UR24][R244.64+0x80], R16 ;  /* 0x00008010f40079a6 */ /* 0x000fe2000c12f318 */
[C---:B------:R-:W-:Y:S03]  /*5ad0*/  LEA.HI.X.SX32 R113, R250.reuse, R103, 0x5, P0 ;  /* 0x00000067fa717211 */ /* 0x040fe600000f2eff */
[----:B------:R2:W-:Y:S01]  /*5ae0*/  REDG.E.ADD.F32.FTZ.RN.STRONG.GPU desc[UR24][R182.64+0x80], R17 ;  /* 0x00008011b60079a6 */ /* 0x0005e2000c12f318 */
[C---:B------:R-:W-:Y:S03]  /*5af0*/  LEA R4, P0, R250.reuse, R112, 0x5 ;  /* 0x00000070fa047211 */ /* 0x040fe600078028ff */
[----:B------:R2:W-:Y:S01]  /*5b00*/  REDG.E.ADD.F32.FTZ.RN.STRONG.GPU desc[UR24][R180.64+0x80], R18 ;  /* 0x00008012b40079a6 */ /* 0x0005e2000c12f318 */
[C---:B------:R-:W-:Y:S03]  /*5b10*/  LEA.HI.X.SX32 R5, R250.reuse, R113, 0x5, P0 ;  /* 0x00000071fa057211 */ /* 0x040fe600000f2eff */
[----:B------:R2:W-:Y:S01]  /*5b20*/  REDG.E.ADD.F32.FTZ.RN.STRONG.GPU desc[UR24][R106.64+0x80], R19 ;  /* 0x000080136a0079a6 */ /* 0x0005e2000c12f318 */
[C---:B---3--:R-:W-:Y:S03]  /*5b30*/  IMAD.WIDE R184, R250.reuse, -0xc0, R4 ;  /* 0xffffff40fab87825 */ /* 0x048fe600078e0204 */
[----:B------:R-:W-:Y:S01]  /*5b40*/  REDG.E.ADD.F32.FTZ.RN.STRONG.GPU desc[UR24][R104.64+0x80], R12 ;  /* 0x0000800c680079a6 */ /* 0x000fe2000c12f318 */
[C---:B----4-:R-:W-:Y:S03]  /*5b50*/  LEA R114, P0, R250.reuse, R184, 0x5 ;  /* 0x000000b8fa727211 */ /* 0x050fe600078028ff */
[----:B------:R-:W-:Y:S01]  /*5b60*/  REDG.E.ADD.F32.FTZ.RN.STRONG.GPU desc[UR24][R102.64+0x80], R13 ;  /* 0x0000800d660079a6 */ /* 0x000fe2000c12f318 */
[C---:B------:R-:W-:Y:S03]  /*5b70*/  LEA.HI.X.SX32 R115, R250.reuse, R185, 0x5, P0 ;  /* 0x000000b9fa737211 */ /* 0x040fe600000f2eff */
[----:B------:R-:W-:Y:S01]  /*5b80*/  REDG.E.ADD.F32.FTZ.RN.STRONG.GPU desc[UR24][R112.64+0x80], R14 ;  /* 0x0000800e700079a6 */ /* 0x000fe2000c12f318 */
[C---:B------:R-:W-:Y:S03]  /*5b90*/  LEA R6, P0, R250.reuse, R114, 0x5 ;  /* 0x00000072fa067211 */ /* 0x040fe600078028ff */
[----:B------:R3:W-:Y:S01]  /*5ba0*/  REDG.E.ADD.F32.FTZ.RN.STRONG.GPU desc[UR24][R4.64+0x80], R15 ;  /* 0x0000800f040079a6 */ /* 0x0007e2000c12f318 */
        /* <DEDUP_REMOVED lines=9> */
[----:B------:R4:W-:Y:S03]  /*5c40*/  REDG.E.ADD.F32.FTZ.RN.STRONG.GPU desc[UR24][R6.64+0x100], R55 ;  /* 0x00010037060079a6 */ /* 0x0009e6000c12f318 */
[C---:B------:R-:W-:Y:S01]  /*5c50*/  LEA.HI.X.SX32 R9, R250.reuse, R109, 0x5, P0 ;  /* 0x0000006dfa097211 */ /* 0x040fe200000f2eff */
[----:B------:R-:W-:Y:S01]  /*5c60*/  REDG.E.ADD.F32.FTZ.RN.STRONG.GPU desc[UR24][R186.64+0x100], R56 ;  /* 0x00010038ba0079a6 */ /* 0x000fe2000c12f318 */
[C---:B-1----:R-:W-:Y:S03]  /*5c70*/  LEA R110, P0, R250.reuse, R8, 0x5 ;  /* 0x00000008fa6e7211 */ /* 0x042fe600078028ff */
        /* <DEDUP_REMOVED lines=9> */
[C---:B--2---:R-:W-:Y:S03]  /*5d10*/  LEA R182, P0, R250.reuse, R10, 0x5 ;  /* 0x0000000afab67211 */ /* 0x044fe600078028ff */
[----:B------:R-:W-:Y:S01]  /*5d20*/  REDG.E.ADD.F32.FTZ.RN.STRONG.GPU desc[UR24][R10.64+0x180], R66 ;  /* 0x000180420a0079a6 */ /* 0x000fe2000c12f318 */
[C---:B------:R-:W-:Y:S02]  /*5d30*/  LEA.HI.X.SX32 R183, R250.reuse, R11, 0x5, P0 ;  /* 0x0000000bfab77211 */ /* 0x040fe400000f2eff */
[C---:B------:R-:W-:Y:S01]  /*5d40*/  LEA R16, P0, R250.reuse, R182, 0x5 ;  /* 0x000000b6fa107211 */ /* 0x040fe200078028ff */
[----:B------:R-:W-:Y:S03]  /*5d50*/  LDSM.16.MT88.4 R8, [R195] ;  /* 0x00000000c308783b */ /* 0x000fe60000004200 */
[C---:B------:R-:W-:Y:S01]  /*5d60*/  LEA.HI.X.SX32 R17, R250.reuse, R183, 0x5, P0 ;  /* 0x000000b7fa117211 */ /* 0x040fe200000f2eff */
[----:B------:R-:W-:Y:S01]  /*5d70*/  REDG.E.ADD.F32.FTZ.RN.STRONG.GPU desc[UR24][R182.64+0x180], R67 ;  /* 0x00018043b60079a6 */ /* 0x000fe2000c12f318 */
[C---:B------:R-:W-:Y:S03]  /*5d80*/  LEA R18, P0, R250.reuse, R16, 0x5 ;  /* 0x00000010fa127211 */ /* 0x040fe600078028ff */
[----:B------:R-:W-:Y:S01]  /*5d90*/  REDG.E.ADD.F32.FTZ.RN.STRONG.GPU desc[UR24][R16.64+0x180], R60 ;  /* 0x0001803c100079a6 */ /* 0x000fe2000c12f318 */
[C---:B------:R-:W-:Y:S02]  /*5da0*/  LEA.HI.X.SX32 R19, R250.reuse, R17, 0x5, P0 ;  /* 0x00000011fa137211 */ /* 0x040fe400000f2eff */
[C---:B---3--:R-:W-:Y:S01]  /*5db0*/  LEA R4, P0, R250.reuse, R18, 0x5 ;  /* 0x00000012fa047211 */ /* 0x048fe200078028ff */
[----:B------:R-:W-:Y:S03]  /*5dc0*/  LDSM.16.MT88.4 R12, [R0+-0x2000] ;  /* 0xffe00000000c783b */ /* 0x000fe60000004200 */
[C---:B------:R-:W-:Y:S01]  /*5dd0*/  LEA.HI.X.SX32 R5, R250.reuse, R19, 0x5, P0 ;  /* 0x00000013fa057211 */ /* 0x040fe200000f2eff */
[----:B------:R-:W-:Y:S01]  /*5de0*/  REDG.E.ADD.F32.FTZ.RN.STRONG.GPU desc[UR24][R18.64+0x180], R61 ;  /* 0x0001803d120079a6 */ /* 0x000fe2000c12f318 */
[C---:B----4-:R-:W-:Y:S03]  /*5df0*/  LEA R6, P0, R250.reuse, R4, 0x5 ;  /* 0x00000004fa067211 */ /* 0x050fe600078028ff */
[----:B------:R-:W-:Y:S01]  /*5e00*/  REDG.E.ADD.F32.FTZ.RN.STRONG.GPU desc[UR24][R4.64+0x180], R62 ;  /* 0x0001803e040079a6 */ /* 0x000fe2000c12f318 */
[----:B------:R-:W-:Y:S03]  /*5e10*/  LEA.HI.X.SX32 R7, R250, R5, 0x5, P0 ;  /* 0x00000005fa077211 */ /* 0x000fe600000f2eff */
[----:B------:R-:W-:Y:S04]  /*5e20*/  LDSM.16.MT88.4 R16, [R195+0x2000] ;  /* 0x00200000c310783b */ /* 0x000fe80000004200 */
[----:B------:R-:W-:Y:S04]  /*5e30*/  REDG.E.ADD.F32.FTZ.RN.STRONG.GPU desc[UR24][R6.64+0x180], R63 ;  /* 0x0001803f060079a6 */ /* 0x000fe8000c12f318 */
[----:B------:R-:W1:Y:S04]  /*5e40*/  LDSM.16.MT88.4 R4, [R200+-0x2000] ;  /* 0xffe00000c804783b */ /* 0x000e680000004200 */
[----:B------:R-:W-:Y:S04]  /*5e50*/  LDSM.16.MT88.4 R52, [R200+-0x1800] ;  /* 0xffe80000c834783b */ /* 0x000fe80000004200 */
[----:B------:R-:W2:Y:S04]  /*5e60*/  LDSM.16.MT88.4 R56, [R195+0x800] ;  /* 0x00080000c338783b */ /* 0x000ea80000004200 */
[----:B------:R-:W3:Y:S04]  /*5e70*/  LDSM.16.MT88.4 R64, [R0+-0x1800] ;  /* 0xffe800000040783b */ /* 0x000ee80000004200 */
[----:B------:R-:W4:Y:S04]  /*5e80*/  LDSM.16.MT88.4 R100, [R195+0x2800] ;  /* 0x00280000c364783b */ /* 0x000f280000004200 */
[----:B------:R-:W-:Y:S04]  /*5e90*/  LDSM.16.MT88.4 R60, [R195+0x1000] ;  /* 0x00100000c33c783b */ /* 0x000fe80000004200 */
[----:B------:R-:W-:Y:S04]  /*5ea0*/  LDSM.16.MT88.4 R104, [R0+-0x1000] ;  /* 0xfff000000068783b */ /* 0x000fe80000004200 */
[----:B------:R-:W-:Y:S01]  /*5eb0*/  LDSM.16.MT88.4 R108, [R195+0x3800] ;  /* 0x00380000c36c783b */ /* 0x000fe20000004200 */
[-C--:B-1----:R-:W-:Y:S08]  /*5ec0*/  HMMA.16816.F32 R68, R4, R8.reuse, R68 ;  /* 0x000000080444723c */ /* 0x082ff00000001844 */
[C---:B------:R-:W-:Y:S08]  /*5ed0*/  HMMA.16816.F32 R72, R12.reuse, R8, R72 ;  /* 0x000000080c48723c */ /* 0x040ff00000001848 */
[-C--:B------:R-:W-:Y:S08]  /*5ee0*/  HMMA.16816.F32 R76, R12, R10.reuse, R76 ;  /* 0x0000000a0c4c723c */ /* 0x080ff0000000184c */
[C---:B------:R-:W-:Y:S01]  /*5ef0*/  HMMA.16816.F32 R80, R4.reuse, R10, R80 ;  /* 0x0000000a0450723c */ /* 0x040fe20000001850 */
[----:B------:R-:W1:Y:S07]  /*5f00*/  LDSM.16.MT88.4 R8, [R200+-0x1000] ;  /* 0xfff00000c808783b */ /* 0x000e6e0000004200 */
[-C--:B------:R-:W-:Y:S08]  /*5f10*/  HMMA.16816.F32 R84, R4, R16.reuse, R84 ;  /* 0x000000100454723c */ /* 0x080ff00000001854 */
[C---:B------:R-:W-:Y:S08]  /*5f20*/  HMMA.16816.F32 R88, R12.reuse, R16, R88 ;  /* 0x000000100c58723c */ /* 0x040ff00000001858 */
[-C--:B------:R-:W-:Y:S01]  /*5f30*/  HMMA.16816.F32 R92, R12, R18.reuse, R92 ;  /* 0x000000120c5c723c */ /* 0x080fe2000000185c */
[----:B------:R-:W1:Y:S07]  /*5f40*/  LDSM.16.MT88.4 R12, [R195+0x3000] ;  /* 0x00300000c30c783b */ /* 0x000e6e0000004200 */
[----:B------:R-:W-:Y:S01]  /*5f50*/  HMMA.16816.F32 R96, R4, R18, R96 ;  /* 0x000000120460723c */ /* 0x000fe20000001860 */
[----:B------:R-:W-:Y:S04]  /*5f60*/  LDSM.16.MT88.4 R4, [R200+-0x800] ;  /* 0xfff80000c804783b */ /* 0x000fe80000004200 */
[----:B------:R-:W1:Y:S03]  /*5f70*/  LDSM.16.MT88.4 R16, [R195+0x1800] ;  /* 0x00180000c310783b */ /* 0x000e660000004200 */
[-C--:B--2---:R-:W-:Y:S08]  /*5f80*/  HMMA.16816.F32 R68, R52, R56.reuse, R68 ;  /* 0x000000383444723c */ /* 0x084ff00000001844 */
[C---:B---3--:R-:W-:Y:S08]  /*5f90*/  HMMA.16816.F32 R72, R64.reuse, R56, R72 ;  /* 0x000000384048723c */ /* 0x048ff00000001848 */
[-C--:B------:R-:W-:Y:S08]  /*5fa0*/  HMMA.16816.F32 R76, R64, R58.reuse, R76 ;  /* 0x0000003a404c723c */ /* 0x080ff0000000184c */
[C---:B------:R-:W-:Y:S01]  /*5fb0*/  HMMA.16816.F32 R80, R52.reuse, R58, R80 ;  /* 0x0000003a3450723c */ /* 0x040fe20000001850 */
[----:B------:R-:W2:Y:S07]  /*5fc0*/  LDSM.16.MT88.4 R56, [R0+-0x800] ;  /* 0xfff800000038783b */ /* 0x000eae0000004200 */
[-C--:B----4-:R-:W-:Y:S08]  /*5fd0*/  HMMA.16816.F32 R84, R52, R100.reuse, R84 ;  /* 0x000000643454723c */ /* 0x090ff00000001854 */
        /* <DEDUP_REMOVED lines=10> */
[----:B------:R-:W-:Y:S04]  /*6080*/  HMMA.16816.F32 R96, R8, R14, R96 ;  /* 0x0000000e0860723c */ /* 0x000fe80000001860 */
[----:B------:R-:W-:Y:S04]  /*6090*/  LOP3.LUT R8, R240, 0x1, RZ, 0xc0, !PT ;  /* 0x00000001f0087812 */ /* 0x000fe800078ec0ff */
[-C--:B------:R-:W-:Y:S05]  /*60a0*/  HMMA.16816.F32 R68, R4, R16.reuse, R68 ;  /* 0x000000100444723c */ /* 0x080fea0000001844 */
[----:B------:R-:W-:Y:S03]  /*60b0*/  ISETP.NE.U32.AND P0, PT, R8, 0x1, PT ;  /* 0x000000010800780c */ /* 0x000fe60003f05070 */
[C---:B--2---:R-:W-:Y:S08]  /*60c0*/  HMMA.16816.F32 R72, R56.reuse, R16, R72 ;  /* 0x000000103848723c */ /* 0x044ff00000001848 */
        /* <DEDUP_REMOVED lines=129> */
.L_x_720:
[----:B------:R-:W2:Y:S01]  /*68e0*/  LDCU.64 UR12, c[0x0][0x5c0] ;  /* 0x0000b800ff0c77ac */ /* 0x000ea20008000a00 */
[----:B-1----:R-:W-:-:S05]  /*68f0*/  IADD3 R28, PT, PT, R242, R243, RZ ;  /* 0x000000f3f21c7210 */ /* 0x002fca0007ffe0ff */
[C---:B--2---:R-:W-:Y:S02]  /*6900*/  IMAD R3, R28.reuse, UR13, RZ ;  /* 0x0000000d1c037c24 */ /* 0x044fe4000f8e02ff */
[----:B------:R-:W-:-:S05]  /*6910*/  IMAD.WIDE.U32 R28, R28, UR12, RZ ;  /* 0x0000000c1c1c7c25 */ /* 0x000fca000f8e00ff */
[----:B------:R-:W-:Y:S02]  /*6920*/  IADD3 R3, PT, PT, R29, R3, RZ ;  /* 0x000000031d037210 */ /* 0x000fe40007ffe0ff */
.L_x_721:
        /* <DEDUP_REMOVED lines=12> */
.L_x_722:
[----:B------:R-:W1:Y:S01]  /*69f0*/  LDCU.64 UR6, c[0x0][0x5c8] ;  /* 0x0000b900ff0677ac */ /* 0x000e620008000a00 */
[----:B------:R-:W-:-:S05]  /*6a00*/  IADD3 R4, PT, PT, R242, R243, RZ ;  /* 0x000000f3f2047210 */ /* 0x000fca0007ffe0ff */
[C---:B-1----:R-:W-:Y:S02]  /*6a10*/  IMAD R0, R4.reuse, UR7, RZ ;  /* 0x0000000704007c24 */ /* 0x042fe4000f8e02ff */
[----:B------:R-:W-:-:S05]  /*6a20*/  IMAD.WIDE.U32 R4, R4, UR6, RZ ;  /* 0x0000000604047c25 */ /* 0x000fca000f8e00ff */
[----:B------:R-:W-:Y:S02]  /*6a30*/  IADD3 R0, PT, PT, R5, R0, RZ ;  /* 0x0000000005007210 */ /* 0x000fe40007ffe0ff */
[----:B------:R-:W-:-:S07]  /*6a40*/  MOV R2, R4 ;  /* 0x0000000400027202 */ /* 0x000fce0000000f00 */
.L_x_723:
[----:B------:R-:W-:Y:S01]  /*6a50*/  BAR.SYNC.DEFER_BLOCKING 0x0 ;  /* 0x0000000000007b1d */ /* 0x000fe20000010000 */
[----:B------:R-:W-:Y:S01]  /*6a60*/  USHF.L.U32 UR14, UR22, 0x6, URZ ;  /* 0x00000006160e7899 */ /* 0x000fe200080006ff */
[----:B------:R-:W-:Y:S01]  /*6a70*/  LOP3.LUT R36, R211, 0x40, RZ, 0xfc, !PT ;  /* 0x00000040d3247812 */ /* 0x000fe200078efcff */
        /* <DEDUP_REMOVED lines=13> */
[----:B------:R-:W-:Y:S01]  /*6b50*/  IMAD.U32 R28, RZ, RZ, UR17 ;  /* 0x00000011ff1c7e24 */ /* 0x000fe2000f8e00ff */
[----:B------:R2:W3:Y:S01]  /*6b60*/  LDS.128 R24, [R210+0xd000] ;  /* 0x00d00000d2187984 */ /* 0x0004e20000000c00 */
[----:B------:R-:W-:-:S03]  /*6b70*/  IADD3 R29, PT, PT, R213, 0x20, RZ ;  /* 0x00000020d51d7810 */ /* 0x000fc60007ffe0ff */
        /* <DEDUP_REMOVED lines=16> */
[----:B------:R-:W2:Y:S01]  /*6c80*/  LDCU.64 UR4, c[0x0][0x560] ;  /* 0x0000ac00ff0477ac */ /* 0x000ea20008000a00 */
[----:B------:R-:W-:Y:S02]  /*6c90*/  IMAD.MOV.U32 R41, RZ, RZ, R39 ;  /* 0x000000ffff297224 */ /* 0x000fe400078e0027 */
        /* <DEDUP_REMOVED lines=9> */
.L_x_725:
[----:B------:R-:W-:Y:S05]  /*6d30*/  BSYNC.RECONVERGENT B0 ;  /* 0x0000000000007941 */ /* 0x000fea0003800200 */
.L_x_724:
[----:B------:R-:W-:Y:S04]  /*6d40*/  BSSY.RECONVERGENT B0, `(.L_x_726) ;  /* 0x0000010000007945 */ /* 0x000fe80003800200 */
        /* <DEDUP_REMOVED lines=10> */
[----:B------:R-:W-:Y:S02]  /*6df0*/  ISETP.GE.AND P0, PT, R36, UR16, PT ;  /* 0x0000001024007c0c */ /* 0x000fe4000bf06270 */
[----:B---3--:R-:W-:-:S04]  /*6e00*/  LEA R32, P3, R30, UR4, 0x1 ;  /* 0x000000041e207c11 */ /* 0x008fc8000f8608ff */
[----:B------:R-:W-:-:S05]  /*6e10*/  LEA.HI.X R33, R30, UR5, R28, 0x1, P3 ;  /* 0x000000051e217c11 */ /* 0x000fca00098f0c1c */
[----:B------:R3:W-:Y:S04]  /*6e20*/  @!P1 STG.E.128 desc[UR24][R32.64], R24 ;  /* 0x0000001820009986 */ /* 0x0007e8000c101d18 */
[----:B------:R3:W-:Y:S02]  /*6e30*/  @!P0 STG.E.128 desc[UR24][R32.64+0x80], R20 ;  /* 0x0000801420008986 */ /* 0x0007e4000c101d18 */
.L_x_727:
[----:B------:R-:W-:Y:S05]  /*6e40*/  BSYNC.RECONVERGENT B0 ;  /* 0x0000000000007941 */ /* 0x000fea0003800200 */
.L_x_726:
        /* <DEDUP_REMOVED lines=24> */
.L_x_729:
[----:B------:R-:W-:Y:S05]  /*6fd0*/  BSYNC.RECONVERGENT B0 ;  /* 0x0000000000007941 */ /* 0x000fea0003800200 */
.L_x_728:
[----:B------:R-:W-:Y:S05]  /*6fe0*/  @P4 BRA `(.L_x_696) ;  /* 0x0000000000384947 */ /* 0x000fea0003800000 */
[----:B------:R-:W4:Y:S01]  /*6ff0*/  LDCU UR12, c[0x0][0x440] ;  /* 0x00008800ff0c77ac */ /* 0x000f220008000800 */
[----:B------:R-:W-:Y:S01]  /*7000*/  MOV R3, R0 ;  /* 0x0000000000037202 */ /* 0x000fe20000000f00 */
        /* <DEDUP_REMOVED lines=8> */
[----:B-1-3--:R-:W-:-:S04]  /*7090*/  LEA R8, P2, R2, UR4, 0x1 ;  /* 0x0000000402087c11 */ /* 0x00afc8000f8408ff */
[----:B------:R-:W-:-:S05]  /*70a0*/  LEA.HI.X R9, R2, UR5, R37, 0x1, P2 ;  /* 0x0000000502097c11 */ /* 0x000fca00090f0c25 */
[----:B------:R4:W-:Y:S04]  /*70b0*/  @!P1 STG.E.128 desc[UR24][R8.64], R12 ;  /* 0x0000000c08009986 */ /* 0x0009e8000c101d18 */
[----:B------:R4:W-:Y:S02]  /*70c0*/  @!P0 STG.E.128 desc[UR24][R8.64+0x80], R4 ;  /* 0x0000800408008986 */ /* 0x0009e4000c101d18 */
.L_x_696:
[----:B------:R-:W-:Y:S05]  /*70d0*/  BSYNC.RECONVERGENT B1 ;  /* 0x0000000000017941 */ /* 0x000fea0003800200 */
.L_x_674:
        /* <DEDUP_REMOVED lines=11> */
.L_x_731:
        /* <DEDUP_REMOVED lines=15> */
.L_x_1257:


//--------------------- .text._ZN5flash25flash_bwd_dot_do_o_kernelILb0E23Flash_bwd_kernel_traitsILi128ELi64ELi64ELi8ELi4ELi2ELi2ELb1ELb0EN7cutlass6half_tE19Flash_kernel_traitsILi128ELi64ELi64ELi8ES3_EEEEvNS_16Flash_bwd_paramsE --------------------------
	.section	.text._ZN5flash25flash_bwd_dot_do_o_kernelILb0E23Flash_bwd_kernel_traitsILi128ELi64ELi64ELi8ELi4ELi2ELi2ELb1ELb0EN7cutlass6half_tE19Flash_kernel_traitsILi128ELi64ELi64ELi8ES3_EEEEvNS_16Flash_bwd_paramsE,"ax",@progbits
	.align	128
        .global         _ZN5flash25flash_bwd_dot_do_o_kernelILb0E23Flash_bwd_kernel_traitsILi128ELi64ELi64ELi8ELi4ELi2ELi2ELb1ELb0EN7cutlass6half_tE19Flash_kernel_traitsILi128ELi64ELi64ELi8ES3_EEEEvNS_16Flash_bwd_paramsE
        .type           _ZN5flash25flash_bwd_dot_do_o_kernelILb0E23Flash_bwd_kernel_traitsILi128ELi64ELi64ELi8ELi4ELi2ELi2ELb1ELb0EN7cutlass6half_tE19Flash_kernel_traitsILi128ELi64ELi64ELi8ES3_EEEEvNS_16Flash_bwd_paramsE,@function
        .size           _ZN5flash25flash_bwd_dot_do_o_kernelILb0E23Flash_bwd_kernel_traitsILi128ELi64ELi64ELi8ELi4ELi2ELi2ELb1ELb0EN7cutlass6half_tE19Flash_kernel_traitsILi128ELi64ELi64ELi8ES3_EEEEvNS_16Flash_bwd_paramsE,(.L_x_1258 - _ZN5flash25flash_bwd_dot_do_o_kernelILb0E23Flash_bwd_kernel_traitsILi128ELi64ELi64ELi8ELi4ELi2ELi2ELb1ELb0EN7cutlass6half_tE19Flash_kernel_traitsILi128ELi64ELi64ELi8ES3_EEEEvNS_16Flash_bwd_paramsE)
        .other          _ZN5flash25flash_bwd_dot_do_o_kernelILb0E23Flash_bwd_kernel_traitsILi128ELi64ELi64ELi8ELi4ELi2ELi2ELb1ELb0EN7cutlass6half_tE19Flash_kernel_traitsILi128ELi64ELi64ELi8ES3_EEEEvNS_16Flash_bwd_paramsE,@"STO_CUDA_ENTRY STV_DEFAULT"
_ZN5flash25flash_bwd_dot_do_o_kernelILb0E23Flash_bwd_kernel_traitsILi128ELi64ELi64ELi8ELi4ELi2ELi2ELb1ELb0EN7cutlass6half_tE19Flash_kernel_traitsILi128ELi64ELi64ELi8ES3_EEEEvNS_16Flash_bwd_paramsE:
.text._ZN5flash25flash_bwd_dot_do_o_kernelILb0E23Flash_bwd_kernel_traitsILi128ELi64ELi64ELi8ELi4ELi2ELi2ELb1ELb0EN7cutlass6half_tE19Flash_kernel_traitsILi128ELi64ELi64ELi8ES3_EEEEvNS_16Flash_bwd_paramsE:
[----:B------:R-:W-:Y:S01]  /*0000*/  LDC R1, c[0x0][0x37c] ;  /* 0x0000df00ff017b82 */ /* 0x000fe20000000800 */
[----:B------:R-:W0:Y:S01]  /*0010*/  S2R R11, SR_CTAID.Y ;  /* 0x00000000000b7919 */ /* 0x000e220000002600 */
[----:B------:R-:W1:Y:S06]  /*0020*/  LDCU.64 UR4, c[0x0][0x460] ;  /* 0x00008c00ff0477ac */ /* 0x000e6c0008000a00 */
[----:B------:R-:W0:Y:S01]  /*0030*/  LDC.64 R4, c[0x0][0x460] ;  /* 0x00011800ff047b82 */ /* 0x000e220000000a00 */
[----:B------:R-:W-:Y:S01]  /*0040*/  MOV R13, 0xffffffff ;  /* 0xffffffff000d7802 */ /* 0x000fe20000000f00 */
[----:B------:R-:W2:Y:S01]  /*0050*/  LDCU.64 UR6, c[0x0][0x358] ;  /* 0x00006b00ff0677ac */ /* 0x000ea20008000a00 */
[----:B-1----:R-:W-:-:S02]  /*0060*/  ISETP.NE.U32.AND P0, PT, RZ, UR4, PT ;  /* 0x00000004ff007c0c */ /* 0x002fc4000bf05070 */
[----:B------:R-:W-:Y:S02]  /*0070*/  ISETP.NE.U32.AND P1, PT, RZ, UR4, PT ;  /* 0x00000004ff007c0c */ /* 0x000fe4000bf25070 */
[----:B------:R-:W-:Y:S02]  /*0080*/  ISETP.NE.AND.EX P0, PT, RZ, UR5, PT, P0 ;  /* 0x00000005ff007c0c */ /* 0x000fe4000bf05300 */
[----:B------:R-:W-:Y:S01]  /*0090*/  ISETP.NE.AND.EX P1, PT, RZ, UR5, PT, P1 ;  /* 0x00000005ff007c0c */ /* 0x000fe2000bf25310 */
[----:B0-----:R-:W-:-:S10]  /*00a0*/  IMAD.WIDE.U32 R4, R11, 0x4, R4 ;  /* 0x000000040b047825 */ /* 0x001fd400078e0004 */
        /* <DEDUP_REMOVED lines=9> */
[----:B------:R-:W0:Y:S01]  /*0140*/  LDCU.U8 UR8, c[0x0][0x548] ;  /* 0x0000a900ff0877ac */ /* 0x000e220008000000 */
[----:B------:R-:W1:Y:S11]  /*0150*/  S2UR UR5, SR_CTAID.Z ;  /* 0x00000000000579c3 */ /* 0x000e760000002700 */
[----:B------:R-:W2:Y:S01]  /*0160*/  @!P0 LDC.64 R6, c[0x0][0x588] ;  /* 0x00016200ff068b82 */ /* 0x000ea20000000a00 */
[----:B0-----:R-:W-:-:S07]  /*0170*/  UISETP.NE.AND UP0, UPT, UR8, URZ, UPT ;  /* 0x000000ff0800728c */ /* 0x001fce000bf05270 */
[----:B------:R-:W0:Y:S08]  /*0180*/  @!P0 LDC.64 R16, c[0x0][0x400] ;  /* 0x00010000ff108b82 */ /* 0x000e300000000a00 */
[----:B------:R-:W3:Y:S08]  /*0190*/  @P0 LDC.64 R14, c[0x0][0x590] ;  /* 0x00016400ff0e0b82 */ /* 0x000ef00000000a00 */
[----:B------:R-:W4:Y:S01]  /*01a0*/  @P0 LDC.64 R18, c[0x0][0x408] ;  /* 0x00010200ff120b82 */ /* 0x000f220000000a00 */
[----:B--2---:R-:W-:-:S04]  /*01b0*/  @!P0 IMAD.WIDE.U32 R4, R11, R6, RZ ;  /* 0x000000060b048225 */ /* 0x004fc800078e00ff */
[C---:B------:R-:W-:Y:S01]  /*01c0*/  @!P0 IMAD R3, R11.reuse, R7, R5 ;  /* 0x000000070b038224 */ /* 0x040fe200078e0205 */
[----:B------:R-:W-:Y:S01]  /*01d0*/  @!P0 MOV R25, R4 ;  /* 0x0000000400198202 */ /* 0x000fe20000000f00 */
[----:B0-----:R-:W-:-:S04]  /*01e0*/  @!P0 IMAD.WIDE.U32 R8, R11, R16, RZ ;  /* 0x000000100b088225 */ /* 0x001fc800078e00ff */
[----:B------:R-:W-:Y:S01]  /*01f0*/  @!P0 IMAD R4, R11, R17, R9 ;  /* 0x000000110b048224 */ /* 0x000fe200078e0209 */
[----:B------:R-:W-:Y:S01]  /*0200*/  @!P0 MOV R39, R8 ;  /* 0x0000000800278202 */ /* 0x000fe20000000f00 */
[----:B---3--:R-:W-:-:S04]  /*0210*/  @P0 IMAD.WIDE.U32 R6, R13, R14, RZ ;  /* 0x0000000e0d060225 */ /* 0x008fc800078e00ff */
[C---:B------:R-:W-:Y:S01]  /*0220*/  @P0 IMAD R3, R13.reuse, R15, R7 ;  /* 0x0000000f0d030224 */ /* 0x040fe200078e0207 */
[----:B------:R-:W-:Y:S01]  /*0230*/  @P0 MOV R25, R6 ;  /* 0x0000000600190202 */ /* 0x000fe20000000f00 */
[----:B----4-:R-:W-:-:S04]  /*0240*/  @P0 IMAD.WIDE.U32 R8, R13, R18, RZ ;  /* 0x000000120d080225 */ /* 0x010fc800078e00ff */
[----:B------:R-:W-:Y:S01]  /*0250*/  @P0 IMAD R4, R13, R19, R9 ;  /* 0x000000130d040224 */ /* 0x000fe200078e0209 */
[----:B------:R-:W-:Y:S01]  /*0260*/  @P0 MOV R39, R8 ;  /* 0x0000000800270202 */ /* 0x000fe20000000f00 */
[----:B-1----:R-:W-:Y:S06]  /*0270*/  BRA.U !UP0, `(.L_x_732) ;  /* 0x0000000108247547 */ /* 0x002fec000b800000 */
[----:B------:R-:W0:Y:S01]  /*0280*/  LDC R6, c[0x0][0x444] ;  /* 0x00011100ff067b82 */ /* 0x000e220000000800 */
[----:B------:R-:W-:-:S07]  /*0290*/  ISETP.NE.AND P0, PT, R13, -0x1, PT ;  /* 0xffffffff0d00780c */ /* 0x000fce0003f05270 */
[----:B------:R-:W1:Y:S08]  /*02a0*/  LDC R0, c[0x0][0x430] ;  /* 0x00010c00ff007b82 */ /* 0x000e700000000800 */
[----:B------:R-:W1:Y:S01]  /*02b0*/  LDC R5, c[0x0][0x454] ;  /* 0x00011500ff057b82 */ /* 0x000e620000000800 */
[----:B0-----:R-:W-:Y:S01]  /*02c0*/  @!P0 IMAD R13, R11, R6, RZ ;  /* 0x000000060b0d8224 */ /* 0x001fe200078e02ff */
[----:B-1----:R-:W-:-:S04]  /*02d0*/  LEA R0, R0, R5, 0x7 ;  /* 0x0000000500007211 */ /* 0x002fc800078e38ff */
[----:B------:R-:W-:-:S05]  /*02e0*/  LEA R5, R11, R13, 0x7 ;  /* 0x0000000d0b057211 */ /* 0x000fca00078e38ff */
[----:B------:R-:W-:Y:S01]  /*02f0*/  IMAD R5, R0, UR5, R5 ;  /* 0x0000000500057c24 */ /* 0x000fe2000f8e0205 */
[----:B------:R-:W-:Y:S06]  /*0300*/  BRA `(.L_x_733) ;  /* 0x0000000000107947 */ /* 0x000fec0003800000 */
.L_x_732:
[----:B------:R-:W0:Y:S08]  /*0310*/  LDC R0, c[0x0][0x3e0] ;  /* 0x0000f800ff007b82 */ /* 0x000e300000000800 */
[----:B------:R-:W1:Y:S01]  /*0320*/  LDC R6, c[0x0][0x444] ;  /* 0x00011100ff067b82 */ /* 0x000e620000000800 */
[----:B0-----:R-:W-:-:S04]  /*0330*/  IMAD R5, R11, R0, UR5 ;  /* 0x000000050b057e24 */ /* 0x001fc8000f8e0200 */
[----:B-1----:R-:W-:-:S07]  /*0340*/  IMAD R5, R5, R6, RZ ;  /* 0x0000000605057224 */ /* 0x002fce00078e02ff */
.L_x_733:
[----:B------:R-:W0:Y:S01]  /*0350*/  S2R R0, SR_TID.X ;  /* 0x0000000000007919 */ /* 0x000e220000002100 */
[----:B------:R-:W1:Y:S01]  /*0360*/  LDC.64 R20, c[0x0][0x590] ;  /* 0x00016400ff147b82 */ /* 0x000e620000000a00 */
[----:B------:R-:W-:Y:S01]  /*0370*/  HFMA2 R41, -RZ, RZ, 0, 0 ;  /* 0x00000000ff297431 */ /* 0x000fe200000001ff */
[----:B------:R-:W-:Y:S01]  /*0380*/  BSSY.RECONVERGENT B0, `(.L_x_734) ;  /* 0x000002d000007945 */ /* 0x000fe20003800200 */
[----:B------:R-:W-:Y:S02]  /*0390*/  CS2R R14, SRZ ;  /* 0x00000000000e7805 */ /* 0x000fe4000001ff00 */
[----:B------:R-:W-:Y:S02]  /*03a0*/  CS2R R12, SRZ ;  /* 0x00000000000c7805 */ /* 0x000fe4000001ff00 */
[----:B------:R-:W-:Y:S02]  /*03b0*/  CS2R R18, SRZ ;  /* 0x0000000000127805 */ /* 0x000fe4000001ff00 */
[----:B------:R-:W-:Y:S01]  /*03c0*/  MOV R16, RZ ;  /* 0x000000ff00107202 */ /* 0x000fe20000000f00 */
[----:B------:R-:W2:Y:S08]  /*03d0*/  LDC.64 R42, c[0x0][0x408] ;  /* 0x00010200ff2a7b82 */ /* 0x000eb00000000a00 */
[----:B------:R-:W3:Y:S08]  /*03e0*/  LDC.64 R26, c[0x0][0x598] ;  /* 0x00016600ff1a7b82 */ /* 0x000ef00000000a00 */
[----:B------:R-:W4:Y:S01]  /*03f0*/  LDC.64 R36, c[0x0][0x410] ;  /* 0x00010400ff247b82 */ /* 0x000f220000000a00 */
[----:B0-----:R-:W-:-:S02]  /*0400*/  SHF.L.U32 R40, R0, 0x3, RZ ;  /* 0x0000000300287819 */ /* 0x001fc400000006ff */
[----:B------:R-:W-:Y:S02]  /*0410*/  SHF.R.U32.HI R45, RZ, 0x3, R0 ;  /* 0x00000003ff2d7819 */ /* 0x000fe40000011600 */
[----:B------:R-:W-:-:S05]  /*0420*/  LOP3.LUT R40, R40, 0x38, RZ, 0xc0, !PT ;  /* 0x0000003828287812 */ /* 0x000fca00078ec0ff */
[----:B-1----:R-:W-:-:S04]  /*0430*/  IMAD.WIDE.U32 R6, R20, UR4, R40 ;  /* 0x0000000414067c25 */ /* 0x002fc8000f8e0028 */
[----:B------:R-:W-:Y:S01]  /*0440*/  IMAD R10, R21, UR4, R7 ;  /* 0x00000004150a7c24 */ /* 0x000fe2000f8e0207 */
[----:B------:R-:W-:Y:S01]  /*0450*/  IADD3 R24, P0, PT, R25, R6, RZ ;  /* 0x0000000619187210 */ /* 0x000fe20007f1e0ff */
[----:B--2---:R-:W-:-:S03]  /*0460*/  IMAD.WIDE.U32 R8, R42, UR4, R40 ;  /* 0x000000042a087c25 */ /* 0x004fc6000f8e0028 */
[----:B------:R-:W-:Y:S01]  /*0470*/  IADD3.X R25, PT, PT, R3, R10, RZ, P0, !PT ;  /* 0x0000000a03197210 */ /* 0x000fe200007fe4ff */
[----:B------:R-:W-:Y:S01]  /*0480*/  IMAD R7, R43, UR4, R9 ;  /* 0x000000042b077c24 */ /* 0x000fe2000f8e0209 */
[----:B------:R-:W-:Y:S02]  /*0490*/  IADD3 R3, PT, PT, R2, -UR4, RZ ;  /* 0x8000000402037c10 */ /* 0x000fe4000fffe0ff */
[----:B------:R-:W-:Y:S02]  /*04a0*/  CS2R R10, SRZ ;  /* 0x00000000000a7805 */ /* 0x000fe4000001ff00 */
[----:B------:R-:W-:Y:S01]  /*04b0*/  IADD3 R38, P1, PT, R39, R8, RZ ;  /* 0x0000000827267210 */ /* 0x000fe20007f3e0ff */
[----:B---3--:R-:W-:Y:S01]  /*04c0*/  IMAD.WIDE.U32 R24, R26, UR5, R24 ;  /* 0x000000051a187c25 */ /* 0x008fe2000f8e0018 */
[----:B------:R-:W-:Y:S02]  /*04d0*/  ISETP.GE.AND P0, PT, R45, R3, PT ;  /* 0x000000032d00720c */ /* 0x000fe40003f06270 */
[----:B------:R-:W-:-:S02]  /*04e0*/  CS2R R8, SRZ ;  /* 0x0000000000087805 */ /* 0x000fc4000001ff00 */
[----:B------:R-:W-:Y:S01]  /*04f0*/  IADD3.X R39, PT, PT, R4, R7, RZ, P1, !PT ;  /* 0x0000000704277210 */ /* 0x000fe20000ffe4ff */
[----:B------:R-:W-:Y:S01]  /*0500*/  IMAD R27, R27, UR5, R25 ;  /* 0x000000051b1b7c24 */ /* 0x000fe2000f8e0219 */
[----:B------:R-:W-:Y:S02]  /*0510*/  IADD3 R2, PT, PT, R45, 0x20, RZ ;  /* 0x000000202d027810 */ /* 0x000fe40007ffe0ff */
[----:B------:R-:W-:Y:S01]  /*0520*/  CS2R R6, SRZ ;  /* 0x0000000000067805 */ /* 0x000fe2000001ff00 */
[----:B----4-:R-:W-:Y:S01]  /*0530*/  IMAD.WIDE.U32 R38, R36, UR5, R38 ;  /* 0x0000000524267c25 */ /* 0x010fe2000f8e0026 */
[----:B------:R-:W-:Y:S02]  /*0540*/  ISETP.GE.AND P1, PT, R2, R3, PT ;  /* 0x000000030200720c */ /* 0x000fe40003f26270 */
[----:B------:R-:W-:Y:S01]  /*0550*/  IADD3 R2, PT, PT, R5, UR4, RZ ;  /* 0x0000000405027c10 */ /* 0x000fe2000fffe0ff */
[----:B------:R-:W-:Y:S01]  /*0560*/  IMAD R37, R37, UR5, R39 ;  /* 0x0000000525257c24 */ /* 0x000fe2000f8e0227 */
[----:B------:R-:W-:-:S02]  /*0570*/  CS2R R4, SRZ ;  /* 0x0000000000047805 */ /* 0x000fc4000001ff00 */
[----:B------:R-:W-:Y:S01]  /*0580*/  LOP3.LUT R3, R40, 0x40, RZ, 0xfc, !PT ;  /* 0x0000004028037812 */ /* 0x000fe200078efcff */
[----:B------:R-:W-:Y:S06]  /*0590*/  @P0 BRA `(.L_x_735) ;  /* 0x00000000002c0947 */ /* 0x000fec0003800000 */
[----:B------:R-:W0:Y:S01]  /*05a0*/  LDCU UR8, c[0x0][0x440] ;  /* 0x00008800ff0877ac */ /* 0x000e220008000800 */
[----:B------:R-:W-:Y:S01]  /*05b0*/  MOV R26, R24 ;  /* 0x00000018001a7202 */ /* 0x000fe20000000f00 */
[----:B------:R-:W1:Y:S04]  /*05c0*/  LDCU.64 UR10, c[0x0][0x550] ;  /* 0x0000aa00ff0a77ac */ /* 0x000e680008000a00 */
[----:B------:R-:W-:-:S04]  /*05d0*/  IMAD.WIDE.U32 R22, R45, R20, R26 ;  /* 0x000000142d167225 */ /* 0x000fc800078e001a */
[----:B------:R-:W-:Y:S01]  /*05e0*/  IMAD R17, R45, R21, R23 ;  /* 0x000000152d117224 */ /* 0x000fe200078e0217 */
[----:B0-----:R-:W-:Y:S02]  /*05f0*/  ISETP.GE.AND P2, PT, R40, UR8, PT ;  /* 0x0000000828007c0c */ /* 0x001fe4000bf46270 */
[----:B------:R-:W-:Y:S02]  /*0600*/  ISETP.GE.AND P3, PT, R3, UR8, PT ;  /* 0x0000000803007c0c */ /* 0x000fe4000bf66270 */
[----:B-1----:R-:W-:-:S04]  /*0610*/  LEA R28, P4, R22, UR10, 0x1 ;  /* 0x0000000a161c7c11 */ /* 0x002fc8000f8808ff */
[----:B------:R-:W-:-:S05]  /*0620*/  LEA.HI.X R29, R22, UR11, R17, 0x1, P4 ;  /* 0x0000000b161d7c11 */ /* 0x000fca000a0f0c11 */
[----:B------:R0:W5:Y:S04]  /*0630*/  @!P2 LDG.E.128 R8, desc[UR6][R28.64] ;  /* 0x000000061c08a981 */ /* 0x000168000c1e1d00 */
[----:B------:R0:W5:Y:S02]  /*0640*/  @!P3 LDG.E.128 R4, desc[UR6][R28.64+0x80] ;  /* 0x000080061c04b981 */ /* 0x000164000c1e1d00 */
.L_x_735:
[----:B------:R-:W-:Y:S05]  /*0650*/  BSYNC.RECONVERGENT B0 ;  /* 0x0000000000007941 */ /* 0x000fea0003800200 */
.L_x_734:
[----:B------:R-:W-:Y:S01]  /*0660*/  BSSY.RECONVERGENT B0, `(.L_x_736) ;  /* 0x0000013000007945 */ /* 0x000fe20003800200 */
[----:B------:R-:W-:Y:S01]  /*0670*/  HFMA2 R22, -RZ, RZ, 0, 0 ;  /* 0x00000000ff167431 */ /* 0x000fe200000001ff */
[----:B------:R-:W-:Y:S02]  /*0680*/  MOV R17, RZ ;  /* 0x000000ff00117202 */ /* 0x000fe40000000f00 */
[----:B------:R-:W-:Y:S05]  /*0690*/  @P1 BRA `(.L_x_737) ;  /* 0x00000000003c1947 */ /* 0x000fea0003800000 */
[----:B------:R-:W1:Y:S01]  /*06a0*/  LDCU UR8, c[0x0][0x440] ;  /* 0x00008800ff0877ac */ /* 0x000e620008000800 */
[----:B------:R-:W-:Y:S01]  /*06b0*/  IADD3 R23, P2, PT, R45, 0x20, RZ ;  /* 0x000000202d177810 */ /* 0x000fe20007f5e0ff */
[----:B------:R-:W2:Y:S03]  /*06c0*/  LDCU.64 UR10, c[0x0][0x550] ;  /* 0x0000aa00ff0a77ac */ /* 0x000ea60008000a00 */
[----:B------:R-:W-:-:S05]  /*06d0*/  IADD3.X R25, PT, PT, RZ, RZ, RZ, P2, !PT ;  /* 0x000000ffff197210 */ /* 0x000fca00017fe4ff */
[----:B------:R-:W-:Y:S01]  /*06e0*/  IMAD R26, R25, R20, RZ ;  /* 0x00000014191a7224 */ /* 0x000fe200078e02ff */
[----:B------:R-:W-:-:S03]  /*06f0*/  MOV R25, R27 ;  /* 0x0000001b00197202 */ /* 0x000fc60000000f00 */
[C---:B------:R-:W-:Y:S02]  /*0700*/  IMAD R21, R23.reuse, R21, R26 ;  /* 0x0000001517157224 */ /* 0x040fe400078e021a */
[----:B------:R-:W-:Y:S01]  /*0710*/  IMAD.WIDE.U32 R24, R23, R20, R24 ;  /* 0x0000001417187225 */ /* 0x000fe200078e0018 */
[----:B-1----:R-:W-:Y:S02]  /*0720*/  ISETP.GE.AND P3, PT, R40, UR8, PT ;  /* 0x0000000828007c0c */ /* 0x002fe4000bf66270 */
[----:B------:R-:W-:Y:S02]  /*0730*/  ISETP.GE.AND P4, PT, R3, UR8, PT ;  /* 0x0000000803007c0c */ /* 0x000fe4000bf86270 */
[----:B--2---:R-:W-:Y:S02]  /*0740*/  LEA R20, P2, R24, UR10, 0x1 ;  /* 0x0000000a18147c11 */ /* 0x004fe4000f8408ff */
[----:B------:R-:W-:-:S04]  /*0750*/  IADD3 R21, PT, PT, R25, R21, RZ ;  /* 0x0000001519157210 */ /* 0x000fc80007ffe0ff */
[----:B------:R-:W-:-:S05]  /*0760*/  LEA.HI.X R21, R24, UR11, R21, 0x1, P2 ;  /* 0x0000000b18157c11 */ /* 0x000fca00090f0c15 */
[----:B------:R1:W5:Y:S04]  /*0770*/  @!P3 LDG.E.128 R16, desc[UR6][R20.64] ;  /* 0x000000061410b981 */ /* 0x000368000c1e1d00 */
[----:B------:R1:W5:Y:S02]  /*0780*/  @!P4 LDG.E.128 R12, desc[UR6][R20.64+0x80] ;  /* 0x00008006140cc981 */ /* 0x000364000c1e1d00 */
.L_x_737:
[----:B------:R-:W-:Y:S05]  /*0790*/  BSYNC.RECONVERGENT B0 ;  /* 0x0000000000007941 */ /* 0x000fea0003800200 */
.L_x_736:
[----:B------:R-:W-:Y:S01]  /*07a0*/  BSSY.RECONVERGENT B0, `(.L_x_738) ;  /* 0x0000011000007945 */ /* 0x000fe20003800200 */
[----:B------:R-:W-:Y:S01]  /*07b0*/  HFMA2 R23, -RZ, RZ, 0, 0 ;  /* 0x00000000ff177431 */ /* 0x000fe200000001ff */
[----:B-1----:R-:W-:Y:S02]  /*07c0*/  CS2R R20, SRZ ;  /* 0x0000000000147805 */ /* 0x002fe4000001ff00 */
[----:B------:R-:W-:Y:S02]  /*07d0*/  CS2R R26, SRZ ;  /* 0x00000000001a7805 */ /* 0x000fe4000001ff00 */
[----:B------:R-:W-:Y:S01]  /*07e0*/  CS2R R24, SRZ ;  /* 0x0000000000187805 */ /* 0x000fe2000001ff00 */
[----:B------:R-:W-:Y:S06]  /*07f0*/  @P0 BRA `(.L_x_739) ;  /* 0x00000000002c0947 */ /* 0x000fec0003800000 */
[----:B------:R-:W1:Y:S01]  /*0800*/  LDCU UR8, c[0x0][0x440] ;  /* 0x00008800ff0877ac */ /* 0x000e620008000800 */
[----:B------:R-:W-:Y:S01]  /*0810*/  MOV R36, R38 ;  /* 0x0000002600247202 */ /* 0x000fe20000000f00 */
[----:B------:R-:W2:Y:S04]  /*0820*/  LDCU.64 UR4, c[0x0][0x3f0] ;  /* 0x00007e00ff0477ac */ /* 0x000ea80008000a00 */
[----:B0-----:R-:W-:-:S04]  /*0830*/  IMAD.WIDE.U32 R28, R45, R42, R36 ;  /* 0x0000002a2d1c7225 */ /* 0x001fc800078e0024 */
[----:B------:R-:W-:Y:S01]  /*0840*/  IMAD R29, R45, R43, R29 ;  /* 0x0000002b2d1d7224 */ /* 0x000fe200078e021d */
[----:B-1----:R-:W-:Y:S02]  /*0850*/  ISETP.GE.AND P2, PT, R40, UR8, PT ;  /* 0x0000000828007c0c */ /* 0x002fe4000bf46270 */
[----:B------:R-:W-:Y:S02]  /*0860*/  ISETP.GE.AND P3, PT, R3, UR8, PT ;  /* 0x0000000803007c0c */ /* 0x000fe4000bf66270 */
[----:B--2---:R-:W-:-:S04]  /*0870*/  LEA R30, P0, R28, UR4, 0x1 ;  /* 0x000000041c1e7c11 */ /* 0x004fc8000f8008ff */
[----:B------:R-:W-:-:S05]  /*0880*/  LEA.HI.X R31, R28, UR5, R29, 0x1, P0 ;  /* 0x000000051c1f7c11 */ /* 0x000fca00080f0c1d */
[----:B------:R1:W5:Y:S04]  /*0890*/  @!P2 LDG.E.128 R24, desc[UR6][R30.64] ;  /* 0x000000061e18a981 */ /* 0x000368000c1e1d00 */
[----:B------:R1:W5:Y:S02]  /*08a0*/  @!P3 LDG.E.128 R20, desc[UR6][R30.64+0x80] ;  /* 0x000080061e14b981 */ /* 0x000364000c1e1d00 */
.L_x_739:
[----:B------:R-:W-:Y:S05]  /*08b0*/  BSYNC.RECONVERGENT B0 ;  /* 0x0000000000007941 */ /* 0x000fea0003800200 */
.L_x_738:
[----:B------:R-:W-:Y:S01]  /*08c0*/  BSSY.RECONVERGENT B0, `(.L_x_740) ;  /* 0x0000015000007945 */ /* 0x000fe20003800200 */
[----:B-1----:R-:W-:Y:S02]  /*08d0*/  CS2R R30, SRZ ;  /* 0x00000000001e7805 */ /* 0x002fe4000001ff00 */
[----:B0-----:R-:W-:Y:S02]  /*08e0*/  CS2R R28, SRZ ;  /* 0x00000000001c7805 */ /* 0x001fe4000001ff00 */
[----:B------:R-:W-:Y:S02]  /*08f0*/  CS2R R34, SRZ ;  /* 0x0000000000227805 */ /* 0x000fe4000001ff00 */
[----:B------:R-:W-:Y:S01]  /*0900*/  CS2R R32, SRZ ;  /* 0x0000000000207805 */ /* 0x000fe2000001ff00 */
[----:B------:R-:W-:Y:S06]  /*0910*/  @P1 BRA `(.L_x_741) ;  /* 0x00000000003c1947 */ /* 0x000fec0003800000 */
[----:B------:R-:W0:Y:S01]  /*0920*/  LDCU UR4, c[0x0][0x440] ;  /* 0x00008800ff0477ac */ /* 0x000e220008000800 */
[----:B------:R-:W-:Y:S02]  /*0930*/  IADD3 R36, P0, PT, R45, 0x20, RZ ;  /* 0x000000202d247810 */ /* 0x000fe40007f1e0ff */
[----:B------:R-:W-:Y:S01]  /*0940*/  MOV R39, R37 ;  /* 0x0000002500277202 */ /* 0x000fe20000000f00 */
[----:B------:R-:W1:Y:S01]  /*0950*/  LDCU.64 UR8, c[0x0][0x3f0] ;  /* 0x00007e00ff0877ac */ /* 0x000e620008000a00 */
[----:B------:R-:W-:Y:S01]  /*0960*/  IADD3.X R37, PT, PT, RZ, RZ, RZ, P0, !PT ;  /* 0x000000ffff257210 */ /* 0x000fe200007fe4ff */
[----:B------:R-:W-:-:S04]  /*0970*/  IMAD.WIDE.U32 R38, R36, R42, R38 ;  /* 0x0000002a24267225 */ /* 0x000fc800078e0026 */
[----:B------:R-:W-:-:S04]  /*0980*/  IMAD R37, R37, R42, RZ ;  /* 0x0000002a25257224 */ /* 0x000fc800078e02ff */
[----:B------:R-:W-:Y:S01]  /*0990*/  IMAD R37, R36, R43, R37 ;  /* 0x0000002b24257224 */ /* 0x000fe200078e0225 */
[----:B0-----:R-:W-:Y:S02]  /*09a0*/  ISETP.GE.AND P1, PT, R40, UR4, PT ;  /* 0x0000000428007c0c */ /* 0x001fe4000bf26270 */
[----:B------:R-:W-:Y:S02]  /*09b0*/  ISETP.GE.AND P2, PT, R3, UR4, PT ;  /* 0x0000000403007c0c */ /* 0x000fe4000bf46270 */
[----:B-1----:R-:W-:Y:S02]  /*09c0*/  LEA R36, P0, R38, UR8, 0x1 ;  /* 0x0000000826247c11 */ /* 0x002fe4000f8008ff */
[----:B------:R-:W-:-:S04]  /*09d0*/  IADD3 R3, PT, PT, R39, R37, RZ ;  /* 0x0000002527037210 */ /* 0x000fc80007ffe0ff */
[----:B------:R-:W-:-:S05]  /*09e0*/  LEA.HI.X R37, R38, UR9, R3, 0x1, P0 ;  /* 0x0000000926257c11 */ /* 0x000fca00080f0c03 */
[----:B------:R0:W5:Y:S04]  /*09f0*/  @!P1 LDG.E.128 R32, desc[UR6][R36.64] ;  /* 0x0000000624209981 */ /* 0x000168000c1e1d00 */
[----:B------:R0:W5:Y:S02]  /*0a00*/  @!P2 LDG.E.128 R28, desc[UR6][R36.64+0x80] ;  /* 0x00008006241ca981 */ /* 0x000164000c1e1d00 */
.L_x_741:
[----:B------:R-:W-:Y:S05]  /*0a10*/  BSYNC.RECONVERGENT B0 ;  /* 0x0000000000007941 */ /* 0x000fea0003800200 */
.L_x_740:
[----:B-----5:R-:W-:Y:S01]  /*0a20*/  HADD2.F32 R3, -RZ, R8.H1_H1 ;  /* 0x30000008ff037230 */ /* 0x020fe20000004100 */
[----:B------:R-:W1:Y:S01]  /*0a30*/  LDCU.64 UR4, c[0x0][0x5e8] ;  /* 0x0000bd00ff0477ac */ /* 0x000e620008000a00 */
[----:B0-----:R-:W-:Y:S01]  /*0a40*/  HADD2.F32 R36, -RZ, R24.H1_H1 ;  /* 0x30000018ff247230 */ /* 0x001fe20000004100 */
[----:B------:R-:W-:Y:S01]  /*0a50*/  LOP3.LUT P0, RZ, R0, 0x7, RZ, 0xc0, !PT ;  /* 0x0000000700ff7812 */ /* 0x000fe2000780c0ff */
[----:B------:R-:W-:Y:S01]  /*0a60*/  HADD2.F32 R37, -RZ, R16.H1_H1 ;  /* 0x30000010ff257230 */ /* 0x000fe20000004100 */
[----:B------:R-:W0:Y:S01]  /*0a70*/  LDCU UR8, c[0x0][0x4f4] ;  /* 0x00009e80ff0877ac */ /* 0x000e220008000800 */
[----:B------:R-:W-:Y:S02]  /*0a80*/  HADD2.F32 R38, -RZ, R32.H1_H1 ;  /* 0x30000020ff267230 */ /* 0x000fe40000004100 */
[----:B------:R-:W-:Y:S01]  /*0a90*/  FMUL.FTZ R39, R3, R36 ;  /* 0x0000002403277220 */ /* 0x000fe20000410000 */
[----:B------:R-:W-:Y:S02]  /*0aa0*/  HADD2.F32 R8, -RZ, R8.H0_H0 ;  /* 0x20000008ff087230 */ /* 0x000fe40000004100 */
[----:B------:R-:W-:-:S02]  /*0ab0*/  HADD2.F32 R41, -RZ, R16.H0_H0 ;  /* 0x20000010ff297230 */ /* 0x000fc40000004100 */
[----:B------:R-:W-:Y:S01]  /*0ac0*/  FMUL.FTZ R36, R37, R38 ;  /* 0x0000002625247220 */ /* 0x000fe20000410000 */
[----:B------:R-:W-:Y:S02]  /*0ad0*/  HADD2.F32 R37, -RZ, R24.H0_H0 ;  /* 0x20000018ff257230 */ /* 0x000fe40000004100 */
[----:B------:R-:W-:Y:S02]  /*0ae0*/  HADD2.F32 R3, -RZ, R9.H0_H0 ;  /* 0x20000009ff037230 */ /* 0x000fe40000004100 */
[----:B------:R-:W-:Y:S02]  /*0af0*/  HADD2.F32 R16, -RZ, R25.H0_H0 ;  /* 0x20000019ff107230 */ /* 0x000fe40000004100 */
[----:B------:R-:W-:Y:S01]  /*0b00*/  FFMA.FTZ R24, R8, R37, R39 ;  /* 0x0000002508187223 */ /* 0x000fe20000010027 */
[----:B------:R-:W-:Y:S02]  /*0b10*/  HADD2.F32 R32, -RZ, R32.H0_H0 ;  /* 0x20000020ff207230 */ /* 0x000fe40000004100 */
[----:B------:R-:W-:-:S02]  /*0b20*/  HADD2.F32 R8, -RZ, R9.H1_H1 ;  /* 0x30000009ff087230 */ /* 0x000fc40000004100 */
[----:B------:R-:W-:Y:S01]  /*0b30*/  FFMA.FTZ R37, R3, R16, R24 ;  /* 0x0000001003257223 */ /* 0x000fe20000010018 */
[----:B------:R-:W-:Y:S02]  /*0b40*/  HADD2.F32 R25, -RZ, R25.H1_H1 ;  /* 0x30000019ff197230 */ /* 0x000fe40000004100 */
[----:B------:R-:W-:Y:S01]  /*0b50*/  FFMA.FTZ R36, R41, R32, R36 ;  /* 0x0000002029247223 */ /* 0x000fe20000010024 */
[----:B------:R-:W-:Y:S02]  /*0b60*/  HADD2.F32 R39, -RZ, R17.H0_H0 ;  /* 0x20000011ff277230 */ /* 0x000fe40000004100 */
[----:B------:R-:W-:Y:S02]  /*0b70*/  HADD2.F32 R24, -RZ, R33.H0_H0 ;  /* 0x20000021ff187230 */ /* 0x000fe40000004100 */
[----:B------:R-:W-:Y:S01]  /*0b80*/  FFMA.FTZ R25, R8, R25, R37 ;  /* 0x0000001908197223 */ /* 0x000fe20000010025 */
[----:B------:R-:W-:Y:S02]  /*0b90*/  HADD2.F32 R37, -RZ, R17.H1_H1 ;  /* 0x30000011ff257230 */ /* 0x000fe40000004100 */
[----:B------:R-:W-:-:S02]  /*0ba0*/  HADD2.F32 R32, -RZ, R33.H1_H1 ;  /* 0x30000021ff207230 */ /* 0x000fc40000004100 */
[----:B------:R-:W-:Y:S01]  /*0bb0*/  FFMA.FTZ R36, R39, R24, R36 ;  /* 0x0000001827247223 */ /* 0x000fe20000010024 */
[----:B------:R-:W-:Y:S02]  /*0bc0*/  HADD2.F32 R16, -RZ, R10.H0_H0 ;  /* 0x2000000aff107230 */ /* 0x000fe40000004100 */
[----:B------:R-:W-:Y:S02]  /*0bd0*/  HADD2.F32 R17, -RZ, R26.H0_H0 ;  /* 0x2000001aff117230 */ /* 0x000fe40000004100 */
[----:B------:R-:W-:Y:S01]  /*0be0*/  FFMA.FTZ R32, R37, R32, R36 ;  /* 0x0000002025207223 */ /* 0x000fe20000010024 */
[----:B------:R-:W-:Y:S02]  /*0bf0*/  HADD2.F32 R9, -RZ, R10.H1_H1 ;  /* 0x3000000aff097230 */ /* 0x000fe40000004100 */
[----:B------:R-:W-:Y:S02]  /*0c00*/  HADD2.F32 R26, -RZ, R26.H1_H1 ;  /* 0x3000001aff1a7230 */ /* 0x000fe40000004100 */
[----:B------:R-:W-:Y:S01]  /*0c10*/  FFMA.FTZ R36, R16, R17, R25 ;  /* 0x0000001110247223 */ /* 0x000fe20000010019 */
[----:B------:R-:W-:-:S02]  /*0c20*/  HADD2.F32 R8, -RZ, R27.H0_H0 ;  /* 0x2000001bff087230 */ /* 0x000fc40000004100 */
[----:B------:R-:W-:Y:S02]  /*0c30*/  HADD2.F32 R10, -RZ, R27.H1_H1 ;  /* 0x3000001bff0a7230 */ /* 0x000fe40000004100 */
[----:B------:R-:W-:Y:S01]  /*0c40*/  FFMA.FTZ R36, R9, R26, R36 ;  /* 0x0000001a09247223 */ /* 0x000fe20000010024 */
[----:B------:R-:W-:Y:S02]  /*0c50*/  HADD2.F32 R27, -RZ, R18.H0_H0 ;  /* 0x20000012ff1b7230 */ /* 0x000fe40000004100 */
[----:B------:R-:W-:Y:S02]  /*0c60*/  HADD2.F32 R33, -RZ, R34.H0_H0 ;  /* 0x20000022ff217230 */ /* 0x000fe40000004100 */
[----:B------:R-:W-:Y:S02]  /*0c70*/  HADD2.F32 R3, -RZ, R11.H0_H0 ;  /* 0x2000000bff037230 */ /* 0x000fe40000004100 */
[----:B------:R-:W-:Y:S02]  /*0c80*/  HADD2.F32 R37, -RZ, R18.H1_H1 ;  /* 0x30000012ff257230 */ /* 0x000fe40000004100 */
[----:B------:R-:W-:Y:S01]  /*0c90*/  FFMA.FTZ R32, R27, R33, R32 ;  /* 0x000000211b207223 */ /* 0x000fe20000010020 */
[----:B------:R-:W-:-:S02]  /*0ca0*/  HADD2.F32 R34, -RZ, R34.H1_H1 ;  /* 0x30000022ff227230 */ /* 0x000fc40000004100 */
[----:B------:R-:W-:Y:S01]  /*0cb0*/  FFMA.FTZ R8, R3, R8, R36 ;  /* 0x0000000803087223 */ /* 0x000fe20000010024 */
[----:B------:R-:W-:Y:S02]  /*0cc0*/  HADD2.F32 R11, -RZ, R11.H1_H1 ;  /* 0x3000000bff0b7230 */ /* 0x000fe40000004100 */
[--C-:B------:R-:W-:Y:S02]  /*0cd0*/  HADD2.F32 R9, -RZ, R23.reuse.H0_H0 ;  /* 0x20000017ff097230 */ /* 0x100fe40000004100 */
[----:B------:R-:W-:Y:S01]  /*0ce0*/  FFMA.FTZ R32, R37, R34, R32 ;  /* 0x0000002225207223 */ /* 0x000fe20000010020 */
[----:B------:R-:W-:Y:S02]  /*0cf0*/  HADD2.F32 R18, -RZ, R23.H1_H1 ;  /* 0x30000017ff127230 */ /* 0x000fe40000004100 */
[----:B------:R-:W-:Y:S01]  /*0d00*/  FFMA.FTZ R11, R11, R10, R8 ;  /* 0x0000000a0b0b7223 */ /* 0x000fe20000010008 */
[----:B------:R-:W-:Y:S01]  /*0d10*/  HADD2.F32 R23, -RZ, R19.H0_H0 ;  /* 0x20000013ff177230 */ /* 0x000fe20000004100 */
[----:B------:R-:W2:Y:S01]  /*0d20*/  S2R R10, SR_TID.X ;  /* 0x00000000000a7919 */ /* 0x000ea20000002100 */
[----:B------:R-:W-:-:S02]  /*0d30*/  HADD2.F32 R38, -RZ, R35.H0_H0 ;  /* 0x20000023ff267230 */ /* 0x000fc40000004100 */
[----:B------:R-:W-:Y:S02]  /*0d40*/  HADD2.F32 R16, -RZ, R4.H0_H0 ;  /* 0x20000004ff107230 */ /* 0x000fe40000004100 */
[----:B------:R-:W-:Y:S02]  /*0d50*/  HADD2.F32 R33, -RZ, R20.H0_H0 ;  /* 0x20000014ff217230 */ /* 0x000fe40000004100 */
[----:B------:R-:W-:Y:S01]  /*0d60*/  FFMA.FTZ R32, R23, R38, R32 ;  /* 0x0000002617207223 */ /* 0x000fe20000010020 */
[----:B------:R-:W-:Y:S02]  /*0d70*/  HADD2.F32 R19, -RZ, R19.H1_H1 ;  /* 0x30000013ff137230 */ /* 0x000fe40000004100 */
[----:B------:R-:W-:Y:S02]  /*0d80*/  HADD2.F32 R35, -RZ, R35.H1_H1 ;  /* 0x30000023ff237230 */ /* 0x000fe40000004100 */
[----:B------:R-:W-:Y:S01]  /*0d90*/  FFMA.FTZ R16, R16, R33, R11 ;  /* 0x0000002110107223 */ /* 0x000fe2000001000b */
[----:B------:R-:W-:-:S02]  /*0da0*/  HADD2.F32 R17, -RZ, R4.H1_H1 ;  /* 0x30000004ff117230 */ /* 0x000fc40000004100 */
[----:B------:R-:W-:Y:S02]  /*0db0*/  HADD2.F32 R26, -RZ, R20.H1_H1 ;  /* 0x30000014ff1a7230 */ /* 0x000fe40000004100 */
[----:B------:R-:W-:Y:S01]  /*0dc0*/  FFMA.FTZ R32, R19, R35, R32 ;  /* 0x0000002313207223 */ /* 0x000fe20000010020 */
[----:B------:R-:W-:Y:S02]  /*0dd0*/  HADD2.F32 R3, -RZ, R12.H0_H0 ;  /* 0x2000000cff037230 */ /* 0x000fe40000004100 */
[----:B------:R-:W-:Y:S02]  /*0de0*/  HADD2.F32 R8, -RZ, R28.H0_H0 ;  /* 0x2000001cff087230 */ /* 0x000fe40000004100 */
[----:B------:R-:W-:Y:S01]  /*0df0*/  FFMA.FTZ R17, R17, R26, R16 ;  /* 0x0000001a11117223 */ /* 0x000fe20000010010 */
[----:B------:R-:W-:Y:S02]  /*0e00*/  HADD2.F32 R4, -RZ, R5.H0_H0 ;  /* 0x20000005ff047230 */ /* 0x000fe40000004100 */
[----:B------:R-:W-:-:S02]  /*0e10*/  HADD2.F32 R27, -RZ, R21.H0_H0 ;  /* 0x20000015ff1b7230 */ /* 0x000fc40000004100 */
[----:B------:R-:W-:Y:S01]  /*0e20*/  FFMA.FTZ R32, R3, R8, R32 ;  /* 0x0000000803207223 */ /* 0x000fe20000010020 */
[----:B------:R-:W-:Y:S02]  /*0e30*/  HADD2.F32 R11, -RZ, R12.H1_H1 ;  /* 0x3000000cff0b7230 */ /* 0x000fe40000004100 */
[----:B------:R-:W-:Y:S02]  /*0e40*/  HADD2.F32 R28, -RZ, R28.H1_H1 ;  /* 0x3000001cff1c7230 */ /* 0x000fe40000004100 */
[----:B------:R-:W-:Y:S01]  /*0e50*/  FFMA.FTZ R17, R4, R27, R17 ;  /* 0x0000001b04117223 */ /* 0x000fe20000010011 */
[----:B------:R-:W-:Y:S02]  /*0e60*/  HADD2.F32 R24, -RZ, R5.H1_H1 ;  /* 0x30000005ff187230 */ /* 0x000fe40000004100 */
[----:B------:R-:W-:Y:S02]  /*0e70*/  HADD2.F32 R21, -RZ, R21.H1_H1 ;  /* 0x30000015ff157230 */ /* 0x000fe40000004100 */
[----:B------:R-:W-:Y:S01]  /*0e80*/  FFMA.FTZ R32, R11, R28, R32 ;  /* 0x0000001c0b207223 */ /* 0x000fe20000010020 */
[----:B------:R-:W-:Y:S01]  /*0e90*/  HADD2.F32 R3, -RZ, R13.H0_H0 ;  /* 0x2000000dff037230 */ /* 0x000fe20000004100 */
[----:B--2---:R-:W-:Y:S01]  /*0ea0*/  SHF.R.U32.HI R11, RZ, 0x3, R10 ;  /* 0x00000003ff0b7819 */ /* 0x004fe2000001160a */
[----:B------:R-:W-:-:S02]  /*0eb0*/  HADD2.F32 R8, -RZ, R29.H0_H0 ;  /* 0x2000001dff087230 */ /* 0x000fc40000004100 */
[----:B------:R-:W-:Y:S01]  /*0ec0*/  FFMA.FTZ R24, R24, R21, R17 ;  /* 0x0000001518187223 */ /* 0x000fe20000010011 */
[----:B------:R-:W-:Y:S01]  /*0ed0*/  HADD2.F32 R5, -RZ, R6.H0_H0 ;  /* 0x20000006ff057230 */ /* 0x000fe20000004100 */
[----:B------:R-:W-:Y:S01]  /*0ee0*/  IADD3 R0, P1, PT, R2, R11, RZ ;  /* 0x0000000b02007210 */ /* 0x000fe20007f3e0ff */
        /* <DEDUP_REMOVED lines=16> */
[----:B------:R-:W-:Y:S02]  /*0ff0*/  HADD2.F32 R7, -RZ, R7.H1_H1 ;  /* 0x30000007ff077230 */ /* 0x000fe40000004100 */
[----:B------:R-:W-:Y:S02]  /*1000*/  HADD2.F32 R3, -RZ, R15.H0_H0 ;  /* 0x2000000fff037230 */ /* 0x000fe40000004100 */
[----:B------:R-:W-:Y:S01]  /*1010*/  FFMA.FTZ R32, R5, R30, R32 ;  /* 0x0000001e05207223 */ /* 0x000fe20000010020 */
[----:B------:R-:W-:Y:S02]  /*1020*/  HADD2.F32 R4, -RZ, R31.H0_H0 ;  /* 0x2000001fff047230 */ /* 0x000fe40000004100 */
[----:B------:R-:W-:Y:S01]  /*1030*/  FFMA.FTZ R6, R7, R18, R6 ;  /* 0x0000001207067223 */ /* 0x000fe20000010006 */
[----:B------:R-:W-:-:S02]  /*1040*/  HADD2.F32 R15, -RZ, R15.H1_H1 ;  /* 0x3000000fff0f7230 */ /* 0x000fc40000004100 */
[----:B------:R-:W-:Y:S02]  /*1050*/  HADD2.F32 R31, -RZ, R31.H1_H1 ;  /* 0x3000001fff1f7230 */ /* 0x000fe40000004100 */
[----:B------:R-:W-:Y:S02]  /*1060*/  FFMA.FTZ R32, R3, R4, R32 ;  /* 0x0000000403207223 */ /* 0x000fe40000010020 */
[----:B------:R-:W2:Y:S02]  /*1070*/  SHFL.BFLY PT, R3, R6, 0x4, 0x1f ;  /* 0x0c801f0006037f89 */ /* 0x000ea400000e0000 */
[----:B------:R-:W-:-:S05]  /*1080*/  FFMA.FTZ R32, R15, R31, R32 ;  /* 0x0000001f0f207223 */ /* 0x000fca0000010020 */
[----:B------:R-:W3:Y:S01]  /*1090*/  SHFL.BFLY PT, R5, R32, 0x4, 0x1f ;  /* 0x0c801f0020057f89 */ /* 0x000ee200000e0000 */
[----:B--2---:R-:W-:-:S05]  /*10a0*/  FADD.FTZ R3, R6, R3 ;  /* 0x0000000306037221 */ /* 0x004fca0000010000 */
[----:B------:R-:W2:Y:S01]  /*10b0*/  SHFL.BFLY PT, R4, R3, 0x2, 0x1f ;  /* 0x0c401f0003047f89 */ /* 0x000ea200000e0000 */
[----:B---3--:R-:W-:-:S05]  /*10c0*/  FADD.FTZ R7, R32, R5 ;  /* 0x0000000520077221 */ /* 0x008fca0000010000 */
[----:B------:R-:W3:Y:S01]  /*10d0*/  SHFL.BFLY PT, R8, R7, 0x2, 0x1f ;  /* 0x0c401f0007087f89 */ /* 0x000ee200000e0000 */
[----:B--2---:R-:W-:Y:S01]  /*10e0*/  FADD.FTZ R4, R3, R4 ;  /* 0x0000000403047221 */ /* 0x004fe20000010000 */
[----:B------:R-:W-:Y:S02]  /*10f0*/  LEA.HI.X.SX32 R3, R2, RZ, 0x1, P1 ;  /* 0x000000ff02037211 */ /* 0x000fe400008f0eff */
[C---:B-1----:R-:W-:Y:S02]  /*1100*/  LEA R2, P1, R0.reuse, UR4, 0x2 ;  /* 0x0000000400027c11 */ /* 0x042fe4000f8210ff */
[----:B------:R-:W1:Y:S01]  /*1110*/  SHFL.BFLY PT, R5, R4, 0x1, 0x1f ;  /* 0x0c201f0004057f89 */ /* 0x000e6200000e0000 */
[----:B---3--:R-:W-:Y:S01]  /*1120*/  FADD.FTZ R8, R7, R8 ;  /* 0x0000000807087221 */ /* 0x008fe20000010000 */
[----:B------:R-:W-:-:S04]  /*1130*/  LEA.HI.X R3, R0, UR5, R3, 0x2, P1 ;  /* 0x0000000500037c11 */ /* 0x000fc800088f1403 */
[----:B------:R-:W2:Y:S01]  /*1140*/  SHFL.BFLY PT, R9, R8, 0x1, 0x1f ;  /* 0x0c201f0008097f89 */ /* 0x000ea200000e0000 */
[----:B-1----:R-:W-:-:S04]  /*1150*/  FADD.FTZ R5, R4, R5 ;  /* 0x0000000504057221 */ /* 0x002fc80000010000 */
[----:B0-----:R-:W-:Y:S01]  /*1160*/  @!P0 FMUL.FTZ R5, R5, UR8 ;  /* 0x0000000805058c20 */ /* 0x001fe20008410000 */
[----:B--2---:R-:W-:-:S04]  /*1170*/  FADD.FTZ R9, R8, R9 ;  /* 0x0000000908097221 */ /* 0x004fc80000010000 */
[----:B------:R0:W-:Y:S01]  /*1180*/  @!P0 STG.E desc[UR6][R2.64], R5 ;  /* 0x0000000502008986 */ /* 0x0001e2000c101906 */
[----:B------:R-:W-:Y:S01]  /*1190*/  FMUL.FTZ R9, R9, UR8 ;  /* 0x0000000809097c20 */ /* 0x000fe20008410000 */
[----:B------:R-:W-:Y:S06]  /*11a0*/  @P0 EXIT ;  /* 0x000000000000094d */ /* 0x000fec0003800000 */
[----:B------:R-:W-:Y:S01]  /*11b0*/  STG.E desc[UR6][R2.64+0x80], R9 ;  /* 0x0000800902007986 */ /* 0x000fe2000c101906 */
[----:B------:R-:W-:Y:S05]  /*11c0*/  EXIT ;  /* 0x000000000000794d */ /* 0x000fea0003800000 */
.L_x_742:
        /* <DEDUP_REMOVED lines=11> */
.L_x_1258:


//--------------------- .text._ZN5flash25flash_bwd_dot_do_o_kernelILb1E23Flash_bwd_kernel_traitsILi128ELi64ELi64ELi8ELi4ELi2ELi2ELb1ELb0EN7cutlass6half_tE19Flash_kernel_traitsILi128ELi64ELi64ELi8ES3_EEEEvNS_16Flash_bwd_paramsE --------------------------
	.section	.text._ZN5flash25flash_bwd_dot_do_o_kernelILb1E23Flash_bwd_kernel_traitsILi128ELi64ELi64ELi8ELi4ELi2ELi2ELb1ELb0EN7cutlass6half_tE19Flash_kernel_traitsILi128ELi64ELi64ELi8ES3_EEEEvNS_16Flash_bwd_paramsE,"ax",@progbits
	.align	128
        .global         _ZN5flash25flash_bwd_dot_do_o_kernelILb1E23Flash_bwd_kernel_traitsILi128ELi64ELi64ELi8ELi4ELi2ELi2ELb1ELb0EN7cutlass6half_tE19Flash_kernel_traitsILi128ELi64ELi64ELi8ES3_EEEEvNS_16Flash_bwd_paramsE
        .type           _ZN5flash25flash_bwd_dot_do_o_kernelILb1E23Flash_bwd_kernel_traitsILi128ELi64ELi64ELi8ELi4ELi2ELi2ELb1ELb0EN7cutlass6half_tE19Flash_kernel_traitsILi128ELi64ELi64ELi8ES3_EEEEvNS_16Flash_bwd_paramsE,@function
        .size           _ZN5flash25flash_bwd_dot_do_o_kernelILb1E23Flash_bwd_kernel_traitsILi128ELi64ELi64ELi8ELi4ELi2ELi2ELb1ELb0EN7cutlass6half_tE19Flash_kernel_traitsILi128ELi64ELi64ELi8ES3_EEEEvNS_16Flash_bwd_paramsE,(.L_x_1259 - _ZN5flash25flash_bwd_dot_do_o_kernelILb1E23Flash_bwd_kernel_traitsILi128ELi64ELi64ELi8ELi4ELi2ELi2ELb1ELb0EN7cutlass6half_tE19Flash_kernel_traitsILi128ELi64ELi64ELi8ES3_EEEEvNS_16Flash_bwd_paramsE)
        .other          _ZN5flash25flash_bwd_dot_do_o_kernelILb1E23Flash_bwd_kernel_traitsILi128ELi64ELi64ELi8ELi4ELi2ELi2ELb1ELb0EN7cutlass6half_tE19Flash_kernel_traitsILi128ELi64ELi64ELi8ES3_EEEEvNS_16Flash_bwd_paramsE,@"STO_CUDA_ENTRY STV_DEFAULT"
_ZN5flash25flash_bwd_dot_do_o_kernelILb1E23Flash_bwd_kernel_traitsILi128ELi64ELi64ELi8ELi4ELi2ELi2ELb1ELb0EN7cutlass6half_tE19Flash_kernel_traitsILi128ELi64ELi64ELi8ES3_EEEEvNS_16Flash_bwd_paramsE:
.text._ZN5flash25flash_bwd_dot_do_o_kernelILb1E23Flash_bwd_kernel_traitsILi128ELi64ELi64ELi8ELi4ELi2ELi2ELb1ELb0EN7cutlass6half_tE19Flash_kernel_traitsILi128ELi64ELi64ELi8ES3_EEEEvNS_16Flash_bwd_paramsE:
[----:B------:R-:W-:Y:S08]  /*0000*/  LDC R1, c[0x0][0x37c] ;  /* 0x0000df00ff017b82 */ /* 0x000ff00000000800 */
[----:B------:R-:W0:Y:S01]  /*0010*/  LDC.64 R4, c[0x0][0x460] ;  /* 0x00011800ff047b82 */ /* 0x000e220000000a00 */
[----:B------:R-:W1:Y:S01]  /*0020*/  S2R R7, SR_CTAID.Y ;  /* 0x0000000000077919 */ /* 0x000e620000002600 */
[----:B------:R-:W2:Y:S06]  /*0030*/  LDCU.64 UR4, c[0x0][0x358] ;  /* 0x00006b00ff0477ac */ /* 0x000eac0008000a00 */
[----:B------:R-:W1:Y:S01]  /*0040*/  LDC.64 R2, c[0x0][0x460] ;  /* 0x00011800ff027b82 */ /* 0x000e620000000a00 */
[----:B0-----:R-:W-:-:S02]  /*0050*/  ISETP.NE.U32.AND P0, PT, R4, RZ, PT ;  /* 0x000000ff0400720c */ /* 0x001fc40003f05070 */
[----:B------:R-:W-:Y:S02]  /*0060*/  ISETP.NE.U32.AND P1, PT, R4, RZ, PT ;  /* 0x000000ff0400720c */ /* 0x000fe40003f25070 */
[C---:B------:R-:W-:Y:S02]  /*0070*/  ISETP.NE.AND.EX P0, PT, R5.reuse, RZ, PT, P0 ;  /* 0x000000ff0500720c */ /* 0x040fe40003f05300 */
[----:B------:R-:W-:Y:S02]  /*0080*/  ISETP.NE.AND.EX P1, PT, R5, RZ, PT, P1 ;  /* 0x000000ff0500720c */ /* 0x000fe40003f25310 */
[----:B------:R-:W-:Y:S01]  /*0090*/  MOV R5, 0xffffffff ;  /* 0xffffffff00057802 */ /* 0x000fe20000000f00 */
[----:B-1----:R-:W-:-:S08]  /*00a0*/  IMAD.WIDE.U32 R2, R7, 0x4, R2 ;  /* 0x0000000407027825 */ /* 0x002fd000078e0002 */
[----:B--2---:R-:W2:Y:S04]  /*00b0*/  @P0 LDG.E R5, desc[UR4][R2.64] ;  /* 0x0000000402050981 */ /* 0x004ea8000c1e1900 */
[----:B------:R-:W2:Y:S01]  /*00c0*/  @P1 LDG.E R4, desc[UR4][R2.64+0x4] ;  /* 0x0000040402041981 */ /* 0x000ea2000c1e1900 */
[----:B------:R-:W0:Y:S01]  /*00d0*/  @!P1 LDC R6, c[0x0][0x434] ;  /* 0x00010d00ff069b82 */ /* 0x000e220000000800 */
[----:B------:R-:W1:Y:S02]  /*00e0*/  S2R R0, SR_CTAID.X ;  /* 0x0000000000007919 */ /* 0x000e640000002500 */
[----:B-1----:R-:W-:Y:S02]  /*00f0*/  SHF.L.U32 R21, R0, 0x6, RZ ;  /* 0x0000000600157819 */ /* 0x002fe400000006ff */
[----:B--2---:R-:W-:-:S04]  /*0100*/  @P1 IADD3 R6, PT, PT, R4, -R5, RZ ;  /* 0x8000000504061210 */ /* 0x004fc80007ffe0ff */
[----:B0-----:R-:W-:-:S13]  /*0110*/  ISETP.GT.AND P1, PT, R6, R21, PT ;  /* 0x000000150600720c */ /* 0x001fda0003f24270 */
[----:B------:R-:W-:Y:S05]  /*0120*/  @!P1 EXIT ;  /* 0x000000000000994d */ /* 0x000fea0003800000 */
[----:B------:R-:W-:Y:S01]  /*0130*/  ISETP.NE.AND P1, PT, R5, -0x1, PT ;  /* 0xffffffff0500780c */ /* 0x000fe20003f25270 */
[----:B------:R-:W0:Y:S01]  /*0140*/  LDC R38, c[0x0][0x3e0] ;  /* 0x0000f800ff267b82 */ /* 0x000e220000000800 */
[----:B------:R-:W0:Y:S01]  /*0150*/  LDCU UR7, c[0x0][0x44c] ;  /* 0x00008980ff0777ac */ /* 0x000e220008000800 */
[----:B------:R-:W1:Y:S10]  /*0160*/  S2R R23, SR_CTAID.Z ;  /* 0x0000000000177919 */ /* 0x000e740000002700 */
[----:B------:R-:W2:Y:S08]  /*0170*/  @!P1 LDC.64 R2, c[0x0][0x588] ;  /* 0x00016200ff029b82 */ /* 0x000eb00000000a00 */
[----:B------:R-:W3:Y:S08]  /*0180*/  @!P1 LDC.64 R12, c[0x0][0x400] ;  /* 0x00010000ff0c9b82 */ /* 0x000ef00000000a00 */
[----:B------:R-:W4:Y:S08]  /*0190*/  @P1 LDC.64 R14, c[0x0][0x590] ;  /* 0x00016400ff0e1b82 */ /* 0x000f300000000a00 */
[----:B------:R-:W5:Y:S01]  /*01a0*/  @P1 LDC.64 R16, c[0x0][0x408] ;  /* 0x00010200ff101b82 */ /* 0x000f620000000a00 */
[----:B--2---:R-:W-:-:S04]  /*01b0*/  @!P1 IMAD.WIDE.U32 R10, R7, R2, RZ ;  /* 0x00000002070a9225 */ /* 0x004fc800078e00ff */
[C---:B------:R-:W-:Y:S02]  /*01c0*/  @!P1 IMAD R4, R7.reuse, R3, R11 ;  /* 0x0000000307049224 */ /* 0x040fe400078e020b */
[----:B---3--:R-:W-:-:S04]  /*01d0*/  @!P1 IMAD.WIDE.U32 R8, R7, R12, RZ ;  /* 0x0000000c07089225 */ /* 0x008fc800078e00ff */
[----:B------:R-:W-:Y:S01]  /*01e0*/  @!P1 IMAD R20, R7, R13, R9 ;  /* 0x0000000d07149224 */ /* 0x000fe200078e0209 */
[----:B------:R-:W-:Y:S01]  /*01f0*/  @!P1 MOV R22, R8 ;  /* 0x0000000800169202 */ /* 0x000fe20000000f00 */
[----:B----4-:R-:W-:-:S04]  /*0200*/  @P1 IMAD.WIDE.U32 R2, R5, R14, RZ ;  /* 0x0000000e05021225 */ /* 0x010fc800078e00ff */
[----:B------:R-:W-:Y:S01]  /*0210*/  @P1 IMAD R4, R5, R15, R3 ;  /* 0x0000000f05041224 */ /* 0x000fe200078e0203 */
[----:B------:R-:W-:Y:S01]  /*0220*/  @P1 MOV R10, R2 ;  /* 0x00000002000a1202 */ /* 0x000fe20000000f00 */
[----:B0-----:R-:W-:-:S04]  /*0230*/  IMAD.WIDE R2, R38, UR7, RZ ;  /* 0x0000000726027c25 */ /* 0x001fc8000f8e02ff */
[----:B-----5:R-:W-:-:S04]  /*0240*/  @P1 IMAD.WIDE.U32 R12, R5, R16, RZ ;  /* 0x00000010050c1225 */ /* 0x020fc800078e00ff */
[----:B------:R-:W-:Y:S01]  /*0250*/  @P1 IMAD R20, R5, R17, R13 ;  /* 0x0000001105141224 */ /* 0x000fe200078e020d */
[----:B------:R-:W-:Y:S01]  /*0260*/  @P1 MOV R22, R12 ;  /* 0x0000000c00161202 */ /* 0x000fe20000000f00 */
[----:B-1----:R-:W-:Y:S06]  /*0270*/  @P1 BRA `(.L_x_743) ;  /* 0x0000000000441947 */ /* 0x002fec0003800000 */
[----:B------:R-:W0:Y:S02]  /*0280*/  LDCU UR8, c[0x0][0x444] ;  /* 0x00008880ff0877ac */ /* 0x000e240008000800 */
[----:B0-----:R-:W-:Y:S02]  /*0290*/  USHF.R.S32.HI UR6, URZ, 0x1f, UR8 ;  /* 0x0000001fff067899 */ /* 0x001fe40008011408 */
[----:B------:R-:W-:-:S04]  /*02a0*/  IMAD.WIDE.U32 R8, R7, UR8, RZ ;  /* 0x0000000807087c25 */ /* 0x000fc8000f8e00ff */
[----:B------:R-:W-:Y:S01]  /*02b0*/  IMAD R11, R7, UR6, RZ ;  /* 0x00000006070b7c24 */ /* 0x000fe2000f8e02ff */
[----:B------:R-:W-:Y:S01]  /*02c0*/  USHF.R.S32.HI UR6, URZ, 0x1f, UR7 ;  /* 0x0000001fff067899 */ /* 0x000fe20008011407 */
[----:B------:R-:W-:-:S03]  /*02d0*/  IMAD.WIDE.U32 R12, R8, R38, RZ ;  /* 0x00000026080c7225 */ /* 0x000fc600078e00ff */
[----:B------:R-:W-:Y:S02]  /*02e0*/  IADD3 R11, PT, PT, R9, R11, RZ ;  /* 0x0000000b090b7210 */ /* 0x000fe40007ffe0ff */
[----:B------:R-:W-:-:S03]  /*02f0*/  SHF.R.S32.HI R9, RZ, 0x1f, R38 ;  /* 0x0000001fff097819 */ /* 0x000fc60000011426 */
[----:B------:R-:W-:-:S04]  /*0300*/  IMAD R11, R11, R38, RZ ;  /* 0x000000260b0b7224 */ /* 0x000fc800078e02ff */
[----:B------:R-:W-:-:S05]  /*0310*/  IMAD R9, R9, R8, R11 ;  /* 0x0000000809097224 */ /* 0x000fca00078e020b */
[----:B------:R-:W-:-:S05]  /*0320*/  IADD3 R8, PT, PT, R13, R9, RZ ;  /* 0x000000090d087210 */ /* 0x000fca0007ffe0ff */
[----:B------:R-:W-:Y:S02]  /*0330*/  IMAD R11, R8, UR7, RZ ;  /* 0x00000007080b7c24 */ /* 0x000fe4000f8e02ff */
[----:B------:R-:W-:-:S04]  /*0340*/  IMAD.WIDE.U32 R8, R12, UR7, RZ ;  /* 0x000000070c087c25 */ /* 0x000fc8000f8e00ff */
[----:B------:R-:W-:Y:S01]  /*0350*/  IMAD R11, R12, UR6, R11 ;  /* 0x000000060c0b7c24 */ /* 0x000fe2000f8e020b */
[----:B------:R-:W-:-:S04]  /*0360*/  MOV R13, R8 ;  /* 0x00000008000d7202 */ /* 0x000fc80000000f00 */
[----:B------:R-:W-:Y:S01]  /*0370*/  IADD3 R15, PT, PT, R9, R11, RZ ;  /* 0x0000000b090f7210 */ /* 0x000fe20007ffe0ff */
[----:B------:R-:W-:Y:S06]  /*0380*/  BRA `(.L_x_744) ;  /* 0x0000000000107947 */ /* 0x000fec0003800000 */
.L_x_743:
[-C--:B------:R-:W-:Y:S02]  /*0390*/  IMAD R15, R3, R5.reuse, RZ ;  /* 0x00000005030f7224 */ /* 0x080fe400078e02ff */
[----:B------:R-:W-:-:S05]  /*03a0*/  IMAD.WIDE.U32 R8, R2, R5, RZ ;  /* 0x0000000502087225 */ /* 0x000fca00078e00ff */
[----:B------:R-:W-:Y:S02]  /*03b0*/  IADD3 R15, PT, PT, R9, R15, RZ ;  /* 0x0000000f090f7210 */ /* 0x000fe40007ffe0ff */
[----:B------:R-:W-:-:S07]  /*03c0*/  MOV R13, R8 ;  /* 0x00000008000d7202 */ /* 0x000fce0000000f00 */
.L_x_744:
[----:B------:R-:W0:Y:S01]  /*03d0*/  LDCU.U8 UR6, c[0x0][0x548] ;  /* 0x0000a900ff0677ac */ /* 0x000e220008000000 */
[----:B------:R-:W-:-:S04]  /*03e0*/  SHF.L.U32 R12, R7, 0x7, RZ ;  /* 0x00000007070c7819 */ /* 0x000fc800000006ff */
[----:B------:R-:W-:-:S04]  /*03f0*/  SEL R8, R12, RZ, P0 ;  /* 0x000000ff0c087207 */ /* 0x000fc80000000000 */
[----:B------:R-:W-:-:S04]  /*0400*/  IADD3 R11, P0, PT, R21, R8, RZ ;  /* 0x00000008150b7210 */ /* 0x000fc80007f1e0ff */
[----:B------:R-:W-:Y:S01]  /*0410*/  IADD3.X R9, PT, PT, RZ, RZ, RZ, P0, !PT ;  /* 0x000000ffff097210 */ /* 0x000fe200007fe4ff */
[----:B0-----:R-:W-:-:S04]  /*0420*/  UISETP.NE.AND UP0, UPT, UR6, URZ, UPT ;  /* 0x000000ff0600728c */ /* 0x001fc8000bf05270 */
[-C--:B------:R-:W-:Y:S02]  /*0430*/  IMAD R14, R9, R2.reuse, RZ ;  /* 0x00000002090e7224 */ /* 0x080fe400078e02ff */
[----:B------:R-:W-:-:S04]  /*0440*/  IMAD.WIDE.U32 R8, R11, R2, RZ ;  /* 0x000000020b087225 */ /* 0x000fc800078e00ff */
[----:B------:R-:W-:Y:S02]  /*0450*/  IMAD R11, R3, R11, R14 ;  /* 0x0000000b030b7224 */ /* 0x000fe400078e020e */
[----:B------:R-:W-:-:S03]  /*0460*/  IMAD R3, R23, UR7, RZ ;  /* 0x0000000717037c24 */ /* 0x000fc6000f8e02ff */
[----:B------:R-:W-:Y:S01]  /*0470*/  IADD3 R14, PT, PT, R9, R11, RZ ;  /* 0x0000000b090e7210 */ /* 0x000fe20007ffe0ff */
[----:B------:R-:W-:Y:S06]  /*0480*/  BRA.U !UP0, `(.L_x_745) ;  /* 0x0000000108247547 */ /* 0x000fec000b800000 */
[----:B------:R-:W0:Y:S01]  /*0490*/  LDC R16, c[0x0][0x444] ;  /* 0x00011100ff107b82 */ /* 0x000e220000000800 */
[----:B------:R-:W-:-:S07]  /*04a0*/  ISETP.NE.AND P0, PT, R5, -0x1, PT ;  /* 0xffffffff0500780c */ /* 0x000fce0003f05270 */
[----:B------:R-:W1:Y:S08]  /*04b0*/  LDC R2, c[0x0][0x430] ;  /* 0x00010c00ff027b82 */ /* 0x000e700000000800 */
[----:B------:R-:W1:Y:S01]  /*04c0*/  LDC R11, c[0x0][0x454] ;  /* 0x00011500ff0b7b82 */ /* 0x000e620000000800 */
[----:B0-----:R-:W-:-:S05]  /*04d0*/  @!P0 IMAD R5, R7, R16, RZ ;  /* 0x0000001007058224 */ /* 0x001fca00078e02ff */
[----:B------:R-:W-:Y:S02]  /*04e0*/  IADD3 R5, PT, PT, R12, R5, RZ ;  /* 0x000000050c057210 */ /* 0x000fe40007ffe0ff */
[----:B-1----:R-:W-:-:S05]  /*04f0*/  LEA R2, R2, R11, 0x7 ;  /* 0x0000000b02027211 */ /* 0x002fca00078e38ff */
[----:B------:R-:W-:Y:S01]  /*0500*/  IMAD R39, R2, R23, R5 ;  /* 0x0000001702277224 */ /* 0x000fe200078e0205 */
[----:B------:R-:W-:Y:S06]  /*0510*/  BRA `(.L_x_746) ;  /* 0x00000000000c7947 */ /* 0x000fec0003800000 */
.L_x_745:
[----:B------:R-:W0:Y:S01]  /*0520*/  LDC R2, c[0x0][0x444] ;  /* 0x00011100ff027b82 */ /* 0x000e220000000800 */
[----:B------:R-:W-:-:S04]  /*0530*/  IMAD R7, R7, R38, R23 ;  /* 0x0000002607077224 */ /* 0x000fc800078e0217 */
[----:B0-----:R-:W-:-:S07]  /*0540*/  IMAD R39, R7, R2, RZ ;  /* 0x0000000207277224 */ /* 0x001fce00078e02ff */
.L_x_746:
[----:B------:R-:W0:Y:S01]  /*0550*/  S2R R41, SR_TID.X ;  /* 0x0000000000297919 */ /* 0x000e220000002100 */
[----:B------:R-:W1:Y:S01]  /*0560*/  LDCU.128 UR12, c[0x0][0x590] ;  /* 0x0000b200ff0c77ac */ /* 0x000e620008000c00 */
[----:B------:R-:W-:Y:S01]  /*0570*/  IMAD R38, R38, UR7, RZ ;  /* 0x0000000726267c24 */ /* 0x000fe2000f8e02ff */
[----:B------:R-:W-:Y:S01]  /*0580*/  IADD3 R12, P0, P1, R8, R13, R3 ;  /* 0x0000000d080c7210 */ /* 0x000fe2000791e003 */
[----:B------:R-:W-:Y:S01]  /*0590*/  BSSY.RECONVERGENT B0, `(.L_x_747) ;  /* 0x000002e000007945 */ /* 0x000fe20003800200 */
[----:B------:R-:W2:Y:S01]  /*05a0*/  LDCU.64 UR8, c[0x0][0x570] ;  /* 0x0000ae00ff0877ac */ /* 0x000ea20008000a00 */
[----:B------:R-:W-:Y:S01]  /*05b0*/  IADD3 R11, PT, PT, -R21, R6, RZ ;  /* 0x00000006150b7210 */ /* 0x000fe20007ffe1ff */
[----:B------:R-:W3:Y:S01]  /*05c0*/  LDCU.64 UR10, c[0x0][0x408] ;  /* 0x00008100ff0a77ac */ /* 0x000ee20008000a00 */
[----:B0-----:R-:W-:Y:S02]  /*05d0*/  SHF.L.U32 R7, R41, 0x2, RZ ;  /* 0x0000000229077819 */ /* 0x001fe400000006ff */
[----:B------:R-:W-:-:S02]  /*05e0*/  SHF.R.U32.HI R5, RZ, 0x4, R41 ;  /* 0x00000004ff057819 */ /* 0x000fc40000011629 */
[----:B------:R-:W-:Y:S02]  /*05f0*/  LOP3.LUT R7, R7, 0x3c, RZ, 0xc0, !PT ;  /* 0x0000003c07077812 */ /* 0x000fe400078ec0ff */
[----:B------:R-:W-:Y:S02]  /*0600*/  SHF.L.U32 R2, R41, 0x3, RZ ;  /* 0x0000000329027819 */ /* 0x000fe400000006ff */
[----:B------:R-:W-:Y:S01]  /*0610*/  SHF.R.U32.HI R40, RZ, 0x3, R41 ;  /* 0x00000003ff287819 */ /* 0x000fe20000011629 */
[----:B------:R-:W-:Y:S01]  /*0620*/  IMAD R5, R38, R5, R7 ;  /* 0x0000000526057224 */ /* 0x000fe200078e0207 */
[----:B------:R-:W-:Y:S01]  /*0630*/  SHF.R.S32.HI R7, RZ, 0x1f, R3 ;  /* 0x0000001fff077819 */ /* 0x000fe20000011403 */
[----:B------:R-:W-:Y:S01]  /*0640*/  HFMA2 R3, -RZ, RZ, 0, 0 ;  /* 0x00000000ff037431 */ /* 0x000fe200000001ff */
[----:B------:R-:W-:Y:S02]  /*0650*/  LOP3.LUT R2, R2, 0x38, RZ, 0xc0, !PT ;  /* 0x0000003802027812 */ /* 0x000fe400078ec0ff */
[----:B------:R-:W-:-:S02]  /*0660*/  IADD3.X R14, PT, PT, R14, R15, R7, P0, P1 ;  /* 0x0000000f0e0e7210 */ /* 0x000fc400007e2407 */
[C---:B------:R-:W-:Y:S01]  /*0670*/  ISETP.GE.AND P1, PT, R40.reuse, R11, PT ;  /* 0x0000000b2800720c */ /* 0x040fe20003f26270 */
[----:B-1----:R-:W-:Y:S01]  /*0680*/  IMAD.WIDE.U32 R8, R21, UR12, R2 ;  /* 0x0000000c15087c25 */ /* 0x002fe2000f8e0002 */
[----:B------:R-:W-:Y:S02]  /*0690*/  IADD3 R7, P0, PT, R5, R12, RZ ;  /* 0x0000000c05077210 */ /* 0x000fe40007f1e0ff */
[----:B------:R-:W-:Y:S02]  /*06a0*/  CS2R R12, SRZ ;  /* 0x00000000000c7805 */ /* 0x000fe4000001ff00 */
[----:B------:R-:W-:Y:S01]  /*06b0*/  IADD3 R6, PT, PT, R40, 0x20, RZ ;  /* 0x0000002028067810 */ /* 0x000fe20007ffe0ff */
[----:B------:R-:W-:Y:S01]  /*06c0*/  IMAD R9, R21, UR13, R9 ;  /* 0x0000000d15097c24 */ /* 0x000fe2000f8e0209 */
[----:B------:R-:W-:Y:S02]  /*06d0*/  IADD3 R24, P3, PT, R10, R8, RZ ;  /* 0x000000080a187210 */ /* 0x000fe40007f7e0ff */
[----:B------:R-:W-:-:S02]  /*06e0*/  LEA.HI.X.SX32 R8, R5, R14, 0x1, P0 ;  /* 0x0000000e05087211 */ /* 0x000fc400000f0eff */
[----:B------:R-:W-:Y:S02]  /*06f0*/  CS2R R14, SRZ ;  /* 0x00000000000e7805 */ /* 0x000fe4000001ff00 */
[----:B------:R-:W-:Y:S02]  /*0700*/  IADD3.X R25, PT, PT, R4, R9, RZ, P3, !PT ;  /* 0x0000000904197210 */ /* 0x000fe40001ffe4ff */
[----:B------:R-:W-:Y:S02]  /*0710*/  CS2R R4, SRZ ;  /* 0x0000000000047805 */ /* 0x000fe4000001ff00 */
[----:B--2---:R-:W-:Y:S02]  /*0720*/  LEA R36, P2, R7, UR8, 0x2 ;  /* 0x0000000807247c11 */ /* 0x004fe4000f8410ff */
[----:B------:R-:W-:Y:S01]  /*0730*/  ISETP.GE.AND P0, PT, R6, R11, PT ;  /* 0x0000000b0600720c */ /* 0x000fe20003f06270 */
[----:B------:R-:W-:Y:S01]  /*0740*/  IMAD.WIDE.U32 R24, R23, UR14, R24 ;  /* 0x0000000e17187c25 */ /* 0x000fe2000f8e0018 */
[----:B------:R-:W-:-:S02]  /*0750*/  LEA.HI.X R37, R7, UR9, R8, 0x2, P2 ;  /* 0x0000000907257c11 */ /* 0x000fc400090f1408 */
[----:B------:R-:W-:Y:S02]  /*0760*/  CS2R R6, SRZ ;  /* 0x0000000000067805 */ /* 0x000fe4000001ff00 */
[----:B------:R-:W-:Y:S01]  /*0770*/  CS2R R8, SRZ ;  /* 0x0000000000087805 */ /* 0x000fe2000001ff00 */
[----:B------:R-:W-:Y:S01]  /*0780*/  IMAD R27, R23, UR15, R25 ;  /* 0x0000000f171b7c24 */ /* 0x000fe2000f8e0219 */
[----:B------:R-:W-:Y:S02]  /*0790*/  CS2R R10, SRZ ;  /* 0x00000000000a7805 */ /* 0x000fe4000001ff00 */
[----:B------:R-:W-:Y:S01]  /*07a0*/  LOP3.LUT R46, R2, 0x40, RZ, 0xfc, !PT ;  /* 0x00000040022e7812 */ /* 0x000fe200078efcff */
[----:B---3--:R-:W-:Y:S06]  /*07b0*/  @P1 BRA `(.L_x_748) ;  /* 0x00000000002c1947 */ /* 0x008fec0003800000 */
[----:B------:R-:W0:Y:S01]  /*07c0*/  LDCU UR6, c[0x0][0x440] ;  /* 0x00008800ff0677ac */ /* 0x000e220008000800 */
[----:B------:R-:W-:Y:S01]  /*07d0*/  MOV R26, R24 ;  /* 0x00000018001a7202 */ /* 0x000fe20000000f00 */
[----:B------:R-:W1:Y:S04]  /*07e0*/  LDCU.64 UR8, c[0x0][0x550] ;  /* 0x0000aa00ff0877ac */ /* 0x000e680008000a00 */
[----:B------:R-:W-:-:S04]  /*07f0*/  IMAD.WIDE.U32 R16, R40, UR12, R26 ;  /* 0x0000000c28107c25 */ /* 0x000fc8000f8e001a */
[----:B------:R-:W-:Y:S01]  /*0800*/  IMAD R17, R40, UR13, R17 ;  /* 0x0000000d28117c24 */ /* 0x000fe2000f8e0211 */
[----:B0-----:R-:W-:Y:S02]  /*0810*/  ISETP.GE.AND P2, PT, R2, UR6, PT ;  /* 0x0000000602007c0c */ /* 0x001fe4000bf46270 */
[----:B------:R-:W-:Y:S02]  /*0820*/  ISETP.GE.AND P3, PT, R46, UR6, PT ;  /* 0x000000062e007c0c */ /* 0x000fe4000bf66270 */
[----:B-1----:R-:W-:-:S04]  /*0830*/  LEA R18, P4, R16, UR8, 0x1 ;  /* 0x0000000810127c11 */ /* 0x002fc8000f8808ff */
[----:B------:R-:W-:-:S05]  /*0840*/  LEA.HI.X R19, R16, UR9, R17, 0x1, P4 ;  /* 0x0000000910137c11 */ /* 0x000fca000a0f0c11 */
[----:B------:R0:W5:Y:S04]  /*0850*/  @!P2 LDG.E.128 R4, desc[UR4][R18.64] ;  /* 0x000000041204a981 */ /* 0x000168000c1e1d00 */
[----:B------:R0:W5:Y:S02]  /*0860*/  @!P3 LDG.E.128 R8, desc[UR4][R18.64+0x80] ;  /* 0x000080041208b981 */ /* 0x000164000c1e1d00 */
.L_x_748:
[----:B------:R-:W-:Y:S05]  /*0870*/  BSYNC.RECONVERGENT B0 ;  /* 0x0000000000007941 */ /* 0x000fea0003800200 */
.L_x_747:
[----:B------:R-:W-:Y:S01]  /*0880*/  BSSY.RECONVERGENT B0, `(.L_x_749) ;  /* 0x0000013000007945 */ /* 0x000fe20003800200 */
[----:B------:R-:W-:Y:S02]  /*0890*/  CS2R R16, SRZ ;  /* 0x0000000000107805 */ /* 0x000fe4000001ff00 */
[----:B0-----:R-:W-:Y:S01]  /*08a0*/  CS2R R18, SRZ ;  /* 0x0000000000127805 */ /* 0x001fe2000001ff00 */
[----:B------:R-:W-:Y:S06]  /*08b0*/  @P0 BRA `(.L_x_750) ;  /* 0x00000000003c0947 */ /* 0x000fec0003800000 */
[----:B------:R-:W0:Y:S01]  /*08c0*/  LDCU UR6, c[0x0][0x440] ;  /* 0x00008800ff0677ac */ /* 0x000e220008000800 */
[----:B------:R-:W-:Y:S01]  /*08d0*/  IADD3 R29, P2, PT, R40, 0x20, RZ ;  /* 0x00000020281d7810 */ /* 0x000fe20007f5e0ff */
[----:B------:R-:W1:Y:S03]  /*08e0*/  LDCU.64 UR8, c[0x0][0x550] ;  /* 0x0000aa00ff0877ac */ /* 0x000e660008000a00 */
[----:B------:R-:W-:-:S05]  /*08f0*/  IADD3.X R25, PT, PT, RZ, RZ, RZ, P2, !PT ;  /* 0x000000ffff197210 */ /* 0x000fca00017fe4ff */
[----:B------:R-:W-:Y:S01]  /*0900*/  IMAD R26, R25, UR12, RZ ;  /* 0x0000000c191a7c24 */ /* 0x000fe2000f8e02ff */
[----:B------:R-:W-:-:S03]  /*0910*/  MOV R25, R27 ;  /* 0x0000001b00197202 */ /* 0x000fc60000000f00 */
[----:B------:R-:W-:Y:S01]  /*0920*/  IMAD.WIDE.U32 R24, R29, UR12, R24 ;  /* 0x0000000c1d187c25 */ /* 0x000fe2000f8e0018 */
[----:B0-----:R-:W-:-:S03]  /*0930*/  ISETP.GE.AND P3, PT, R2, UR6, PT ;  /* 0x0000000602007c0c */ /* 0x001fc6000bf66270 */
[----:B------:R-:W-:Y:S01]  /*0940*/  IMAD R29, R29, UR13, R26 ;  /* 0x0000000d1d1d7c24 */ /* 0x000fe2000f8e021a */
[----:B------:R-:W-:Y:S02]  /*0950*/  ISETP.GE.AND P4, PT, R46, UR6, PT ;  /* 0x000000062e007c0c */ /* 0x000fe4000bf86270 */
[----:B-1----:R-:W-:Y:S02]  /*0960*/  LEA R26, P2, R24, UR8, 0x1 ;  /* 0x00000008181a7c11 */ /* 0x002fe4000f8408ff */
[----:B------:R-:W-:-:S04]  /*0970*/  IADD3 R25, PT, PT, R25, R29, RZ ;  /* 0x0000001d19197210 */ /* 0x000fc80007ffe0ff */
[----:B------:R-:W-:-:S05]  /*0980*/  LEA.HI.X R27, R24, UR9, R25, 0x1, P2 ;  /* 0x00000009181b7c11 */ /* 0x000fca00090f0c19 */
[----:B------:R0:W5:Y:S04]  /*0990*/  @!P3 LDG.E.128 R12, desc[UR4][R26.64] ;  /* 0x000000041a0cb981 */ /* 0x000168000c1e1d00 */
[----:B------:R0:W5:Y:S02]  /*09a0*/  @!P4 LDG.E.128 R16, desc[UR4][R26.64+0x80] ;  /* 0x000080041a10c981 */ /* 0x000164000c1e1d00 */
.L_x_750:
[----:B------:R-:W-:Y:S05]  /*09b0*/  BSYNC.RECONVERGENT B0 ;  /* 0x0000000000007941 */ /* 0x000fea0003800200 */
.L_x_749:
[----:B------:R-:W1:Y:S01]  /*09c0*/  LDCU.64 UR6, c[0x0][0x410] ;  /* 0x00008200ff0677ac */ /* 0x000e620008000a00 */
[C---:B------:R-:W-:Y:S01]  /*09d0*/  IMAD.WIDE.U32 R24, R21.reuse, UR10, R2 ;  /* 0x0000000a15187c25 */ /* 0x040fe2000f8e0002 */
[----:B------:R-:W-:Y:S01]  /*09e0*/  BSSY.RECONVERGENT B0, `(.L_x_751) ;  /* 0x0000016000007945 */ /* 0x000fe20003800200 */
[----:B0-----:R-:W-:Y:S02]  /*09f0*/  CS2R R26, SRZ ;  /* 0x00000000001a7805 */ /* 0x001fe4000001ff00 */
[----:B------:R-:W-:Y:S01]  /*0a00*/  IMAD R21, R21, UR11, R25 ;  /* 0x0000000b15157c24 */ /* 0x000fe2000f8e0219 */
[----:B------:R-:W-:Y:S02]  /*0a10*/  IADD3 R42, P2, PT, R22, R24, RZ ;  /* 0x00000018162a7210 */ /* 0x000fe40007f5e0ff */
[----:B------:R-:W-:Y:S02]  /*0a20*/  CS2R R24, SRZ ;  /* 0x0000000000187805 */ /* 0x000fe4000001ff00 */
[----:B------:R-:W-:-:S02]  /*0a30*/  IADD3.X R43, PT, PT, R20, R21, RZ, P2, !PT ;  /* 0x00000015142b7210 */ /* 0x000fc400017fe4ff */
[----:B------:R-:W-:Y:S01]  /*0a40*/  CS2R R20, SRZ ;  /* 0x0000000000147805 */ /* 0x000fe2000001ff00 */
[----:B-1----:R-:W-:-:S04]  /*0a50*/  IMAD.WIDE.U32 R42, R23, UR6, R42 ;  /* 0x00000006172a7c25 */ /* 0x002fc8000f8e002a */
[----:B------:R-:W-:Y:S01]  /*0a60*/  IMAD R45, R23, UR7, R43 ;  /* 0x00000007172d7c24 */ /* 0x000fe2000f8e022b */
[----:B------:R-:W-:Y:S01]  /*0a70*/  CS2R R22, SRZ ;  /* 0x0000000000167805 */ /* 0x000fe2000001ff00 */
[----:B------:R-:W-:Y:S06]  /*0a80*/  @P1 BRA `(.L_x_752) ;  /* 0x00000000002c1947 */ /* 0x000fec0003800000 */
        /* <DEDUP_REMOVED lines=11> */
.L_x_752:
[----:B------:R-:W-:Y:S05]  /*0b40*/  BSYNC.RECONVERGENT B0 ;  /* 0x0000000000007941 */ /* 0x000fea0003800200 */
.L_x_751:
[----:B------:R-:W-:Y:S01]  /*0b50*/  BSSY.RECONVERGENT B0, `(.L_x_753) ;  /* 0x0000016000007945 */ /* 0x000fe20003800200 */
[----:B------:R-:W-:Y:S02]  /*0b60*/  CS2R R28, SRZ ;  /* 0x00000000001c7805 */ /* 0x000fe4000001ff00 */
        /* <DEDUP_REMOVED lines=8> */
[----:B------:R-:W-:-:S05]  /*0bf0*/  IADD3.X R40, PT, PT, RZ, RZ, RZ, P0, !PT ;  /* 0x000000ffff287210 */ /* 0x000fca00007fe4ff */
[----:B------:R-:W-:Y:S01]  /*0c00*/  IMAD R40, R40, UR10, RZ ;  /* 0x0000000a28287c24 */ /* 0x000fe2000f8e02ff */
[----:B0-----:R-:W-:Y:S02]  /*0c10*/  ISETP.GE.AND P1, PT, R2, UR6, PT ;  /* 0x0000000602007c0c */ /* 0x001fe4000bf26270 */
[----:B------:R-:W-:Y:S02]  /*0c20*/  MOV R2, R42 ;  /* 0x0000002a00027202 */ /* 0x000fe40000000f00 */
[----:B------:R-:W-:-:S03]  /*0c30*/  ISETP.GE.AND P2, PT, R46, UR6, PT ;  /* 0x000000062e007c0c */ /* 0x000fc6000bf46270 */
[----:B------:R-:W-:-:S04]  /*0c40*/  IMAD.WIDE.U32 R2, R43, UR10, R2 ;  /* 0x0000000a2b027c25 */ /* 0x000fc8000f8e0002 */
[----:B------:R-:W-:Y:S01]  /*0c50*/  IMAD R43, R43, UR11, R40 ;  /* 0x0000000b2b2b7c24 */ /* 0x000fe2000f8e0228 */
[----:B-1----:R-:W-:-:S04]  /*0c60*/  LEA R42, P0, R2, UR8, 0x1 ;  /* 0x00000008022a7c11 */ /* 0x002fc8000f8008ff */
[----:B------:R-:W-:-:S04]  /*0c70*/  IADD3 R3, PT, PT, R3, R43, RZ ;  /* 0x0000002b03037210 */ /* 0x000fc80007ffe0ff */
[----:B------:R-:W-:-:S05]  /*0c80*/  LEA.HI.X R43, R2, UR9, R3, 0x1, P0 ;  /* 0x00000009022b7c11 */ /* 0x000fca00080f0c03 */
[----:B------:R0:W5:Y:S04]  /*0c90*/  @!P1 LDG.E.128 R28, desc[UR4][R42.64] ;  /* 0x000000042a1c9981 */ /* 0x000168000c1e1d00 */
[----:B------:R0:W5:Y:S02]  /*0ca0*/  @!P2 LDG.E.128 R32, desc[UR4][R42.64+0x80] ;  /* 0x000080042a20a981 */ /* 0x000164000c1e1d00 */
.L_x_754:
[----:B------:R-:W-:Y:S05]  /*0cb0*/  BSYNC.RECONVERGENT B0 ;  /* 0x0000000000007941 */ /* 0x000fea0003800200 */
.L_x_753:
[----:B-----5:R-:W-:Y:S01]  /*0cc0*/  HADD2.F32 R2, -RZ, R4.H1_H1 ;  /* 0x30000004ff027230 */ /* 0x020fe20000004100 */
[----:B------:R-:W1:Y:S01]  /*0cd0*/  LDCU.64 UR6, c[0x0][0x5e8] ;  /* 0x0000bd00ff0677ac */ /* 0x000e620008000a00 */
[----:B------:R-:W-:Y:S01]  /*0ce0*/  HADD2.F32 R3, -RZ, R20.H1_H1 ;  /* 0x30000014ff037230 */ /* 0x000fe20000004100 */
[----:B------:R-:W-:Y:S01]  /*0cf0*/  LEA R39, R0, R39, 0x6 ;  /* 0x0000002700277211 */ /* 0x000fe200078e30ff */
[----:B------:R-:W-:Y:S01]  /*0d00*/  HADD2.F32 R40, -RZ, R12.H1_H1 ;  /* 0x3000000cff287230 */ /* 0x000fe20000004100 */
[----:B------:R-:W2:Y:S01]  /*0d10*/  LDCU UR8, c[0x0][0x4f4] ;  /* 0x00009e80ff0877ac */ /* 0x000ea20008000800 */
[----:B------:R-:W-:Y:S02]  /*0d20*/  HADD2.F32 R45, -RZ, R28.H1_H1 ;  /* 0x3000001cff2d7230 */ /* 0x000fe40000004100 */
[----:B0-----:R-:W-:Y:S01]  /*0d30*/  FMUL.FTZ R43, R2, R3 ;  /* 0x00000003022b7220 */ /* 0x001fe20000410000 */
[----:B------:R-:W-:Y:S01]  /*0d40*/  HADD2.F32 R4, -RZ, R4.H0_H0 ;  /* 0x20000004ff047230 */ /* 0x000fe20000004100 */
[----:B------:R-:W-:Y:S01]  /*0d50*/  LOP3.LUT P0, RZ, R41, 0x7, RZ, 0xc0, !PT ;  /* 0x0000000729ff7812 */ /* 0x000fe2000780c0ff */
[----:B------:R-:W-:-:S02]  /*0d60*/  HADD2.F32 R3, -RZ, R20.H0_H0 ;  /* 0x20000014ff037230 */ /* 0x000fc40000004100 */
[----:B------:R-:W-:Y:S01]  /*0d70*/  FMUL.FTZ R40, R40, R45 ;  /* 0x0000002d28287220 */ /* 0x000fe20000410000 */
[----:B------:R-:W-:Y:S02]  /*0d80*/  HADD2.F32 R45, -RZ, R12.H0_H0 ;  /* 0x2000000cff2d7230 */ /* 0x000fe40000004100 */
[----:B------:R-:W-:Y:S02]  /*0d90*/  HADD2.F32 R28, -RZ, R28.H0_H0 ;  /* 0x2000001cff1c7230 */ /* 0x000fe40000004100 */
[----:B------:R-:W-:Y:S01]  /*0da0*/  FFMA.FTZ R43, R4, R3, R43 ;  /* 0x00000003042b7223 */ /* 0x000fe2000001002b */
[----:B------:R-:W-:Y:S02]  /*0db0*/  HADD2.F32 R4, -RZ, R29.H0_H0 ;  /* 0x2000001dff047230 */ /* 0x000fe40000004100 */
[----:B------:R-:W-:Y:S02]  /*0dc0*/  HADD2.F32 R2, -RZ, R5.H0_H0 ;  /* 0x20000005ff027230 */ /* 0x000fe40000004100 */
[----:B------:R-:W-:Y:S01]  /*0dd0*/  FFMA.FTZ R40, R45, R28, R40 ;  /* 0x0000001c2d287223 */ /* 0x000fe20000010028 */
[----:B------:R-:W-:-:S02]  /*0de0*/  HADD2.F32 R45, -RZ, R13.H0_H0 ;  /* 0x2000000dff2d7230 */ /* 0x000fc40000004100 */
[----:B------:R-:W-:Y:S02]  /*0df0*/  HADD2.F32 R3, -RZ, R21.H0_H0 ;  /* 0x20000015ff037230 */ /* 0x000fe40000004100 */
[----:B------:R-:W-:Y:S02]  /*0e00*/  HADD2.F32 R5, -RZ, R5.H1_H1 ;  /* 0x30000005ff057230 */ /* 0x000fe40000004100 */
[----:B------:R-:W-:Y:S01]  /*0e10*/  FFMA.FTZ R40, R45, R4, R40 ;  /* 0x000000042d287223 */ /* 0x000fe20000010028 */
[----:B------:R-:W-:Y:S02]  /*0e20*/  HADD2.F32 R4, -RZ, R21.H1_H1 ;  /* 0x30000015ff047230 */ /* 0x000fe40000004100 */
[----:B------:R-:W-:Y:S01]  /*0e30*/  FFMA.FTZ R12, R2, R3, R43 ;  /* 0x00000003020c7223 */ /* 0x000fe2000001002b */
[----:B------:R-:W-:Y:S02]  /*0e40*/  HADD2.F32 R13, -RZ, R13.H1_H1 ;  /* 0x3000000dff0d7230 */ /* 0x000fe40000004100 */
[----:B------:R-:W-:-:S02]  /*0e50*/  HADD2.F32 R29, -RZ, R29.H1_H1 ;  /* 0x3000001dff1d7230 */ /* 0x000fc40000004100 */
[----:B------:R-:W-:Y:S01]  /*0e60*/  FFMA.FTZ R12, R5, R4, R12 ;  /* 0x00000004050c7223 */ /* 0x000fe2000001000c */
[----:B------:R-:W-:Y:S02]  /*0e70*/  HADD2.F32 R3, -RZ, R6.H0_H0 ;  /* 0x20000006ff037230 */ /* 0x000fe40000004100 */
[----:B------:R-:W-:Y:S02]  /*0e80*/  HADD2.F32 R4, -RZ, R22.H0_H0 ;  /* 0x20000016ff047230 */ /* 0x000fe40000004100 */
[----:B------:R-:W-:Y:S01]  /*0e90*/  FFMA.FTZ R40, R13, R29, R40 ;  /* 0x0000001d0d287223 */ /* 0x000fe20000010028 */
[----:B------:R-:W-:Y:S02]  /*0ea0*/  HADD2.F32 R21, -RZ, R14.H0_H0 ;  /* 0x2000000eff157230 */ /* 0x000fe40000004100 */
[----:B------:R-:W-:Y:S02]  /*0eb0*/  HADD2.F32 R20, -RZ, R30.H0_H0 ;  /* 0x2000001eff147230 */ /* 0x000fe40000004100 */
[----:B------:R-:W-:Y:S01]  /*0ec0*/  FFMA.FTZ R3, R3, R4, R12 ;  /* 0x0000000403037223 */ /* 0x000fe2000001000c */
[----:B------:R-:W-:-:S02]  /*0ed0*/  HADD2.F32 R6, -RZ, R6.H1_H1 ;  /* 0x30000006ff067230 */ /* 0x000fc40000004100 */
[----:B------:R-:W-:Y:S02]  /*0ee0*/  HADD2.F32 R5, -RZ, R22.H1_H1 ;  /* 0x30000016ff057230 */ /* 0x000fe40000004100 */
[----:B------:R-:W-:Y:S01]  /*0ef0*/  FFMA.FTZ R40, R21, R20, R40 ;  /* 0x0000001415287223 */ /* 0x000fe20000010028 */
[--C-:B------:R-:W-:Y:S02]  /*0f00*/  HADD2.F32 R13, -RZ, R23.reuse.H0_H0 ;  /* 0x20000017ff0d7230 */ /* 0x100fe40000004100 */
[----:B------:R-:W-:Y:S02]  /*0f10*/  HADD2.F32 R12, -RZ, R23.H1_H1 ;  /* 0x30000017ff0c7230 */ /* 0x000fe40000004100 */
[----:B------:R-:W-:Y:S01]  /*0f20*/  FFMA.FTZ R21, R6, R5, R3 ;  /* 0x0000000506157223 */ /* 0x000fe20000010003 */
[----:B------:R-:W-:Y:S02]  /*0f30*/  HADD2.F32 R23, -RZ, R14.H1_H1 ;  /* 0x3000000eff177230 */ /* 0x000fe40000004100 */
[----:B------:R-:W-:-:S02]  /*0f40*/  HADD2.F32 R30, -RZ, R30.H1_H1 ;  /* 0x3000001eff1e7230 */ /* 0x000fc40000004100 */
[----:B------:R-:W-:Y:S02]  /*0f50*/  HADD2.F32 R2, -RZ, R7.H0_H0 ;  /* 0x20000007ff027230 */ /* 0x000fe40000004100 */
[----:B------:R-:W-:Y:S02]  /*0f60*/  HADD2.F32 R29, -RZ, R15.H0_H0 ;  /* 0x2000000fff1d7230 */ /* 0x000fe40000004100 */
[----:B------:R-:W-:Y:S01]  /*0f70*/  FFMA.FTZ R40, R23, R30, R40 ;  /* 0x0000001e17287223 */ /* 0x000fe20000010028 */
[----:B------:R-:W-:Y:S02]  /*0f80*/  HADD2.F32 R14, -RZ, R31.H0_H0 ;  /* 0x2000001fff0e7230 */ /* 0x000fe40000004100 */
[----:B------:R-:W-:Y:S01]  /*0f90*/  FFMA.FTZ R2, R2, R13, R21 ;  /* 0x0000000d02027223 */ /* 0x000fe20000010015 */
[----:B------:R-:W-:Y:S02]  /*0fa0*/  HADD2.F32 R7, -RZ, R7.H1_H1 ;  /* 0x30000007ff077230 */ /* 0x000fe40000004100 */
[----:B------:R-:W-:-:S02]  /*0fb0*/  HADD2.F32 R43, -RZ, R15.H1_H1 ;  /* 0x3000000fff2b7230 */ /* 0x000fc40000004100 */
[----:B------:R-:W-:Y:S01]  /*0fc0*/  FFMA.FTZ R40, R29, R14, R40 ;  /* 0x0000000e1d287223 */ /* 0x000fe20000010028 */
[----:B------:R-:W-:Y:S02]  /*0fd0*/  HADD2.F32 R31, -RZ, R31.H1_H1 ;  /* 0x3000001fff1f7230 */ /* 0x000fe40000004100 */
[----:B------:R-:W-:Y:S01]  /*0fe0*/  FFMA.FTZ R23, R7, R12, R2 ;  /* 0x0000000c07177223 */ /* 0x000fe20000010002 */
[----:B------:R-:W-:Y:S02]  /*0ff0*/  HADD2.F32 R6, -RZ, R8.H0_H0 ;  /* 0x20000008ff067230 */ /* 0x000fe40000004100 */
[----:B------:R-:W-:Y:S02]  /*1000*/  HADD2.F32 R15, -RZ, R24.H0_H0 ;  /* 0x20000018ff0f7230 */ /* 0x000fe40000004100 */
[----:B------:R-:W-:Y:S01]  /*1010*/  FFMA.FTZ R40, R43, R31, R40 ;  /* 0x0000001f2b287223 */ /* 0x000fe20000010028 */
[--C-:B------:R-:W-:Y:S02]  /*1020*/  HADD2.F32 R14, -RZ, R25.reuse.H0_H0 ;  /* 0x20000019ff0e7230 */ /* 0x100fe40000004100 */
[----:B------:R-:W-:-:S02]  /*1030*/  HADD2.F32 R20, -RZ, R25.H1_H1 ;  /* 0x30000019ff147230 */ /* 0x000fc40000004100 */
[----:B------:R-:W-:Y:S01]  /*1040*/  FFMA.FTZ R15, R6, R15, R23 ;  /* 0x0000000f060f7223 */ /* 0x000fe20000010017 */
[----:B------:R-:W-:Y:S02]  /*1050*/  HADD2.F32 R25, -RZ, R16.H0_H0 ;  /* 0x20000010ff197230 */ /* 0x000fe40000004100 */
[----:B------:R-:W-:Y:S02]  /*1060*/  HADD2.F32 R22, -RZ, R32.H0_H0 ;  /* 0x20000020ff167230 */ /* 0x000fe40000004100 */
        /* <DEDUP_REMOVED lines=14> */
[----:B------:R-:W-:Y:S01]  /*1150*/  HADD2.F32 R9, -RZ, R9.H1_H1 ;  /* 0x30000009ff097230 */ /* 0x000fe20000004100 */
[----:B------:R-:W0:Y:S01]  /*1160*/  S2R R14, SR_TID.X ;  /* 0x00000000000e7919 */ /* 0x000e220000002100 */
[----:B------:R-:W-:Y:S02]  /*1170*/  HADD2.F32 R5, -RZ, R18.H0_H0 ;  /* 0x20000012ff057230 */ /* 0x000fe40000004100 */
[----:B------:R-:W-:Y:S01]  /*1180*/  FFMA.FTZ R40, R17, R33, R40 ;  /* 0x0000002111287223 */ /* 0x000fe20000010028 */
[----:B------:R-:W-:Y:S02]  /*1190*/  HADD2.F32 R6, -RZ, R34.H0_H0 ;  /* 0x20000022ff067230 */ /* 0x000fe40000004100 */
[----:B------:R-:W-:Y:S01]  /*11a0*/  FFMA.FTZ R8, R9, R20, R8 ;  /* 0x0000001409087223 */ /* 0x000fe20000010008 */
[----:B------:R-:W-:-:S02]  /*11b0*/  HADD2.F32 R3, -RZ, R10.H0_H0 ;  /* 0x2000000aff037230 */ /* 0x000fc40000004100 */
[----:B------:R-:W-:Y:S02]  /*11c0*/  HADD2.F32 R12, -RZ, R26.H0_H0 ;  /* 0x2000001aff0c7230 */ /* 0x000fe40000004100 */
[----:B------:R-:W-:Y:S01]  /*11d0*/  FFMA.FTZ R40, R5, R6, R40 ;  /* 0x0000000605287223 */ /* 0x000fe20000010028 */
[----:B------:R-:W-:Y:S02]  /*11e0*/  HADD2.F32 R9, -RZ, R18.H1_H1 ;  /* 0x30000012ff097230 */ /* 0x000fe40000004100 */
        /* <DEDUP_REMOVED lines=14> */
[----:B------:R-:W-:Y:S02]  /*12d0*/  HADD2.F32 R11, -RZ, R11.H1_H1 ;  /* 0x3000000bff0b7230 */ /* 0x000fe40000004100 */
[----:B------:R-:W-:Y:S02]  /*12e0*/  HADD2.F32 R2, -RZ, R27.H1_H1 ;  /* 0x3000001bff027230 */ /* 0x000fe40000004100 */
[----:B------:R-:W-:Y:S01]  /*12f0*/  FFMA.FTZ R40, R19, R35, R40 ;  /* 0x0000002313287223 */ /* 0x000fe20000010028 */
[----:B0-----:R-:W-:Y:S01]  /*1300*/  SHF.R.U32.HI R14, RZ, 0x3, R14 ;  /* 0x00000003ff0e7819 */ /* 0x001fe2000001160e */
[----:B------:R-:W-:-:S04]  /*1310*/  IMAD.WIDE R8, R38, 0x80, RZ ;  /* 0x0000008026087825 */ /* 0x000fc800078e02ff */
[----:B------:R-:W-:Y:S01]  /*1320*/  FFMA.FTZ R4, R11, R2, R4 ;  /* 0x000000020b047223 */ /* 0x000fe20000010004 */
[----:B------:R-:W0:Y:S01]  /*1330*/  SHFL.BFLY PT, R5, R40, 0x4, 0x1f ;  /* 0x0c801f0028057f89 */ /* 0x000e2200000e0000 */
[----:B------:R-:W-:-:S03]  /*1340*/  IADD3 R14, P1, PT, R14, R39, RZ ;  /* 0x000000270e0e7210 */ /* 0x000fc60007f3e0ff */
[----:B------:R-:W3:Y:S01]  /*1350*/  SHFL.BFLY PT, R3, R4, 0x4, 0x1f ;  /* 0x0c801f0004037f89 */ /* 0x000ee200000e0000 */
[----:B------:R-:W-:Y:S01]  /*1360*/  LEA.HI.X.SX32 R39, R39, RZ, 0x1, P1 ;  /* 0x000000ff27277211 */ /* 0x000fe200008f0eff */
[----:B0-----:R-:W-:Y:S01]  /*1370*/  FADD.FTZ R7, R40, R5 ;  /* 0x0000000528077221 */ /* 0x001fe20000010000 */
[----:B------:R-:W-:Y:S01]  /*1380*/  SHF.L.U32 R5, R38, 0x2, RZ ;  /* 0x0000000226057819 */ /* 0x000fe200000006ff */
[----:B---3--:R-:W-:-:S03]  /*1390*/  FADD.FTZ R6, R4, R3 ;  /* 0x0000000304067221 */ /* 0x008fc60000010000 */
[----:B------:R-:W0:Y:S04]  /*13a0*/  SHFL.BFLY PT, R2, R7, 0x2, 0x1f ;  /* 0x0c401f0007027f89 */ /* 0x000e2800000e0000 */
[----:B------:R-:W3:Y:S01]  /*13b0*/  SHFL.BFLY PT, R3, R6, 0x2, 0x1f ;  /* 0x0c401f0006037f89 */ /* 0x000ee200000e0000 */
[----:B0-----:R-:W-:Y:S01]  /*13c0*/  FADD.FTZ R12, R7, R2 ;  /* 0x00000002070c7221 */ /* 0x001fe20000010000 */
[----:B---3--:R-:W-:-:S04]  /*13d0*/  FADD.FTZ R10, R6, R3 ;  /* 0x00000003060a7221 */ /* 0x008fc80000010000 */
[----:B------:R-:W0:Y:S01]  /*13e0*/  SHFL.BFLY PT, R13, R12, 0x1, 0x1f ;  /* 0x0c201f000c0d7f89 */ /* 0x000e2200000e0000 */
[----:B------:R-:W-:-:S03]  /*13f0*/  IMAD.WIDE R2, R5, 0x10, R36 ;  /* 0x0000001005027825 */ /* 0x000fc600078e0224 */
[----:B------:R-:W3:Y:S01]  /*1400*/  SHFL.BFLY PT, R11, R10, 0x1, 0x1f ;  /* 0x0c201f000a0b7f89 */ /* 0x000ee200000e0000 */
[----:B------:R-:W-:-:S04]  /*1410*/  IMAD.WIDE R4, R38, 0x40, R2 ;  /* 0x0000004026047825 */ /* 0x000fc800078e0202 */
[----:B------:R-:W-:-:S03]  /*1420*/  IMAD.WIDE R6, R38, 0x40, R4 ;  /* 0x0000004026067825 */ /* 0x000fc600078e0204 */
[----:B------:R-:W-:-:S04]  /*1430*/  IADD3 R8, P2, PT, R6, -R8, RZ ;  /* 0x8000000806087210 */ /* 0x000fc80007f5e0ff */
[----:B------:R-:W-:Y:S01]  /*1440*/  IADD3.X R9, PT, PT, R7, ~R9, RZ, P2, !PT ;  /* 0x8000000907097210 */ /* 0x000fe200017fe4ff */
[----:B0-----:R-:W-:Y:S01]  /*1450*/  FADD.FTZ R0, R12, R13 ;  /* 0x0000000d0c007221 */ /* 0x001fe20000010000 */
[----:B-1----:R-:W-:Y:S01]  /*1460*/  LEA R12, P1, R14, UR6, 0x2 ;  /* 0x000000060e0c7c11 */ /* 0x002fe2000f8210ff */
[----:B---3--:R-:W-:-:S03]  /*1470*/  FADD.FTZ R15, R10, R11 ;  /* 0x0000000b0a0f7221 */ /* 0x008fc60000010000 */
[----:B------:R-:W-:Y:S01]  /*1480*/  LEA.HI.X R13, R14, UR7, R39, 0x2, P1 ;  /* 0x000000070e0d7c11 */ /* 0x000fe200088f1427 */
[----:B--2---:R-:W-:Y:S01]  /*1490*/  FMUL.FTZ R17, R0, UR8 ;  /* 0x0000000800117c20 */ /* 0x004fe20008410000 */
[----:B------:R-:W-:-:S04]  /*14a0*/  IMAD.WIDE R10, R38, 0x40, R8 ;  /* 0x00000040260a7825 */ /* 0x000fc800078e0208 */
[----:B------:R-:W-:Y:S01]  /*14b0*/  @!P0 FMUL.FTZ R15, R15, UR8 ;  /* 0x000000080f0f8c20 */ /* 0x000fe20008410000 */
[----:B------:R-:W-:Y:S01]  /*14c0*/  @!P0 STG.E desc[UR4][R12.64+0x80], R17 ;  /* 0x000080110c008986 */ /* 0x000fe2000c101904 */
[----:B------:R-:W-:-:S03]  /*14d0*/  IMAD.WIDE R38, R38, 0x40, R10 ;  /* 0x0000004026267825 */ /* 0x000fc600078e020a */
[----:B------:R-:W-:Y:S04]  /*14e0*/  @!P0 STG.E desc[UR4][R12.64], R15 ;  /* 0x0000000f0c008986 */ /* 0x000fe8000c101904 */
[----:B------:R-:W-:Y:S04]  /*14f0*/  STG.E.128 desc[UR4][R36.64], RZ ;  /* 0x000000ff24007986 */ /* 0x000fe8000c101d04 */
[----:B------:R-:W-:Y:S04]  /*1500*/  STG.E.128 desc[UR4][R2.64], RZ ;  /* 0x000000ff02007986 */ /* 0x000fe8000c101d04 */
[----:B------:R-:W-:Y:S04]  /*1510*/  STG.E.128 desc[UR4][R4.64], RZ ;  /* 0x000000ff04007986 */ /* 0x000fe8000c101d04 */
[----:B------:R-:W-:Y:S04]  /*1520*/  STG.E.128 desc[UR4][R6.64], RZ ;  /* 0x000000ff06007986 */ /* 0x000fe8000c101d04 */
[----:B------:R-:W-:Y:S04]  /*1530*/  STG.E.128 desc[UR4][R36.64+0x100], RZ ;  /* 0x000100ff24007986 */ /* 0x000fe8000c101d04 */
[----:B------:R-:W-:Y:S04]  /*1540*/  STG.E.128 desc[UR4][R8.64+0x100], RZ ;  /* 0x000100ff08007986 */ /* 0x000fe8000c101d04 */
[----:B------:R-:W-:Y:S04]  /*1550*/  STG.E.128 desc[UR4][R10.64+0x100], RZ ;  /* 0x000100ff0a007986 */ /* 0x000fe8000c101d04 */
[----:B------:R-:W-:Y:S01]  /*1560*/  STG.E.128 desc[UR4][R38.64+0x100], RZ ;  /* 0x000100ff26007986 */ /* 0x000fe2000c101d04 */
[----:B------:R-:W-:Y:S05]  /*1570*/  EXIT ;  /* 0x000000000000794d */ /* 0x000fea0003800000 */
.L_x_755:
        /* <DEDUP_REMOVED lines=16> */
.L_x_1259:


//--------------------- .text._ZN5flash27flash_bwd_convert_dq_kernelI23Flash_bwd_kernel_traitsILi128ELi64ELi128ELi8ELi2ELi4ELi2ELb0ELb0EN7cutlass6half_tE19Flash_kernel_traitsILi128ELi64ELi128ELi8ES3_EEEEvNS_16Flash_bwd_paramsEi --------------------------
	.section	.text._ZN5flash27flash_bwd_convert_dq_kernelI23Flash_bwd_kernel_traitsILi128ELi64ELi128ELi8ELi2ELi4ELi2ELb0ELb0EN7cutlass6half_tE19Flash_kernel_traitsILi128ELi64ELi128ELi8ES3_EEEEvNS_16Flash_bwd_paramsEi,"ax",@progbits
	.align	128
        .global         _ZN5flash27flash_bwd_convert_dq_kernelI23Flash_bwd_kernel_traitsILi128ELi64ELi128ELi8ELi2ELi4ELi2ELb0ELb0EN7cutlass6half_tE19Flash_kernel_traitsILi128ELi64ELi128ELi8ES3_EEEEvNS_16Flash_bwd_paramsEi
        .type           _ZN5flash27flash_bwd_convert_dq_kernelI23Flash_bwd_kernel_traitsILi128ELi64ELi128ELi8ELi2ELi4ELi2ELb0ELb0EN7cutlass6half_tE19Flash_kernel_traitsILi128ELi64ELi128ELi8ES3_EEEEvNS_16Flash_bwd_paramsEi,@function
        .size           _ZN5flash27flash_bwd_convert_dq_kernelI23Flash_bwd_kernel_traitsILi128ELi64ELi128ELi8ELi2ELi4ELi2ELb0ELb0EN7cutlass6half_tE19Flash_kernel_traitsILi128ELi64ELi128ELi8ES3_EEEEvNS_16Flash_bwd_paramsEi,(.L_x_1260 - _ZN5flash27flash_bwd_convert_dq_kernelI23Flash_bwd_kernel_traitsILi128ELi64ELi128ELi8ELi2ELi4ELi2ELb0ELb0EN7cutlass6half_tE19Flash_kernel_traitsILi128ELi64ELi128ELi8ES3_EEEEvNS_16Flash_bwd_paramsEi)
        .other          _ZN5flash27flash_bwd_convert_dq_kernelI23Flash_bwd_kernel_traitsILi128ELi64ELi128ELi8ELi2ELi4ELi2ELb0ELb0EN7cutlass6half_tE19Flash_kernel_traitsILi128ELi64ELi128ELi8ES3_EEEEvNS_16Flash_bwd_paramsEi,@"STO_CUDA_ENTRY STV_DEFAULT"
_ZN5flash27flash_bwd_convert_dq_kernelI23Flash_bwd_kernel_traitsILi128ELi64ELi128ELi8ELi2ELi4ELi2ELb0ELb0EN7cutlass6half_tE19Flash_kernel_traitsILi128ELi64ELi128ELi8ES3_EEEEvNS_16Flash_bwd_paramsEi:
.text._ZN5flash27flash_bwd_convert_dq_kernelI23Flash_bwd_kernel_traitsILi128ELi64ELi128ELi8ELi2ELi4ELi2ELb0ELb0EN7cutlass6half_tE19Flash_kernel_traitsILi128ELi64ELi128ELi8ES3_EEEEvNS_16Flash_bwd_paramsEi:
        /* <DEDUP_REMOVED lines=48> */
.L_x_756:
[-C--:B------:R-:W-:Y:S02]  /*0300*/  IMAD R9, R3, R25.reuse, RZ ;  /* 0x0000001903097224 */ /* 0x080fe400078e02ff */
[----:B------:R-:W-:-:S04]  /*0310*/  IMAD.WIDE.U32 R24, R2, R25, RZ ;  /* 0x0000001902187225 */ /* 0x000fc800078e00ff */
[----:B------:R-:W-:-:S07]  /*0320*/  IMAD.IADD R22, R25, 0x1, R9 ;  /* 0x0000000119167824 */ /* 0x000fce00078e0209 */
.L_x_757:
        /* <DEDUP_REMOVED lines=48> */
.L_x_759:
        /* <DEDUP_REMOVED lines=80> */
.L_x_758:
        /* <DEDUP_REMOVED lines=120> */
.L_x_761:
[----:B------:R-:W-:Y:S05]  /*12b0*/  BSYNC.RECONVERGENT B0 ;  /* 0x0000000000007941 */ /* 0x000fea0003800200 */
.L_x_760:
        /* <DEDUP_REMOVED lines=20> */
.L_x_762:
        /* <DEDUP_REMOVED lines=16> */
.L_x_1260:


//--------------------- .text._ZN5flash44flash_bwd_dq_dk_dv_loop_seqk_parallel_kernelI23Flash_bwd_kernel_traitsILi128ELi64ELi128ELi8ELi2ELi4ELi2ELb0ELb0EN7cutlass6half_tE19Flash_kernel_traitsILi128ELi64ELi128ELi8ES3_EELb1ELb1ELb0ELb0ELb0ELb0ELb0EEEvNS_16Flash_bwd_paramsE --------------------------
	.section	.text._ZN5flash44flash_bwd_dq_dk_dv_loop_seqk_parallel_kernelI23Flash_bwd_kernel_traitsILi128ELi64ELi128ELi8ELi2ELi4ELi2ELb0ELb0EN7cutlass6half_tE19Flash_kernel_traitsILi128ELi64ELi128ELi8ES3_EELb1ELb1ELb0ELb0ELb0ELb0ELb0EEEvNS_16Flash_bwd_paramsE,"ax",@progbits
	.align	128
        .global         _ZN5flash44flash_bwd_dq_dk_dv_loop_seqk_parallel_kernelI23Flash_bwd_kernel_traitsILi128ELi64ELi128ELi8ELi2ELi4ELi2ELb0ELb0EN7cutlass6half_tE19Flash_kernel_traitsILi128ELi64ELi128ELi8ES3_EELb1ELb1ELb0ELb0ELb0ELb0ELb0EEEvNS_16Flash_bwd_paramsE
        .type           _ZN5flash44flash_bwd_dq_dk_dv_loop_seqk_parallel_kernelI23Flash_bwd_kernel_traitsILi128ELi64ELi128ELi8ELi2ELi4ELi2ELb0ELb0EN7cutlass6half_tE19Flash_kernel_traitsILi128ELi64ELi128ELi8ES3_EELb1ELb1ELb0ELb0ELb0ELb0ELb0EEEvNS_16Flash_bwd_paramsE,@function
        .size           _ZN5flash44flash_bwd_dq_dk_dv_loop_seqk_parallel_kernelI23Flash_bwd_kernel_traitsILi128ELi64ELi128ELi8ELi2ELi4ELi2ELb0ELb0EN7cutlass6half_tE19Flash_kernel_traitsILi128ELi64ELi128ELi8ES3_EELb1ELb1ELb0ELb0ELb0ELb0ELb0EEEvNS_16Flash_bwd_paramsE,(.L_x_1261 - _ZN5flash44flash_bwd_dq_dk_dv_loop_seqk_parallel_kernelI23Flash_bwd_kernel_traitsILi128ELi64ELi128ELi8ELi2ELi4ELi2ELb0ELb0EN7cutlass6half_tE19Flash_kernel_traitsILi128ELi64ELi128ELi8ES3_EELb1ELb1ELb0ELb0ELb0ELb0ELb0EEEvNS_16Flash_bwd_paramsE)
        .other          _ZN5flash44flash_bwd_dq_dk_dv_loop_seqk_parallel_kernelI23Flash_bwd_kernel_traitsILi128ELi64ELi128ELi8ELi2ELi4ELi2ELb0ELb0EN7cutlass6half_tE19Flash_kernel_traitsILi128ELi64ELi128ELi8ES3_EELb1ELb1ELb0ELb0ELb0ELb0ELb0EEEvNS_16Flash_bwd_paramsE,@"STO_CUDA_ENTRY STV_DEFAULT"
_ZN5flash44flash_bwd_dq_dk_dv_loop_seqk_parallel_kernelI23Flash_bwd_kernel_traitsILi128ELi64ELi128ELi8ELi2ELi4ELi2ELb0ELb0EN7cutlass6half_tE19Flash_kernel_traitsILi128ELi64ELi128ELi8ES3_EELb1ELb1ELb0ELb0ELb0ELb0ELb0EEEvNS_16Flash_bwd_paramsE:
.text._ZN5flash44flash_bwd_dq_dk_dv_loop_seqk_parallel_kernelI23Flash_bwd_kernel_traitsILi128ELi64ELi128ELi8ELi2ELi4ELi2ELb0ELb0EN7cutlass6half_tE19Flash_kernel_traitsILi128ELi64ELi128ELi8ES3_EELb1ELb1ELb0ELb0ELb0ELb0ELb0EEEvNS_16Flash_bwd_paramsE:
        /* <DEDUP_REMOVED lines=29> */
[----:B------:R-:W2:Y:S01]  /*01d0*/  S2UR UR18, SR_CTAID.Y ;  /* 0x00000000001279c3 */ /* 0x000ea20000002600 */
[----:B------:R-:W3:Y:S01]  /*01e0*/  LDCU.64 UR6, c[0x0][0x470] ;  /* 0x00008e00ff0677ac */ /* 0x000ee20008000a00 */
[----:B----4-:R-:W-:Y:S02]  /*01f0*/  UISETP.NE.AND UP3, UPT, UR8, URZ, UPT ;  /* 0x000000ff0800728c */ /* 0x010fe4000bf65270 */
[----:B------:R-:W-:-:S04]  /*0200*/  UISETP.NE.AND.EX UP6, UPT, UR5, URZ, UPT, UP6 ;  /* 0x000000ff0500728c */ /* 0x000fc8000bfc5360 */
[----:B------:R-:W4:Y:S01]  /*0210*/  S2UR UR20, SR_CTAID.Z ;  /* 0x00000000001479c3 */ /* 0x000f220000002700 */
[----:B------:R-:W-:Y:S01]  /*0220*/  UISETP.EQ.OR.EX UP0, UPT, UR5, URZ, !UP3, UP2 ;  /* 0x000000ff0500728c */ /* 0x000fe2000df02720 */
[----:B------:R-:W-:Y:S02]  /*0230*/  UMOV UR8, 0x400 ;  /* 0x0000040000087882 */ /* 0x000fe40000000000 */
[----:B------:R-:W-:Y:S01]  /*0240*/  UMOV UR5, 0x400 ;  /* 0x0000040000057882 */ /* 0x000fe20000000000 */
[----:B------:R-:W-:Y:S02]  /*0250*/  UP2UR UR26, UPR, URZ, 0x1 ;  /* 0x00000001ff1a7883 */ /* 0x000fe40008000000 */
[----:B------:R-:W-:Y:S02]  /*0260*/  UP2UR UR25, UPR, URZ, 0x8 ;  /* 0x00000008ff197883 */ /* 0x000fe40008000000 */
        /* <DEDUP_REMOVED lines=10> */
[----:B--2---:R-:W-:-:S08]  /*0310*/  UMOV UR30, URZ ;  /* 0x000000ff001e7c82 */ /* 0x004fd00008000000 */
.L_x_843:
[----:B--2---:R-:W2:Y:S01]  /*0320*/  LDCU.64 UR8, c[0x0][0x478] ;  /* 0x00008f00ff0877ac */ /* 0x004ea20008000a00 */
        /* <DEDUP_REMOVED lines=9> */
[----:B--2---:R-:W-:Y:S02]  /*03c0*/  UISETP.NE.U32.AND UP0, UPT, UR8, URZ, UPT ;  /* 0x000000ff0800728c */ /* 0x004fe4000bf05070 */
[----:B------:R-:W2:Y:S02]  /*03d0*/  @P1 LDG.E R6, desc[UR32][R4.64] ;  /* 0x0000002004061981 */ /* 0x000ea4000c1e1900 */
[----:B------:R-:W-:-:S06]  /*03e0*/  UISETP.NE.AND.EX UP0, UPT, UR9, URZ, UPT, UP0 ;  /* 0x000000ff0900728c */ /* 0x000fcc000bf05300 */
[----:B------:R-:W-:-:S05]  /*03f0*/  PLOP3.LUT P0, PT, PT, PT, UP0, 0x80, 0x8 ;  /* 0x000000000008781c */ /* 0x000fca0003f0f008 */
[----:B------:R-:W-:Y:S01]  /*0400*/  @UP0 ULEA UR14, UP1, UR24, UR8, 0x2 ;  /* 0x00000008180e0291 */ /* 0x000fe2000f8210ff */
[----:B------:R-:W-:Y:S01]  /*0410*/  PLOP3.LUT P3, PT, PT, PT, UP2, 0x80, 0x8 ;  /* 0x000000000008781c */ /* 0x000fe20003f6f028 */
[----:B------:R-:W1:Y:S02]  /*0420*/  @!UP0 LDCU UR11, c[0x0][0x43c] ;  /* 0x00008780ff0b87ac */ /* 0x000e640008000800 */
[----:B------:R-:W-:Y:S02]  /*0430*/  @UP0 ULEA.HI.X UR15, UR24, UR9, URZ, 0x2, UP1 ;  /* 0x00000009180f0291 */ /* 0x000fe400088f14ff */
[----:B------:R-:W-:Y:S01]  /*0440*/  IMAD.U32 R2, RZ, RZ, UR14 ;  /* 0x0000000eff027e24 */ /* 0x000fe2000f8e00ff */
[----:B-----5:R-:W5:Y:S03]  /*0450*/  @!UP0 LDCU.64 UR8, c[0x0][0x488] ;  /* 0x00009100ff0887ac */ /* 0x020f660008000a00 */
[----:B------:R-:W-:-:S05]  /*0460*/  IMAD.U32 R3, RZ, RZ, UR15 ;  /* 0x0000000fff037e24 */ /* 0x000fca000f8e00ff */
[----:B------:R4:W3:Y:S01]  /*0470*/  @P0 LDG.E R4, desc[UR32][R2.64] ;  /* 0x0000002002040981 */ /* 0x0008e2000c1e1900 */
[----:B------:R-:W-:Y:S01]  /*0480*/  UMOV UR38, URZ ;  /* 0x000000ff00267c82 */ /* 0x000fe20008000000 */
[----:B------:R-:W-:Y:S01]  /*0490*/  UMOV UR16, 0xffffffff ;  /* 0xffffffff00107882 */ /* 0x000fe20000000000 */
[----:B------:R-:W-:Y:S01]  /*04a0*/  UMOV UR40, 0xffffffff ;  /* 0xffffffff00287882 */ /* 0x000fe20000000000 */
[----:B-----5:R-:W-:-:S04]  /*04b0*/  @!UP0 UISETP.NE.U32.AND UP1, UPT, UR8, URZ, UPT ;  /* 0x000000ff0800828c */ /* 0x020fc8000bf25070 */
[----:B------:R-:W-:Y:S02]  /*04c0*/  @!UP0 UISETP.NE.AND.EX UP1, UPT, UR9, URZ, UPT, UP1 ;  /* 0x000000ff0900828c */ /* 0x000fe4000bf25310 */
[----:B------:R-:W-:Y:S02]  /*04d0*/  USHF.L.U32 UR48, UR41, 0x7, URZ ;  /* 0x0000000729307899 */ /* 0x000fe400080006ff */
[----:B-1----:R-:W-:Y:S01]  /*04e0*/  @!UP0 USEL UR9, UR11, URZ, UP1 ;  /* 0x000000ff0b098287 */ /* 0x002fe20008800000 */
[----:B----4-:R-:W-:Y:S02]  /*04f0*/  IMAD.U32 R2, RZ, RZ, UR12 ;  /* 0x0000000cff027e24 */ /* 0x010fe4000f8e00ff */
[----:B------:R-:W-:-:S05]  /*0500*/  IMAD.U32 R3, RZ, RZ, UR13 ;  /* 0x0000000dff037e24 */ /* 0x000fca000f8e00ff */
[----:B------:R-:W4:Y:S04]  /*0510*/  @P4 LDG.E R5, desc[UR32][R2.64] ;  /* 0x0000002002054981 */ /* 0x000f28000c1e1900 */
[----:B------:R1:W5:Y:S02]  /*0520*/  @P2 LDG.E R0, desc[UR32][R2.64+0x4] ;  /* 0x0000042002002981 */ /* 0x000364000c1e1900 */
[----:B-1----:R-:W-:Y:S02]  /*0530*/  IMAD.U32 R2, RZ, RZ, UR42 ;  /* 0x0000002aff027e24 */ /* 0x002fe4000f8e00ff */
[----:B------:R-:W-:-:S05]  /*0540*/  IMAD.U32 R3, RZ, RZ, UR43 ;  /* 0x0000002bff037e24 */ /* 0x000fca000f8e00ff */
[----:B------:R-:W5:Y:S01]  /*0550*/  @!P3 LDG.E R2, desc[UR32][R2.64] ;  /* 0x000000200202b981 */ /* 0x000f62000c1e1900 */
[----:B--2---:R-:W-:Y:S02]  /*0560*/  @P1 R2UR UR38, R6 ;  /* 0x00000000062612ca */ /* 0x004fe400000e0000 */
[----:B---3--:R-:W-:-:S13]  /*0570*/  @P0 R2UR UR37, R4 ;  /* 0x00000000042502ca */ /* 0x008fda00000e0000 */
[----:B------:R-:W-:Y:S01]  /*0580*/  @UP0 UIADD3 UR37, UPT, UPT, UR37, -UR38, URZ ;  /* 0x8000002625250290 */ /* 0x000fe2000fffe0ff */
[----:B----4-:R-:W-:Y:S02]  /*0590*/  @P4 R2UR UR16, R5 ;  /* 0x00000000051042ca */ /* 0x010fe400000e0000 */
[----:B-----5:R-:W-:Y:S02]  /*05a0*/  @P2 R2UR UR8, R0 ;  /* 0x00000000000822ca */ /* 0x020fe400000e0000 */
        /* <DEDUP_REMOVED lines=11> */
.L_x_763:
        /* <DEDUP_REMOVED lines=34> */
.L_x_765:
[----:B------:R-:W1:Y:S01]  /*0880*/  LDCU.64 UR14, c[0x0][0x3b8] ;  /* 0x00007700ff0e77ac */ /* 0x000e620008000a00 */
[----:B------:R-:W-:-:S04]  /*0890*/  UIADD3 UR8, UPT, UPT, UR38, UR40, URZ ;  /* 0x0000002826087290 */ /* 0x000fc8000fffe0ff */
[----:B-1----:R-:W-:Y:S02]  /*08a0*/  UIMAD.WIDE.U32 UR54, UR8, UR14, URZ ;  /* 0x0000000e083672a5 */ /* 0x002fe4000f8e00ff */
[----:B------:R-:W-:-:S04]  /*08b0*/  UIMAD UR8, UR8, UR15, URZ ;  /* 0x0000000f080872a4 */ /* 0x000fc8000f8e02ff */
[----:B------:R-:W-:-:S06]  /*08c0*/  UIADD3 UR8, UPT, UPT, UR55, UR8, URZ ;  /* 0x0000000837087290 */ /* 0x000fcc000fffe0ff */
[----:B------:R-:W-:Y:S02]  /*08d0*/  MOV R20, UR8 ;  /* 0x0000000800147c02 */ /* 0x000fe40008000f00 */
.L_x_766:
        /* <DEDUP_REMOVED lines=43> */
.L_x_767:
[----:B------:R-:W1:Y:S01]  /*0b90*/  LDCU.64 UR12, c[0x0][0x3c0] ;  /* 0x00007800ff0c77ac */ /* 0x000e620008000a00 */
[----:B------:R-:W-:-:S04]  /*0ba0*/  UIADD3 UR8, UPT, UPT, UR38, UR40, URZ ;  /* 0x0000002826087290 */ /* 0x000fc8000fffe0ff */
[----:B-1----:R-:W-:Y:S02]  /*0bb0*/  UIMAD.WIDE.U32 UR52, UR8, UR12, URZ ;  /* 0x0000000c083472a5 */ /* 0x002fe4000f8e00ff */
[----:B------:R-:W-:-:S04]  /*0bc0*/  UIMAD UR8, UR8, UR13, URZ ;  /* 0x0000000d080872a4 */ /* 0x000fc8000f8e02ff */
[----:B------:R-:W-:-:S06]  /*0bd0*/  UIADD3 UR8, UPT, UPT, UR53, UR8, URZ ;  /* 0x0000000835087290 */ /* 0x000fcc000fffe0ff */
[----:B------:R-:W-:-:S07]  /*0be0*/  MOV R24, UR8 ;  /* 0x0000000800187c02 */ /* 0x000fce0008000f00 */
.L_x_768:
        /* <DEDUP_REMOVED lines=28> */
.L_x_769:
[----:B------:R-:W-:Y:S02]  /*0db0*/  UIMAD.WIDE.U32 UR10, UR58, UR16, URZ ;  /* 0x000000103a0a72a5 */ /* 0x000fe4000f8e00ff */
[----:B------:R-:W-:-:S04]  /*0dc0*/  UIMAD UR8, UR59, UR16, URZ ;  /* 0x000000103b0872a4 */ /* 0x000fc8000f8e02ff */
[----:B------:R-:W-:-:S12]  /*0dd0*/  UIADD3 UR8, UPT, UPT, UR11, UR8, URZ ;  /* 0x000000080b087290 */ /* 0x000fd8000fffe0ff */
.L_x_770:
        /* <DEDUP_REMOVED lines=20> */
.L_x_771:
[----:B------:R-:W1:Y:S01]  /*0f20*/  LDCU UR59, c[0x0][0x434] ;  /* 0x00008680ff3b77ac */ /* 0x000e620008000800 */
[----:B------:R-:W-:-:S04]  /*0f30*/  UIMAD UR9, UR24, UR44, UR23 ;  /* 0x0000002c180972a4 */ /* 0x000fc8000f8e0217 */
[----:B-1----:R-:W-:Y:S02]  /*0f40*/  UIMAD UR59, UR9, UR59, URZ ;  /* 0x0000003b093b72a4 */ /* 0x002fe4000f8e02ff */
.L_x_772:
        /* <DEDUP_REMOVED lines=11> */
.L_x_773:
[----:B------:R-:W1:Y:S01]  /*1000*/  LDCU UR58, c[0x0][0x444] ;  /* 0x00008880ff3a77ac */ /* 0x000e620008000800 */
[----:B------:R-:W-:-:S04]  /*1010*/  UIMAD UR9, UR24, UR44, UR23 ;  /* 0x0000002c180972a4 */ /* 0x000fc8000f8e0217 */
[----:B-1----:R-:W-:-:S12]  /*1020*/  UIMAD UR58, UR9, UR58, URZ ;  /* 0x0000003a093a72a4 */ /* 0x002fd8000f8e02ff */
.L_x_774:
        /* <DEDUP_REMOVED lines=8> */
[----:B------:R-:W-:Y:S01]  /*10b0*/  ULEA UR58, UR53, UR58, 0x6 ;  /* 0x0000003a353a7291 */ /* 0x000fe2000f8e30ff */
[----:B------:R-:W-:Y:S01]  /*10c0*/  BSSY.RECONVERGENT B1, `(.L_x_764) ;  /* 0x0000a31000017945 */ /* 0x000fe20003800200 */
[----:B------:R-:W-:Y:S01]  /*10d0*/  ULEA UR59, UR53, UR59, 0x6 ;  /* 0x0000003b353b7291 */ /* 0x000fe2000f8e30ff */
[----:B------:R-:W3:Y:S01]  /*10e0*/  LDC.64 R8, c[0x0][0x5f8] ;  /* 0x00017e00ff087b82 */ /* 0x000ee20000000a00 */
[----:B------:R-:W4:Y:S01]  /*10f0*/  LDCU UR9, c[0x0][0x508] ;  /* 0x0000a100ff0977ac */ /* 0x000f220008000800 */
[----:B--2---:R-:W-:Y:S01]  /*1100*/  IMAD R6, R12, UR50, RZ ;  /* 0x000000320c067c24 */ /* 0x004fe2000f8e02ff */
[----:B----4-:R-:W-:Y:S01]  /*1110*/  UIADD3 UR9, UPT, UPT, UR46, -UR9, -UR37 ;  /* 0x800000092e097290 */ /* 0x010fe2000fffe825 */
[----:B-1----:R-:W-:-:S03]  /*1120*/  IMAD.SHL.U32 R26, R28, 0x8, RZ ;  /* 0x000000081c1a7824 */ /* 0x002fc600078e00ff */
[----:B------:R-:W-:Y:S01]  /*1130*/  USHF.R.S32.HI UR8, URZ, 0x1f, UR9 ;  /* 0x0000001fff087899 */ /* 0x000fe20008011409 */
[--C-:B------:R-:W-:Y:S02]  /*1140*/  SHF.R.U32.HI R25, RZ, 0x3, R28.reuse ;  /* 0x00000003ff197819 */ /* 0x100fe4000001161c */
[----:B------:R-:W-:Y:S01]  /*1150*/  LOP3.LUT R246, R28, 0x1f, RZ, 0xc0, !PT ;  /* 0x0000001f1cf67812 */ /* 0x000fe200078ec0ff */
[----:B------:R-:W-:Y:S01]  /*1160*/  ULEA.HI UR8, UR8, UR9, URZ, 0x6 ;  /* 0x0000000908087291 */ /* 0x000fe2000f8f30ff */
[----:B------:R-:W-:Y:S02]  /*1170*/  LOP3.LUT R10, R26, 0x38, RZ, 0xc0, !PT ;  /* 0x000000381a0a7812 */ /* 0x000fe400078ec0ff */
[----:B------:R-:W-:Y:S01]  /*1180*/  SHF.R.U32.HI R243, RZ, 0x5, R28 ;  /* 0x00000005fff37819 */ /* 0x000fe2000001161c */
[----:B------:R-:W-:Y:S01]  /*1190*/  USHF.R.S32.HI UR45, URZ, 0x6, UR8 ;  /* 0x00000006ff2d7899 */ /* 0x000fe20008011408 */
[----:B------:R-:W-:Y:S01]  /*11a0*/  IADD3 R2, P0, PT, R10, UR62, RZ ;  /* 0x0000003e0a027c10 */ /* 0x000fe2000ff1e0ff */
[----:B------:R-:W-:Y:S01]  /*11b0*/  IMAD.WIDE.U32 R4, R12, UR51, R10 ;  /* 0x000000330c047c25 */ /* 0x000fe2000f8e000a */
[----:B------:R-:W1:Y:S01]  /*11c0*/  LDCU.64 UR62, c[0x0][0x5e8] ;  /* 0x0000bd00ff3e77ac */ /* 0x000e620008000a00 */
[----:B------:R-:W-:-:S02]  /*11d0*/  IADD3 R27, PT, PT, R25, 0x60, RZ ;  /* 0x00000060191b7810 */ /* 0x000fc40007ffe0ff */
[----:B------:R-:W-:Y:S01]  /*11e0*/  IMAD.X R3, RZ, RZ, UR17, P0 ;  /* 0x00000011ff037e24 */ /* 0x000fe200080e06ff */
[----:B------:R-:W2:Y:S01]  /*11f0*/  LDCU.128 UR8, c[0x0][0x590] ;  /* 0x0000b200ff0877ac */ /* 0x000ea20008000c00 */
[----:B------:R-:W-:-:S04]  /*1200*/  UISETP.LT.AND UP0, UPT, URZ, UR45, UPT ;  /* 0x0000002dff00728c */ /* 0x000fc8000bf01270 */
[----:B------:R-:W-:-:S04]  /*1210*/  USEL UR45, URZ, UR45, !UP0 ;  /* 0x0000002dff2d7287 */ /* 0x000fc8000c000000 */
[----:B------:R-:W-:Y:S02]  /*1220*/  UISETP.GT.AND UP0, UPT, UR36, UR45, UPT ;  /* 0x0000002d2400728c */ /* 0x000fe4000bf04270 */
[----:B--2---:R-:W-:Y:S01]  /*1230*/  UIMAD UR16, UR50, UR8, URZ ;  /* 0x00000008321072a4 */ /* 0x004fe2000f8e02ff */
[----:B------:R-:W-:Y:S01]  /*1240*/  IMAD.U32 R0, RZ, RZ, UR8 ;  /* 0x00000008ff007e24 */ /* 0x000fe2000f8e00ff */
[----:B------:R-:W-:Y:S02]  /*1250*/  UIMAD UR50, UR44, UR61, URZ ;  /* 0x0000003d2c3272a4 */ /* 0x000fe4000f8e02ff */
[----:B------:R-:W-:Y:S01]  /*1260*/  UIMAD UR16, UR51, UR9, UR16 ;  /* 0x00000009331072a4 */ /* 0x000fe2000f8e0210 */
[----:B------:R-:W-:Y:S01]  /*1270*/  IMAD.WIDE.U32 R2, R0, UR51, R2 ;  /* 0x0000003300027c25 */ /* 0x000fe2000f8e0002 */
[----:B------:R-:W2:Y:S03]  /*1280*/  LDCU.64 UR60, c[0x0][0x420] ;  /* 0x00008400ff3c77ac */ /* 0x000ea60008000a00 */
[----:B------:R-:W-:Y:S01]  /*1290*/  IMAD.U32 R0, RZ, RZ, UR10 ;  /* 0x0000000aff007e24 */ /* 0x000fe2000f8e00ff */
[----:B------:R-:W-:-:S05]  /*12a0*/  IADD3 R3, PT, PT, R3, UR16, RZ ;  /* 0x0000001003037c10 */ /* 0x000fca000fffe0ff */
[----:B------:R-:W4:Y:S01]  /*12b0*/  LDCU.64 UR16, c[0x0][0x3c8] ;  /* 0x00007900ff1077ac */ /* 0x000f220008000a00 */
[----:B------:R-:W-:-:S04]  /*12c0*/  IMAD.WIDE.U32 R2, R0, UR23, R2 ;  /* 0x0000001700027c25 */ /* 0x000fc8000f8e0002 */
[----:B------:R-:W-:Y:S01]  /*12d0*/  IMAD.U32 R0, RZ, RZ, UR11 ;  /* 0x0000000bff007e24 */ /* 0x000fe2000f8e00ff */
[----:B------:R-:W5:Y:S03]  /*12e0*/  LDCU.64 UR10, c[0x0][0x550] ;  /* 0x0000aa00ff0a77ac */ /* 0x000f660008000a00 */
[----:B------:R-:W-:Y:S02]  /*12f0*/  IMAD R3, R0, UR23, R3 ;  /* 0x0000001700037c24 */ /* 0x000fe4000f8e0203 */
[----:B------:R-:W-:Y:S01]  /*1300*/  IMAD R0, R13, UR51, R6 ;  /* 0x000000330d007c24 */ /* 0x000fe2000f8e0206 */
[----:B------:R-:W-:Y:S01]  /*1310*/  IADD3 R6, P0, PT, R4, UR56, RZ ;  /* 0x0000003804067c10 */ /* 0x000fe2000ff1e0ff */
[----:B------:R-:W-:Y:S01]  /*1320*/  IMAD.WIDE.U32 R2, R25, UR8, R2 ;  /* 0x0000000819027c25 */ /* 0x000fe2000f8e0002 */
[----:B------:R-:W-:Y:S02]  /*1330*/  USHF.L.U32 UR51, UR8, 0x5, URZ ;  /* 0x0000000508337899 */ /* 0x000fe400080006ff */
[----:B------:R-:W-:Y:S01]  /*1340*/  IADD3.X R7, PT, PT, R5, UR49, R0, P0, !PT ;  /* 0x0000003105077c10 */ /* 0x000fe200087fe400 */
[----:B------:R-:W-:Y:S01]  /*1350*/  IMAD R14, R25, UR9, R3 ;  /* 0x00000009190e7c24 */ /* 0x000fe2000f8e0203 */
[----:B----4-:R-:W-:Y:S01]  /*1360*/  MOV R0, UR16 ;  /* 0x0000001000007c02 */ /* 0x010fe20008000f00 */
[----:B---3--:R-:W-:Y:S01]  /*1370*/  IMAD.WIDE.U32 R4, R8, UR21, RZ ;  /* 0x0000001508047c25 */ /* 0x008fe2000f8e00ff */
[----:B------:R-:W-:Y:S01]  /*1380*/  USHF.L.U64.HI UR49, UR8, 0x5, UR9 ;  /* 0x0000000508317899 */ /* 0x000fe20008010209 */
[----:B------:R-:W3:Y:S02]  /*1390*/  LDCU.64 UR8, c[0x0][0x380] ;  /* 0x00007000ff0877ac */ /* 0x000ee40008000a00 */
[----:B------:R-:W-:Y:S01]  /*13a0*/  IMAD.U32 R3, RZ, RZ, UR17 ;  /* 0x00000011ff037e24 */ /* 0x000fe2000f8e00ff */
[----:B------:R-:W-:Y:S01]  /*13b0*/  SEL R4, R4, RZ, P3 ;  /* 0x000000ff04047207 */ /* 0x000fe20001800000 */
[----:B------:R-:W-:Y:S01]  /*13c0*/  IMAD.WIDE.U32 R6, R0, UR23, R6 ;  /* 0x0000001700067c25 */ /* 0x000fe2000f8e0006 */
[----:B------:R-:W4:Y:S01]  /*13d0*/  LDCU.64 UR16, c[0x0][0x570] ;  /* 0x0000ae00ff1077ac */ /* 0x000f220008000a00 */
[----:B-----5:R-:W-:-:S02]  /*13e0*/  LEA R241, P2, R2, UR10, 0x1 ;  /* 0x0000000a02f17c11 */ /* 0x020fc4000f8408ff */
[----:B------:R-:W-:Y:S01]  /*13f0*/  IMAD R0, R243, UR50, R246 ;  /* 0x00000032f3007c24 */ /* 0x000fe2000f8e02f6 */
[----:B------:R-:W-:Y:S01]  /*1400*/  USHF.L.U32 UR56, UR50, 0x6, URZ ;  /* 0x0000000632387899 */ /* 0x000fe200080006ff */
[----:B------:R-:W-:Y:S01]  /*1410*/  IMAD R8, R9, UR21, R5 ;  /* 0x0000001509087c24 */ /* 0x000fe2000f8e0205 */
[----:B------:R-:W-:Y:S01]  /*1420*/  LEA.HI.X R240, R2, UR11, R14, 0x1, P2 ;  /* 0x0000000b02f07c11 */ /* 0x000fe200090f0c0e */
[----:B------:R-:W-:Y:S01]  /*1430*/  IMAD R3, R3, UR23, R7 ;  /* 0x0000001703037c24 */ /* 0x000fe2000f8e0207 */
[----:B------:R-:W-:Y:S01]  /*1440*/  IADD3 R9, P1, P0, R0, UR57, R4 ;  /* 0x0000003900097c10 */ /* 0x000fe2000f83e004 */
[----:B------:R-:W-:Y:S01]  /*1450*/  IMAD.MOV.U32 R2, RZ, RZ, R6 ;  /* 0x000000ffff027224 */ /* 0x000fe200078e0006 */
[----:B------:R-:W-:Y:S01]  /*1460*/  SHF.R.S32.HI R5, RZ, 0x1f, R0 ;  /* 0x0000001fff057819 */ /* 0x000fe20000011400 */
[----:B-1----:R-:W-:Y:S01]  /*1470*/  UIMAD.WIDE UR10, UR58, 0x4, UR62 ;  /* 0x000000043a0a78a5 */ /* 0x002fe2000f8e023e */
[----:B------:R-:W-:Y:S01]  /*1480*/  SEL R0, R8, RZ, P3 ;  /* 0x000000ff08007207 */ /* 0x000fe20001800000 */
[----:B------:R-:W-:Y:S01]  /*1490*/  IMAD.WIDE.U32 R2, R25, R12, R2 ;  /* 0x0000000c19027225 */ /* 0x000fe200078e0002 */
[----:B------:R-:W-:-:S02]  /*14a0*/  MOV R4, UR56 ;  /* 0x0000003800047c02 */ /* 0x000fc40008000f00 */
[----:B------:R-:W-:Y:S01]  /*14b0*/  IADD3.X R5, PT, PT, R5, UR55, R0, P1, P0 ;  /* 0x0000003705057c10 */ /* 0x000fe20008fe0400 */
[----:B------:R-:W-:Y:S01]  /*14c0*/  IMAD R3, R25, R13, R3 ;  /* 0x0000000d19037224 */ /* 0x000fe200078e0203 */
[----:B------:R-:W-:Y:S01]  /*14d0*/  IADD3 R0, P0, PT, R9, UR56, RZ ;  /* 0x0000003809007c10 */ /* 0x000fe2000ff1e0ff */
[----:B------:R-:W-:Y:S01]  /*14e0*/  IMAD.SHL.U32 R7, R12, 0x20, RZ ;  /* 0x000000200c077824 */ /* 0x000fe200078e00ff */
[----:B---3--:R-:W-:Y:S01]  /*14f0*/  LEA R239, P1, R2, UR8, 0x1 ;  /* 0x0000000802ef7c11 */ /* 0x008fe2000f8208ff */
[----:B------:R-:W-:Y:S01]  /*1500*/  VIADD R14, R25, 0x40 ;  /* 0x00000040190e7836 */ /* 0x000fe20000000000 */
[----:B------:R-:W-:Y:S01]  /*1510*/  LEA.HI.X.SX32 R4, R4, R5, 0x1, P0 ;  /* 0x0000000504047211 */ /* 0x000fe200000f0eff */
[----:B--2---:R-:W-:Y:S01]  /*1520*/  UIMAD.WIDE UR56, UR59, 0x4, UR60 ;  /* 0x000000043b3878a5 */ /* 0x004fe2000f8e023c */
[----:B----4-:R-:W-:Y:S01]  /*1530*/  LEA R234, P0, R0, UR16, 0x2 ;  /* 0x0000001000ea7c11 */ /* 0x010fe2000f8010ff */
[----:B------:R-:W-:Y:S01]  /*1540*/  UMOV UR16, UR10 ;  /* 0x0000000a00107c82 */ /* 0x000fe20008000000 */
[----:B------:R-:W-:-:S02]  /*1550*/  LEA.HI.X R238, R2, UR9, R3, 0x1, P1 ;  /* 0x0000000902ee7c11 */ /* 0x000fc400088f0c03 */
[----:B------:R-:W-:Y:S02]  /*1560*/  LEA.HI.X R235, R0, UR17, R4, 0x2, P0 ;  /* 0x0000001100eb7c11 */ /* 0x000fe400080f1404 */
[C---:B------:R-:W-:Y:S02]  /*1570*/  IADD3 R17, P2, PT, R25.reuse, 0x40, RZ ;  /* 0x0000004019117810 */ /* 0x040fe40007f5e0ff */
[C---:B------:R-:W-:Y:S02]  /*1580*/  IADD3 R16, P0, PT, R25.reuse, 0x20, RZ ;  /* 0x0000002019107810 */ /* 0x040fe40007f1e0ff */
[C---:B------:R-:W-:Y:S01]  /*1590*/  IADD3 R18, P1, PT, R25.reuse, 0x60, RZ ;  /* 0x0000006019127810 */ /* 0x040fe20007f3e0ff */
[----:B------:R-:W-:Y:S01]  /*15a0*/  IMAD.X R22, RZ, RZ, RZ, P2 ;  /* 0x000000ffff167224 */ /* 0x000fe200010e06ff */
[----:B------:R-:W-:Y:S01]  /*15b0*/  SHF.L.U64.HI R8, R12, 0x5, R13 ;  /* 0x000000050c087819 */ /* 0x000fe2000001020d */
[----:B------:R-:W-:Y:S01]  /*15c0*/  VIADD R12, R25, 0x20 ;  /* 0x00000020190c7836 */ /* 0x000fe20000000000 */
[----:B------:R-:W-:Y:S01]  /*15d0*/  IADD3.X R23, PT, PT, RZ, RZ, RZ, P1, !PT ;  /* 0x000000ffff177210 */ /* 0x000fe20000ffe4ff */
[----:B------:R-:W-:Y:S01]  /*15e0*/  IMAD.X R19, RZ, RZ, RZ, P0 ;  /* 0x000000ffff137224 */ /* 0x000fe200000e06ff */
        /* <DEDUP_REMOVED lines=15> */
.L_x_776:
[----:B------:R-:W1:Y:S01]  /*16e0*/  LDCU.64 UR10, c[0x0][0x5c0] ;  /* 0x0000b800ff0a77ac */ /* 0x000e620008000a00 */
[----:B------:R-:W-:-:S04]  /*16f0*/  UIADD3 UR8, UPT, UPT, UR38, UR40, URZ ;  /* 0x0000002826087290 */ /* 0x000fc8000fffe0ff */
[----:B-1----:R-:W-:Y:S02]  /*1700*/  UIMAD.WIDE.U32 UR16, UR8, UR10, URZ ;  /* 0x0000000a081072a5 */ /* 0x002fe4000f8e00ff */
[----:B------:R-:W-:-:S04]  /*1710*/  UIMAD UR8, UR8, UR11, URZ ;  /* 0x0000000b080872a4 */ /* 0x000fc8000f8e02ff */
[----:B------:R-:W-:-:S06]  /*1720*/  UIADD3 UR8, UPT, UPT, UR17, UR8, URZ ;  /* 0x0000000811087290 */ /* 0x000fcc000fffe0ff */
[----:B------:R-:W-:Y:S02]  /*1730*/  MOV R0, UR8 ;  /* 0x0000000800007c02 */ /* 0x000fe40008000f00 */
.L_x_777:
        /* <DEDUP_REMOVED lines=13> */
.L_x_778:
[----:B------:R-:W1:Y:S01]  /*1810*/  LDCU.64 UR8, c[0x0][0x5c8] ;  /* 0x0000b900ff0877ac */ /* 0x000e620008000a00 */
[----:B------:R-:W-:-:S04]  /*1820*/  UIADD3 UR38, UPT, UPT, UR38, UR40, URZ ;  /* 0x0000002826267290 */ /* 0x000fc8000fffe0ff */
[----:B-1----:R-:W-:Y:S02]  /*1830*/  UIMAD.WIDE.U32 UR14, UR38, UR8, URZ ;  /* 0x00000008260e72a5 */ /* 0x002fe4000f8e00ff */
[----:B------:R-:W-:-:S04]  /*1840*/  UIMAD UR38, UR38, UR9, URZ ;  /* 0x00000009262672a4 */ /* 0x000fc8000f8e02ff */
[----:B------:R-:W-:-:S06]  /*1850*/  UIADD3 UR38, UPT, UPT, UR15, UR38, URZ ;  /* 0x000000260f267290 */ /* 0x000fcc000fffe0ff */
[----:B------:R-:W-:-:S07]  /*1860*/  MOV R9, UR38 ;  /* 0x0000002600097c02 */ /* 0x000fce0008000f00 */
.L_x_779:
        /* <DEDUP_REMOVED lines=30> */
.L_x_781:
[----:B------:R-:W-:Y:S05]  /*1a50*/  BSYNC.RECONVERGENT B0 ;  /* 0x0000000000007941 */ /* 0x000fea0003800200 */
.L_x_780:
        /* <DEDUP_REMOVED lines=16> */
.L_x_783:
[----:B------:R-:W-:Y:S05]  /*1b60*/  BSYNC.RECONVERGENT B0 ;  /* 0x0000000000007941 */ /* 0x000fea0003800200 */
.L_x_782:
        /* <DEDUP_REMOVED lines=16> */
.L_x_785:
[----:B------:R-:W-:Y:S05]  /*1c70*/  BSYNC.RECONVERGENT B0 ;  /* 0x0000000000007941 */ /* 0x000fea0003800200 */
.L_x_784:
        /* <DEDUP_REMOVED lines=16> */
.L_x_787:
[----:B------:R-:W-:Y:S05]  /*1d80*/  BSYNC.RECONVERGENT B0 ;  /* 0x0000000000007941 */ /* 0x000fea0003800200 */
.L_x_786:
        /* <DEDUP_REMOVED lines=25> */
.L_x_789:
[----:B------:R-:W-:Y:S05]  /*1f20*/  BSYNC.RECONVERGENT B0 ;  /* 0x0000000000007941 */ /* 0x000fea0003800200 */
.L_x_788:
        /* <DEDUP_REMOVED lines=16> */
.L_x_791:
[----:B------:R-:W-:Y:S05]  /*2030*/  BSYNC.RECONVERGENT B0 ;  /* 0x0000000000007941 */ /* 0x000fea0003800200 */
.L_x_790:
        /* <DEDUP_REMOVED lines=16> */
.L_x_793:
[----:B------:R-:W-:Y:S05]  /*2140*/  BSYNC.RECONVERGENT B0 ;  /* 0x0000000000007941 */ /* 0x000fea0003800200 */
.L_x_792:
        /* <DEDUP_REMOVED lines=17> */
.L_x_775:
        /* <DEDUP_REMOVED lines=30> */
.L_x_796:
[----:B------:R2:W-:Y:S04]  /*2440*/  STS.128 [R6+0x8000], RZ ;  /* 0x008000ff06007388 */ /* 0x0005e80000000c00 */
[----:B------:R2:W-:Y:S02]  /*2450*/  STS.128 [R6+0xa000], RZ ;  /* 0x00a000ff06007388 */ /* 0x0005e40000000c00 */
.L_x_797:
[----:B------:R-:W-:Y:S05]  /*2460*/  BSYNC.RECONVERGENT B0 ;  /* 0x0000000000007941 */ /* 0x000fea0003800200 */
.L_x_795:
        /* <DEDUP_REMOVED lines=23> */
.L_x_799:
[----:B------:R-:W-:Y:S05]  /*25e0*/  BSYNC.RECONVERGENT B0 ;  /* 0x0000000000007941 */ /* 0x000fea0003800200 */
.L_x_798:
        /* <DEDUP_REMOVED lines=21> */
.L_x_801:
[----:B------:R1:W-:Y:S04]  /*2740*/  STS.128 [R233], RZ ;  /* 0x000000ffe9007388 */ /* 0x0003e80000000c00 */
[----:B------:R1:W-:Y:S02]  /*2750*/  STS.128 [R233+0x2000], RZ ;  /* 0x002000ffe9007388 */ /* 0x0003e40000000c00 */
.L_x_802:
[----:B------:R-:W-:Y:S05]  /*2760*/  BSYNC.RECONVERGENT B0 ;  /* 0x0000000000007941 */ /* 0x000fea0003800200 */
.L_x_800:
        /* <DEDUP_REMOVED lines=8> */
[C---:B-1--4-:R-:W-:Y:S01]  /*27f0*/  LOP3.LUT R2, R244.reuse, 0x20, RZ, 0xfc, !PT ;  /* 0x00000020f4027812 */ /* 0x052fe200078efcff */
        /* <DEDUP_REMOVED lines=31> */
.L_x_804:
[----:B------:R-:W-:Y:S05]  /*29f0*/  BSYNC.RECONVERGENT B0 ;  /* 0x0000000000007941 */ /* 0x000fea0003800200 */
.L_x_803:
        /* <DEDUP_REMOVED lines=36> */
.L_x_806:
[----:B------:R2:W-:Y:S04]  /*2c40*/  STS.128 [R6+0xc000], RZ ;  /* 0x00c000ff06007388 */ /* 0x0005e80000000c00 */
[----:B------:R2:W-:Y:S02]  /*2c50*/  STS.128 [R6+0x10000], RZ ;  /* 0x010000ff06007388 */ /* 0x0005e40000000c00 */
.L_x_807:
[----:B------:R-:W-:Y:S05]  /*2c60*/  BSYNC.RECONVERGENT B0 ;  /* 0x0000000000007941 */ /* 0x000fea0003800200 */
.L_x_805:
        /* <DEDUP_REMOVED lines=29> */
.L_x_809:
[----:B------:R-:W-:Y:S05]  /*2e40*/  BSYNC.RECONVERGENT B0 ;  /* 0x0000000000007941 */ /* 0x000fea0003800200 */
.L_x_808:
        /* <DEDUP_REMOVED lines=26> */
.L_x_811:
[----:B------:R-:W-:Y:S05]  /*2ff0*/  BSYNC.RECONVERGENT B0 ;  /* 0x0000000000007941 */ /* 0x000fea0003800200 */
.L_x_810:
        /* <DEDUP_REMOVED lines=26> */
.L_x_813:
[----:B------:R-:W-:Y:S05]  /*31a0*/  BSYNC.RECONVERGENT B0 ;  /* 0x0000000000007941 */ /* 0x000fea0003800200 */
.L_x_812:
        /* <DEDUP_REMOVED lines=34> */
.L_x_815:
[----:B------:R1:W-:Y:S04]  /*33d0*/  STS.128 [R6+0x14000], RZ ;  /* 0x014000ff06007388 */ /* 0x0003e80000000c00 */
[----:B------:R1:W-:Y:S02]  /*33e0*/  STS.128 [R6+0x18000], RZ ;  /* 0x018000ff06007388 */ /* 0x0003e40000000c00 */
.L_x_816:
[----:B------:R-:W-:Y:S05]  /*33f0*/  BSYNC.RECONVERGENT B0 ;  /* 0x0000000000007941 */ /* 0x000fea0003800200 */
.L_x_814:
[----:B------:R-:W3:Y:S02]  /*3400*/  LDC.64 R20, c[0x0][0x528] ;  /* 0x00014a00ff147b82 */ /* 0x000ee40000000a00 */
[----:B---3--:R3:W5:Y:S04]  /*3410*/  LDG.E.64 R14, desc[UR32][R20.64+0x8] ;  /* 0x00000820140e7981 */ /* 0x008768000c1e1b00 */
[----:B------:R-:W5:Y:S01]  /*3420*/  LDG.E.64 R20, desc[UR32][R20.64] ;  /* 0x0000002014147981 */ /* 0x000f62000c1e1b00 */
[----:B------:R-:W-:Y:S01]  /*3430*/  LOP3.LUT R243, R243, 0x1, RZ, 0xc0, !PT ;  /* 0x00000001f3f37812 */ /* 0x000fe200078ec0ff */
[----:B------:R-:W-:Y:S01]  /*3440*/  IMAD.U32 R0, RZ, RZ, UR36 ;  /* 0x00000024ff007e24 */ /* 0x000fe2000f8e00ff */
[----:B------:R-:W-:Y:S01]  /*3450*/  SHF.L.U32 R208, R28, 0x6, RZ ;  /* 0x000000061cd07819 */ /* 0x000fe200000006ff */
[----:B------:R-:W1:Y:S01]  /*3460*/  S2R R214, SR_TID.X ;  /* 0x0000000000d67919 */ /* 0x000e620000002100 */
[----:B------:R-:W-:Y:S01]  /*3470*/  BSSY.RECONVERGENT B0, `(.L_x_817) ;  /* 0x000001c000007945 */ /* 0x000fe20003800200 */
[----:B------:R-:W-:Y:S01]  /*3480*/  IMAD R243, R0, 0x4, R243 ;  /* 0x0000000400f37824 */ /* 0x000fe200078e02f3 */
[----:B------:R-:W-:Y:S01]  /*3490*/  LOP3.LUT R7, R208, 0x1c0, RZ, 0xc0, !PT ;  /* 0x000001c0d0077812 */ /* 0x000fe200078ec0ff */
[----:B------:R3:W-:Y:S04]  /*34a0*/  @P5 STS.128 [R6+0x15000], RZ ;  /* 0x015000ff06005388 */ /* 0x0007e80000000c00 */
[----:B------:R3:W-:Y:S01]  /*34b0*/  @P5 STS.128 [R6+0x19000], RZ ;  /* 0x019000ff06005388 */ /* 0x0007e20000000c00 */
[----:B------:R-:W-:Y:S05]  /*34c0*/  @P5 BRA `(.L_x_818) ;  /* 0x0000000000585947 */ /* 0x000fea0003800000 */
[----:B------:R-:W4:Y:S01]  /*34d0*/  LDCU UR14, c[0x0][0x440] ;  /* 0x00008800ff0e77ac */ /* 0x000f220008000800 */
[----:B--2---:R-:W-:Y:S01]  /*34e0*/  MOV R3, R12 ;  /* 0x0000000c00037202 */ /* 0x004fe20000000f00 */
[----:B------:R-:W-:Y:S01]  /*34f0*/  IMAD R0, R19, UR12, RZ ;  /* 0x0000000c13007c24 */ /* 0x000fe2000f8e02ff */
[----:B------:R-:W2:Y:S01]  /*3500*/  LDCU.64 UR8, c[0x0][0x390] ;  /* 0x00007200ff0877ac */ /* 0x000ea20008000a00 */
[----:B------:R-:W-:Y:S02]  /*3510*/  IMAD.MOV.U32 R2, RZ, RZ, R8 ;  /* 0x000000ffff027224 */ /* 0x000fe400078e0008 */
[C---:B------:R-:W-:Y:S02]  /*3520*/  IMAD R0, R16.reuse, UR13, R0 ;  /* 0x0000000d10007c24 */ /* 0x040fe4000f8e0200 */
[----:B------:R-:W-:-:S04]  /*3530*/  IMAD.WIDE.U32 R4, R16, UR12, R2 ;  /* 0x0000000c10047c25 */ /* 0x000fc8000f8e0002 */
[----:B------:R-:W-:Y:S01]  /*3540*/  IMAD.IADD R0, R5, 0x1, R0 ;  /* 0x0000000105007824 */ /* 0x000fe200078e0200 */
[----:B----4-:R-:W-:Y:S02]  /*3550*/  ISETP.GE.AND P1, PT, R10, UR14, PT ;  /* 0x0000000e0a007c0c */ /* 0x010fe4000bf26270 */
        /* <DEDUP_REMOVED lines=13> */
.L_x_818:
[----:B------:R-:W-:Y:S05]  /*3630*/  BSYNC.RECONVERGENT B0 ;  /* 0x0000000000007941 */ /* 0x000fea0003800200 */
.L_x_817:
[----:B------:R1:W-:Y:S01]  /*3640*/  @P4 STS.128 [R6+0x16000], RZ ;  /* 0x016000ff06004388 */ /* 0x0003e20000000c00 */
[----:B--2---:R-:W-:Y:S01]  /*3650*/  SHF.R.U32.HI R2, RZ, 0x4, R28 ;  /* 0x00000004ff027819 */ /* 0x004fe2000001161c */
[----:B------:R-:W-:Y:S01]  /*3660*/  IMAD.U32 R0, RZ, RZ, UR35 ;  /* 0x00000023ff007e24 */ /* 0x000fe2000f8e00ff */
[----:B------:R-:W-:Y:S01]  /*3670*/  LOP3.LUT R16, R7, 0x38, R26, 0xf8, !PT ;  /* 0x0000003807107812 */ /* 0x000fe200078ef81a */
[----:B------:R2:W-:Y:S01]  /*3680*/  @P4 STS.128 [R6+0x1a000], RZ ;  /* 0x01a000ff06004388 */ /* 0x0005e20000000c00 */
[----:B------:R-:W-:Y:S01]  /*3690*/  LOP3.LUT R2, R2, 0x8, RZ, 0xc0, !PT ;  /* 0x0000000802027812 */ /* 0x000fe200078ec0ff */
[----:B------:R-:W-:Y:S01]  /*36a0*/  IMAD.SHL.U32 R204, R28, 0x20, RZ ;  /* 0x000000201ccc7824 */ /* 0x000fe200078e00ff */
[----:B------:R-:W-:Y:S01]  /*36b0*/  LOP3.LUT R4, R208, 0x200, RZ, 0xc0, !PT ;  /* 0x00000200d0047812 */ /* 0x000fe200078ec0ff */
[----:B------:R-:W-:Y:S01]  /*36c0*/  IMAD.U32 R7, RZ, RZ, UR39 ;  /* 0x00000027ff077e24 */ /* 0x000fe2000f8e00ff */
[----:B------:R-:W-:Y:S01]  /*36d0*/  LOP3.LUT R2, R2, 0x10, R28, 0xf8, !PT ;  /* 0x0000001002027812 */ /* 0x000fe200078ef81c */
[----:B------:R-:W1:Y:S01]  /*36e0*/  LDCU UR14, c[0x0][0x440] ;  /* 0x00008800ff0e77ac */ /* 0x000e620008000800 */
[----:B------:R-:W-:Y:S01]  /*36f0*/  IADD3 R5, PT, PT, R0, UR37, R244 ;  /* 0x0000002500057c10 */ /* 0x000fe2000fffe0f4 */
[----:B------:R-:W-:Y:S01]  /*3700*/  BSSY.RECONVERGENT B0, `(.L_x_819) ;  /* 0x0000020000007945 */ /* 0x000fe20003800200 */
[----:B------:R-:W-:-:S02]  /*3710*/  LOP3.LUT R4, R4, 0x400, R204, 0xf8, !PT ;  /* 0x0000040004047812 */ /* 0x000fc400078ef8cc */
[----:B------:R-:W-:Y:S02]  /*3720*/  LOP3.LUT R3, R16, 0x8, R29, 0x78, !PT ;  /* 0x0000000810037812 */ /* 0x000fe400078e781d */
[----:B------:R-:W-:Y:S02]  /*3730*/  LOP3.LUT R2, R2, R16, RZ, 0x3c, !PT ;  /* 0x0000001002027212 */ /* 0x000fe400078e3cff */
[----:B------:R-:W-:Y:S02]  /*3740*/  LOP3.LUT R0, R16, 0x8, R28, 0x78, !PT ;  /* 0x0000000810007812 */ /* 0x000fe400078e781c */
[----:B------:R-:W-:Y:S02]  /*3750*/  IADD3 R236, PT, PT, R5, -0x1f, -R7 ;  /* 0xffffffe105ec7810 */ /* 0x000fe40007ffe807 */
[----:B------:R-:W-:Y:S02]  /*3760*/  LOP3.LUT R212, R4, R3, RZ, 0xfc, !PT ;  /* 0x0000000304d47212 */ /* 0x000fe400078efcff */
[----:B------:R-:W-:-:S02]  /*3770*/  LOP3.LUT R208, R2, 0x200, R208, 0xf8, !PT ;  /* 0x0000020002d07812 */ /* 0x000fc400078ef8d0 */
[----:B------:R-:W-:Y:S01]  /*3780*/  LOP3.LUT R204, R0, 0x7a00, R204, 0xf8, !PT ;  /* 0x00007a0000cc7812 */ /* 0x000fe200078ef8cc */
[----:B-12---:R-:W-:Y:S06]  /*3790*/  @P4 BRA `(.L_x_820) ;  /* 0x0000000000584947 */ /* 0x006fec0003800000 */
[----:B------:R-:W1:Y:S01]  /*37a0*/  LDCU UR15, c[0x0][0x440] ;  /* 0x00008800ff0f77ac */ /* 0x000e620008000800 */
[----:B------:R-:W-:Y:S01]  /*37b0*/  MOV R3, R12 ;  /* 0x0000000c00037202 */ /* 0x000fe20000000f00 */
[----:B------:R-:W-:Y:S01]  /*37c0*/  IMAD R0, R22, UR12, RZ ;  /* 0x0000000c16007c24 */ /* 0x000fe2000f8e02ff */
[----:B------:R-:W2:Y:S01]  /*37d0*/  LDCU.64 UR8, c[0x0][0x390] ;  /* 0x00007200ff0877ac */ /* 0x000ea20008000a00 */
[----:B------:R-:W-:Y:S02]  /*37e0*/  IMAD.MOV.U32 R2, RZ, RZ, R8 ;  /* 0x000000ffff027224 */ /* 0x000fe400078e0008 */
        /* <DEDUP_REMOVED lines=17> */
.L_x_820:
[----:B------:R-:W-:Y:S05]  /*3900*/  BSYNC.RECONVERGENT B0 ;  /* 0x0000000000007941 */ /* 0x000fea0003800200 */
.L_x_819:
[----:B------:R2:W-:Y:S01]  /*3910*/  @P3 STS.128 [R6+0x17000], RZ ;  /* 0x017000ff06003388 */ /* 0x0005e20000000c00 */
[----:B------:R-:W-:Y:S03]  /*3920*/  BSSY.RECONVERGENT B0, `(.L_x_821) ;  /* 0x0000019000007945 */ /* 0x000fe60003800200 */
[----:B------:R2:W-:Y:S01]  /*3930*/  @P3 STS.128 [R6+0x1b000], RZ ;  /* 0x01b000ff06003388 */ /* 0x0005e20000000c00 */
[----:B------:R-:W-:Y:S05]  /*3940*/  @P3 BRA `(.L_x_822) ;  /* 0x0000000000583947 */ /* 0x000fea0003800000 */
[----:B------:R-:W3:Y:S01]  /*3950*/  LDCU UR15, c[0x0][0x440] ;  /* 0x00008800ff0f77ac */ /* 0x000ee20008000800 */
[----:B------:R-:W-:Y:S01]  /*3960*/  MOV R5, R12 ;  /* 0x0000000c00057202 */ /* 0x000fe20000000f00 */
        /* <DEDUP_REMOVED lines=20> */
.L_x_822:
[----:B------:R-:W-:Y:S05]  /*3ab0*/  BSYNC.RECONVERGENT B0 ;  /* 0x0000000000007941 */ /* 0x000fea0003800200 */
.L_x_821:
[C---:B------:R-:W-:Y:S01]  /*3ac0*/  IMAD.SHL.U32 R0, R214.reuse, 0x40, RZ ;  /* 0x00000040d6007824 */ /* 0x040fe200078e00ff */
[----:B------:R-:W-:Y:S01]  /*3ad0*/  UIMAD UR9, UR24, UR44, UR23 ;  /* 0x0000002c180972a4 */ /* 0x000fe2000f8e0217 */
[C---:B-1234-:R-:W-:Y:S01]  /*3ae0*/  IMAD.SHL.U32 R6, R214.reuse, 0x20, RZ ;  /* 0x00000020d6067824 */ /* 0x05efe200078e00ff */
[----:B------:R-:W-:Y:S01]  /*3af0*/  SHF.R.U32.HI R8, RZ, 0x1, R214 ;  /* 0x00000001ff087819 */ /* 0x000fe200000116d6 */
[----:B------:R-:W-:Y:S01]  /*3b00*/  IMAD.SHL.U32 R9, R214, 0x2, RZ ;  /* 0x00000002d6097824 */ /* 0x000fe200078e00ff */
[----:B------:R-:W-:Y:S01]  /*3b10*/  LOP3.LUT R4, R0, 0x1c0, RZ, 0xc0, !PT ;  /* 0x000001c000047812 */ /* 0x000fe200078ec0ff */
[----:B------:R-:W-:Y:S01]  /*3b20*/  IMAD.SHL.U32 R215, R214, 0x8, RZ ;  /* 0x00000008d6d77824 */ /* 0x000fe200078e00ff */
[----:B------:R-:W-:Y:S01]  /*3b30*/  LOP3.LUT R2, R0, 0x200, RZ, 0xc0, !PT ;  /* 0x0000020000027812 */ /* 0x000fe200078ec0ff */
[----:B------:R-:W-:Y:S01]  /*3b40*/  IMAD.SHL.U32 R7, R214, 0x10, RZ ;  /* 0x00000010d6077824 */ /* 0x000fe200078e00ff */
[--C-:B------:R-:W-:Y:S01]  /*3b50*/  LOP3.LUT R3, R9, 0x7006, R6.reuse, 0xc8, !PT ;  /* 0x0000700609037812 */ /* 0x100fe200078ec806 */
[----:B------:R-:W-:Y:S01]  /*3b60*/  USHF.L.U32 UR9, UR9, 0x5, URZ ;  /* 0x0000000509097899 */ /* 0x000fe200080006ff */
[----:B------:R-:W-:Y:S01]  /*3b70*/  LOP3.LUT R0, R4, 0x38, R215, 0xf8, !PT ;  /* 0x0000003804007812 */ /* 0x000fe200078ef8d7 */
[----:B------:R-:W1:Y:S01]  /*3b80*/  LDC R242, c[0x0][0x44c] ;  /* 0x00011300fff27b82 */ /* 0x000e620000000800 */
[----:B------:R-:W-:Y:S01]  /*3b90*/  LOP3.LUT R7, R7, 0x1c0, RZ, 0xc0, !PT ;  /* 0x000001c007077812 */ /* 0x000fe200078ec0ff */
[----:B------:R-:W-:Y:S01]  /*3ba0*/  USHF.R.S32.HI UR13, URZ, 0x1f, UR9 ;  /* 0x0000001fff0d7899 */ /* 0x000fe20008011409 */
[----:B------:R-:W-:Y:S01]  /*3bb0*/  LOP3.LUT R5, R3, 0x400, R6, 0xf8, !PT ;  /* 0x0000040003057812 */ /* 0x000fe200078ef806 */
[----:B------:R-:W0:Y:S01]  /*3bc0*/  LDGDEPBAR ;  /* 0x00000000000079af */ /* 0x000e220000000000 */
[----:B------:R-:W-:Y:S01]  /*3bd0*/  LOP3.LUT R3, R0, 0x8, R214, 0x78, !PT ;  /* 0x0000000800037812 */ /* 0x000fe200078e78d6 */
[----:B------:R-:W-:Y:S01]  /*3be0*/  IMAD.MOV.U32 R202, RZ, RZ, 0x40 ;  /* 0x00000040ffca7424 */ /* 0x000fe200078e00ff */
[----:B------:R-:W-:Y:S01]  /*3bf0*/  LOP3.LUT R4, R7, 0x38, R9, 0xf8, !PT ;  /* 0x0000003807047812 */ /* 0x000fe200078ef809 */
[----:B------:R-:W-:Y:S01]  /*3c00*/  IMAD.MOV.U32 R201, RZ, RZ, 0x20 ;  /* 0x00000020ffc97424 */ /* 0x000fe200078e00ff */
[----:B------:R-:W-:Y:S01]  /*3c10*/  LOP3.LUT R2, R2, 0x400, R6, 0xf8, !PT ;  /* 0x0000040002027812 */ /* 0x000fe200078ef806 */
[----:B------:R-:W-:Y:S01]  /*3c20*/  IMAD.MOV.U32 R237, RZ, RZ, R233 ;  /* 0x000000ffffed7224 */ /* 0x000fe200078e00e9 */
[----:B------:R-:W-:-:S02]  /*3c30*/  LOP3.LUT R0, R0, 0x8, R8, 0x78, !PT ;  /* 0x0000000800007812 */ /* 0x000fc400078e7808 */
[----:B------:R-:W-:Y:S02]  /*3c40*/  CS2R R158, SRZ ;  /* 0x00000000009e7805 */ /* 0x000fe4000001ff00 */
[----:B------:R-:W-:Y:S02]  /*3c50*/  LOP3.LUT R6, R3, 0x7a00, R6, 0xf8, !PT ;  /* 0x00007a0003067812 */ /* 0x000fe400078ef806 */
[----:B------:R-:W-:Y:S02]  /*3c60*/  CS2R R156, SRZ ;  /* 0x00000000009c7805 */ /* 0x000fe4000001ff00 */
[----:B------:R-:W-:Y:S02]  /*3c70*/  LOP3.LUT R3, R4, 0x20, R8, 0x78, !PT ;  /* 0x0000002004037812 */ /* 0x000fe400078e7808 */
[----:B------:R-:W-:Y:S02]  /*3c80*/  CS2R R162, SRZ ;  /* 0x0000000000a27805 */ /* 0x000fe4000001ff00 */
[----:B------:R-:W-:Y:S01]  /*3c90*/  LOP3.LUT R213, R2, R0, RZ, 0xfc, !PT ;  /* 0x0000000002d57212 */ /* 0x000fe200078efcff */
[----:B------:R-:W-:Y:S01]  /*3ca0*/  STL [R1+0x8], R6 ;  /* 0x0000080601007387 */ /* 0x000fe20000100800 */
[----:B------:R-:W-:-:S02]  /*3cb0*/  LOP3.LUT R0, R5, R3, RZ, 0xfc, !PT ;  /* 0x0000000305007212 */ /* 0x000fc400078efcff */
[----:B------:R-:W-:Y:S02]  /*3cc0*/  CS2R R160, SRZ ;  /* 0x0000000000a07805 */ /* 0x000fe4000001ff00 */
[----:B-----5:R-:W-:Y:S02]  /*3cd0*/  IADD3 R246, P3, P0, R14, UR9, R246 ;  /* 0x000000090ef67c10 */ /* 0x020fe4000f87e0f6 */
[----:B------:R-:W-:Y:S02]  /*3ce0*/  CS2R R154, SRZ ;  /* 0x00000000009a7805 */ /* 0x000fe4000001ff00 */
[----:B------:R-:W-:Y:S01]  /*3cf0*/  R2UR UR15, R21 ;  /* 0x00000000150f72ca */ /* 0x000fe200000e0000 */
[----:B------:R2:W-:Y:S01]  /*3d00*/  STL [R1+0x4], R0 ;  /* 0x0000040001007387 */ /* 0x0005e20000100800 */
[----:B------:R-:W-:Y:S02]  /*3d10*/  R2P PR, R28, 0x6 ;  /* 0x000000061c007804 */ /* 0x000fe40000000000 */
[----:B------:R-:W-:-:S02]  /*3d20*/  CS2R R152, SRZ ;  /* 0x0000000000987805 */ /* 0x000fc4000001ff00 */
[----:B------:R-:W-:Y:S02]  /*3d30*/  R2UR UR17, R20 ;  /* 0x00000000141172ca */ /* 0x000fe400000e0000 */
[----:B------:R-:W-:Y:S02]  /*3d40*/  CS2R R150, SRZ ;  /* 0x0000000000967805 */ /* 0x000fe4000001ff00 */
[----:B------:R-:W-:Y:S02]  /*3d50*/  LEA R204, R204, UR34, 0x1 ;  /* 0x00000022cccc7c11 */ /* 0x000fe4000f8e08ff */
[----:B------:R-:W-:Y:S02]  /*3d60*/  CS2R R148, SRZ ;  /* 0x0000000000947805 */ /* 0x000fe4000001ff00 */
[----:B------:R-:W-:Y:S02]  /*3d70*/  SEL R202, R202, 0xffffffc0, !P2 ;  /* 0xffffffc0caca7807 */ /* 0x000fe40005000000 */
[----:B------:R-:W-:-:S02]  /*3d80*/  CS2R R142, SRZ ;  /* 0x00000000008e7805 */ /* 0x000fc4000001ff00 */
[----:B------:R-:W-:Y:S02]  /*3d90*/  LEA R212, R212, UR34, 0x1 ;  /* 0x00000022d4d47c11 */ /* 0x000fe4000f8e08ff */
[----:B------:R-:W-:Y:S02]  /*3da0*/  CS2R R140, SRZ ;  /* 0x00000000008c7805 */ /* 0x000fe4000001ff00 */
[----:B------:R-:W-:Y:S01]  /*3db0*/  LEA R208, R208, UR34, 0x1 ;  /* 0x00000022d0d07c11 */ /* 0x000fe2000f8e08ff */
[----:B------:R-:W-:Y:S01]  /*3dc0*/  IMAD.IADD R209, R202, 0x1, R204 ;  /* 0x00000001cad17824 */ /* 0x000fe200078e02cc */
[----:B------:R-:W-:Y:S02]  /*3dd0*/  SEL R201, R201, 0xffffffe0, !P1 ;  /* 0xffffffe0c9c97807 */ /* 0x000fe40004800000 */
        /* <DEDUP_REMOVED lines=11> */
[----:B--2---:R-:W-:Y:S01]  /*3e90*/  IADD3.X R0, PT, PT, R15, UR13, RZ, P3, P0 ;  /* 0x0000000d0f007c10 */ /* 0x004fe20009fe04ff */
[----:B------:R-:W2:Y:S01]  /*3ea0*/  LDCU UR13, c[0x0][0x590] ;  /* 0x0000b200ff0d77ac */ /* 0x000ea20008000800 */
[----:B------:R-:W-:Y:S02]  /*3eb0*/  LOP3.LUT P0, RZ, R214, 0x4, RZ, 0xc0, !PT ;  /* 0x00000004d6ff7812 */ /* 0x000fe4000780c0ff */
[----:B------:R-:W-:-:S02]  /*3ec0*/  CS2R R122, SRZ ;  /* 0x00000000007a7805 */ /* 0x000fc4000001ff00 */
[----:B------:R-:W-:Y:S01]  /*3ed0*/  CS2R R120, SRZ ;  /* 0x0000000000787805 */ /* 0x000fe2000001ff00 */
[----:B------:R3:W-:Y:S01]  /*3ee0*/  STL [R1], R0 ;  /* 0x0000000001007387 */ /* 0x0007e20000100800 */
        /* <DEDUP_REMOVED lines=23> */
[----:B------:R-:W-:Y:S01]  /*4060*/  CS2R R72, SRZ ;  /* 0x0000000000487805 */ /* 0x000fe2000001ff00 */
[----:B---3--:R-:W-:Y:S01]  /*4070*/  IMAD.MOV.U32 R0, RZ, RZ, 0x10 ;  /* 0x00000010ff007424 */ /* 0x008fe200078e00ff */
        /* <DEDUP_REMOVED lines=19> */
[----:B------:R-:W-:Y:S01]  /*41b0*/  VIADD R243, R243, 0xfffffffc ;  /* 0xfffffffcf3f37836 */ /* 0x000fe20000000000 */
[----:B------:R-:W-:Y:S01]  /*41c0*/  LOP3.LUT P4, RZ, R214, 0x8, RZ, 0xc0, !PT ;  /* 0x00000008d6ff7812 */ /* 0x000fe2000788c0ff */
[----:B------:R-:W-:Y:S01]  /*41d0*/  VIADD R212, R212, UR10 ;  /* 0x0000000ad4d47c36 */ /* 0x000fe20008000000 */
[----:B------:R-:W-:Y:S01]  /*41e0*/  SHF.R.U32.HI R216, RZ, 0x3, R214 ;  /* 0x00000003ffd87819 */ /* 0x000fe200000116d6 */
[----:B------:R-:W-:Y:S01]  /*41f0*/  VIADD R208, R208, UR10 ;  /* 0x0000000ad0d07c36 */ /* 0x000fe20008000000 */
[----:B------:R-:W-:Y:S01]  /*4200*/  SEL R0, R0, 0xfffffff0, !P0 ;  /* 0xfffffff000007807 */ /* 0x000fe20004000000 */
[C---:B------:R-:W-:Y:S01]  /*4210*/  IMAD.IADD R210, R201.reuse, 0x1, R204 ;  /* 0x00000001c9d27824 */ /* 0x040fe200078e02cc */
[----:B------:R-:W-:Y:S01]  /*4220*/  LOP3.LUT R248, R2, 0x40, RZ, 0xfc, !PT ;  /* 0x0000004002f87812 */ /* 0x000fe200078efcff */
[----:B------:R-:W-:Y:S01]  /*4230*/  IMAD.IADD R211, R201, 0x1, R209 ;  /* 0x00000001c9d37824 */ /* 0x000fe200078e02d1 */
[----:B------:R-:W3:Y:S01]  /*4240*/  LDCU UR8, c[0x0][0x3e0] ;  /* 0x00007c00ff0877ac */ /* 0x000ee20008000800 */
[----:B------:R-:W-:Y:S01]  /*4250*/  IMAD.WIDE.U32 R246, R246, -0x2daee0ad, RZ ;  /* 0xd2511f53f6f67825 */ /* 0x000fe200078e00ff */
[----:B------:R-:W4:Y:S01]  /*4260*/  LDCU UR12, c[0x0][0x45c] ;  /* 0x00008b80ff0c77ac */ /* 0x000f220008000800 */
[----:B------:R-:W1:Y:S01]  /*4270*/  LDCU.U8 UR9, c[0x0][0x4f8] ;  /* 0x00009f00ff0977ac */ /* 0x000e620008000000 */
[----:B--2---:R-:W-:-:S02]  /*4280*/  USHF.L.U32 UR13, UR13, 0x6, URZ ;  /* 0x000000060d0d7899 */ /* 0x004fc400080006ff */
[----:B------:R-:W-:Y:S02]  /*4290*/  UIADD3 UR46, UPT, UPT, UR46, 0x80, -UR37 ;  /* 0x000000802e2e7890 */ /* 0x000fe4000fffe825 */
[----:B------:R-:W-:Y:S02]  /*42a0*/  USHF.L.U32 UR50, UR50, 0x3, URZ ;  /* 0x0000000332327899 */ /* 0x000fe400080006ff */
[----:B------:R-:W-:Y:S02]  /*42b0*/  UIADD3 UR60, UPT, UPT, UR17, -0x61c88647, URZ ;  /* 0x9e3779b9113c7890 */ /* 0x000fe4000fffe0ff */
[----:B------:R-:W-:Y:S02]  /*42c0*/  UIADD3 UR59, UPT, UPT, UR15, -0x4498517b, URZ ;  /* 0xbb67ae850f3b7890 */ /* 0x000fe4000fffe0ff */
[----:B------:R-:W-:Y:S02]  /*42d0*/  UIADD3 UR58, UPT, UPT, UR17, 0x3c6ef372, URZ ;  /* 0x3c6ef372113a7890 */ /* 0x000fe4000fffe0ff */
[----:B------:R-:W-:-:S02]  /*42e0*/  UIADD3 UR55, UPT, UPT, UR15, 0x76cf5d0a, URZ ;  /* 0x76cf5d0a0f377890 */ /* 0x000fc4000fffe0ff */
[----:B------:R-:W-:Y:S02]  /*42f0*/  UIADD3 UR54, UPT, UPT, UR17, -0x255992d5, URZ ;  /* 0xdaa66d2b11367890 */ /* 0x000fe4000fffe0ff */
[----:B------:R-:W-:Y:S02]  /*4300*/  UIADD3 UR53, UPT, UPT, UR15, 0x32370b8f, URZ ;  /* 0x32370b8f0f357890 */ /* 0x000fe4000fffe0ff */
[----:B------:R-:W-:Y:S02]  /*4310*/  UIADD3 UR52, UPT, UPT, UR17, 0x78dde6e4, URZ ;  /* 0x78dde6e411347890 */ /* 0x000fe4000fffe0ff */
[----:B------:R-:W-:Y:S02]  /*4320*/  UIADD3 UR48, UPT, UPT, UR15, -0x126145ec, URZ ;  /* 0xed9eba140f307890 */ /* 0x000fe4000fffe0ff */
[----:B------:R-:W-:Y:S02]  /*4330*/  UIADD3 UR47, UPT, UPT, UR17, 0x1715609d, URZ ;  /* 0x1715609d112f7890 */ /* 0x000fe4000fffe0ff */
[----:B------:R-:W-:-:S02]  /*4340*/  UIADD3 UR44, UPT, UPT, UR15, -0x56f99767, URZ ;  /* 0xa90668990f2c7890 */ /* 0x000fc4000fffe0ff */
[----:B------:R-:W-:Y:S02]  /*4350*/  UIADD3 UR39, UPT, UPT, UR17, -0x4ab325aa, URZ ;  /* 0xb54cda5611277890 */ /* 0x000fe4000fffe0ff */
[----:B-1-34-:R-:W-:-:S12]  /*4360*/  UIADD3 UR24, UPT, UPT, UR15, 0x646e171e, URZ ;  /* 0x646e171e0f187890 */ /* 0x01afd8000fffe0ff */
.L_x_825:
[----:B------:R-:W0:Y:S01]  /*4370*/  LDGDEPBAR ;  /* 0x00000000000079af */ /* 0x000e220000000000 */
[C---:B------:R-:W-:Y:S01]  /*4380*/  IMAD.IADD R0, R212.reuse, 0x1, R201 ;  /* 0x00000001d4007824 */ /* 0x040fe200078e02c9 */
[----:B------:R-:W-:Y:S01]  /*4390*/  UIADD3 UR35, UPT, UPT, UR35, -0x40, URZ ;  /* 0xffffffc023237890 */ /* 0x000fe2000fffe0ff */
[----:B------:R-:W-:Y:S05]  /*43a0*/  IMAD.IADD R3, R212, 0x1, R202 ;  /* 0x00000001d4037824 */ /* 0x000fea00078e02ca */
[----:B------:R-:W2:Y:S01]  /*43b0*/  LDL R217, [R1] ;  /* 0x0000000001d97983 */ /* 0x000ea20000100800 */
[----:B------:R-:W-:Y:S01]  /*43c0*/  USHF.L.U32 UR10, UR41, 0x7, URZ ;  /* 0x00000007290a7899 */ /* 0x000fe200080006ff */
[--C-:B------:R-:W-:Y:S01]  /*43d0*/  SHF.R.U32.HI R219, RZ, 0x6, R214.reuse ;  /* 0x00000006ffdb7819 */ /* 0x100fe200000116d6 */
[----:B------:R-:W-:Y:S01]  /*43e0*/  IMAD.IADD R2, R201, 0x1, R3 ;  /* 0x00000001c9027824 */ /* 0x000fe200078e0203 */
[----:B------:R-:W3:Y:S01]  /*43f0*/  LDL R218, [R1+0x4] ;  /* 0x0000040001da7983 */ /* 0x000ee20000100800 */
[----:B------:R-:W-:Y:S01]  /*4400*/  UISETP.GE.AND UP0, UPT, UR35, UR46, UPT ;  /* 0x0000002e2300728c */ /* 0x000fe2000bf06270 */
[----:B------:R-:W-:Y:S01]  /*4410*/  IMAD.SHL.U32 R245, R214, 0x10, RZ ;  /* 0x00000010d6f57824 */ /* 0x000fe200078e00ff */
[----:B------:R-:W-:Y:S02]  /*4420*/  UIADD3 UR10, UPT, UPT, UR10, 0x80, URZ ;  /* 0x000000800a0a7890 */ /* 0x000fe4000fffe0ff */
[----:B------:R-:W-:Y:S02]  /*4430*/  UIADD3 UR36, UPT, UPT, UR36, -0x1, URZ ;  /* 0xffffffff24247890 */ /* 0x000fe4000fffe0ff */
[----:B------:R-:W-:Y:S01]  /*4440*/  UISETP.LT.AND UP0, UPT, UR10, UR37, UP0 ;  /* 0x000000250a00728c */ /* 0x000fe20008701270 */
[----:B------:R-:W-:Y:S05]  /*4450*/  LOP3.LUT R245, R245, 0x1c0, RZ, 0xc0, !PT ;  /* 0x000001c0f5f57812 */ /* 0x000fea00078ec0ff */
[----:B------:R-:W-:Y:S01]  /*4460*/  PLOP3.LUT P1, PT, PT, PT, UP0, 0x80, 0x8 ;  /* 0x000000000008781c */ /* 0x000fe20003f2f008 */
[----:B------:R-:W-:Y:S01]  /*4470*/  UISETP.GT.AND UP0, UPT, UR36, UR45, UPT ;  /* 0x0000002d2400728c */ /* 0x000fe2000bf04270 */
[----:B------:R-:W-:Y:S04]  /*4480*/  DEPBAR.LE SB0, 0x0 ;  /* 0x000080000000791a */ /* 0x000fe80000000000 */
[----:B------:R-:W-:Y:S06]  /*4490*/  BAR.SYNC.DEFER_BLOCKING 0x0 ;  /* 0x0000000000007b1d */ /* 0x000fec0000010000 */
[----:B------:R-:W-:Y:S08]  /*44a0*/  LDSM.16.M88.4 R32, [R212] ;  /* 0x00000000d420783b */ /* 0x000ff00000000200 */
[----:B------:R-:W1:Y:S08]  /*44b0*/  LDSM.16.M88.4 R16, [R204+0xc000] ;  /* 0x00c00000cc10783b */ /* 0x000e700000000200 */
[----:B------:R-:W4:Y:S08]  /*44c0*/  LDSM.16.M88.4 R28, [R212+0x1000] ;  /* 0x00100000d41c783b */ /* 0x000f300000000200 */
[----:B------:R-:W4:Y:S08]  /*44d0*/  LDSM.16.M88.4 R164, [R204+0xc800] ;  /* 0x00c80000cca4783b */ /* 0x000f300000000200 */
[----:B------:R-:W-:Y:S08]  /*44e0*/  LDSM.16.M88.4 R168, [R0] ;  /* 0x0000000000a8783b */ /* 0x000ff00000000200 */
[----:B------:R-:W4:Y:S01]  /*44f0*/  LDSM.16.M88.4 R172, [R210+0xc000] ;  /* 0x00c00000d2ac783b */ /* 0x000f220000000200 */
[-C--:B-1----:R-:W-:Y:S07]  /*4500*/  HMMA.16816.F32 R4, R32, R16.reuse, RZ ;  /* 0x000000102004723c */ /* 0x082fee00000018ff */
[----:B------:R-:W1:Y:S01]  /*4510*/  LDSM.16.M88.4 R176, [R0+0x1000] ;  /* 0x0010000000b0783b */ /* 0x000e620000000200 */
[C---:B----4-:R-:W-:Y:S07]  /*4520*/  HMMA.16816.F32 R8, R28.reuse, R16, RZ ;  /* 0x000000101c08723c */ /* 0x050fee00000018ff */
[----:B------:R-:W4:Y:S01]  /*4530*/  LDSM.16.M88.4 R180, [R210+0xc800] ;  /* 0x00c80000d2b4783b */ /* 0x000f220000000200 */
[-C--:B------:R-:W-:Y:S07]  /*4540*/  HMMA.16816.F32 R12, R28, R18.reuse, RZ ;  /* 0x000000121c0c723c */ /* 0x080fee00000018ff */
[----:B------:R-:W-:Y:S01]  /*4550*/  LDSM.16.M88.4 R184, [R3] ;  /* 0x0000000003b8783b */ /* 0x000fe20000000200 */
[C---:B------:R-:W-:Y:S07]  /*4560*/  HMMA.16816.F32 R16, R32.reuse, R18, RZ ;  /* 0x000000122010723c */ /* 0x040fee00000018ff */
[----:B------:R-:W4:Y:S01]  /*4570*/  LDSM.16.M88.4 R188, [R209+0xc000] ;  /* 0x00c00000d1bc783b */ /* 0x000f220000000200 */
[-C--:B------:R-:W-:Y:S07]  /*4580*/  HMMA.16816.F32 R20, R32, R164.reuse, RZ ;  /* 0x000000a42014723c */ /* 0x080fee00000018ff */
[----:B------:R-:W4:Y:S01]  /*4590*/  LDSM.16.M88.4 R192, [R3+0x1000] ;  /* 0x0010000003c0783b */ /* 0x000f220000000200 */
[C---:B------:R-:W-:Y:S07]  /*45a0*/  HMMA.16816.F32 R24, R28.reuse, R164, RZ ;  /* 0x000000a41c18723c */ /* 0x040fee00000018ff */
[----:B------:R-:W-:Y:S01]  /*45b0*/  LDSM.16.M88.4 R196, [R204+0x10000] ;  /* 0x01000000ccc4783b */ /* 0x000fe20000000200 */
[-C--:B------:R-:W-:Y:S07]  /*45c0*/  HMMA.16816.F32 R28, R28, R166.reuse, RZ ;  /* 0x000000a61c1c723c */ /* 0x080fee00000018ff */
[----:B------:R-:W-:Y:S01]  /*45d0*/  LDSM.16.M88.4 R200, [R212+0x3000] ;  /* 0x00300000d4c8783b */ /* 0x000fe20000000200 */
[----:B------:R-:W-:Y:S07]  /*45e0*/  HMMA.16816.F32 R32, R32, R166, RZ ;  /* 0x000000a62020723c */ /* 0x000fee00000018ff */
[----:B------:R-:W4:Y:S01]  /*45f0*/  LDSM.16.M88.4 R164, [R209+0xc800] ;  /* 0x00c80000d1a4783b */ /* 0x000f220000000200 */
[-C--:B------:R-:W-:Y:S07]  /*4600*/  HMMA.16816.F32 R4, R168, R172.reuse, R4 ;  /* 0x000000aca804723c */ /* 0x080fee0000001804 */
[----:B------:R-:W-:Y:S01]  /*4610*/  LDSM.16.M88.4 R204, [R204+0x10800] ;  /* 0x01080000cccc783b */ /* 0x000fe20000000200 */
[C---:B-1----:R-:W-:Y:S08]  /*4620*/  HMMA.16816.F32 R8, R176.reuse, R172, R8 ;  /* 0x000000acb008723c */ /* 0x042ff00000001808 */
[-C--:B------:R-:W-:Y:S08]  /*4630*/  HMMA.16816.F32 R12, R176, R174.reuse, R12 ;  /* 0x000000aeb00c723c */ /* 0x080ff0000000180c */
[C---:B------:R-:W-:Y:S01]  /*4640*/  HMMA.16816.F32 R16, R168.reuse, R174, R16 ;  /* 0x000000aea810723c */ /* 0x040fe20000001810 */
[----:B------:R-:W-:Y:S07]  /*4650*/  LDSM.16.M88.4 R172, [R211+0xc000] ;  /* 0x00c00000d3ac783b */ /* 0x000fee0000000200 */
[-C--:B----4-:R-:W-:Y:S08]  /*4660*/  HMMA.16816.F32 R20, R168, R180.reuse, R20 ;  /* 0x000000b4a814723c */ /* 0x090ff00000001814 */
[C---:B------:R-:W-:Y:S08]  /*4670*/  HMMA.16816.F32 R24, R176.reuse, R180, R24 ;  /* 0x000000b4b018723c */ /* 0x040ff00000001818 */
[-C--:B------:R-:W-:Y:S01]  /*4680*/  HMMA.16816.F32 R28, R176, R182.reuse, R28 ;  /* 0x000000b6b01c723c */ /* 0x080fe2000000181c */
[----:B------:R-:W-:Y:S07]  /*4690*/  LDSM.16.M88.4 R176, [R2+0x1000] ;  /* 0x0010000002b0783b */ /* 0x000fee0000000200 */
[----:B------:R-:W-:Y:S01]  /*46a0*/  HMMA.16816.F32 R32, R168, R182, R32 ;  /* 0x000000b6a820723c */ /* 0x000fe20000001820 */
[----:B------:R-:W1:Y:S07]  /*46b0*/  LDSM.16.M88.4 R168, [R2] ;  /* 0x0000000002a8783b */ /* 0x000e6e0000000200 */
[-C--:B------:R-:W-:Y:S01]  /*46c0*/  HMMA.16816.F32 R4, R184, R188.reuse, R4 ;  /* 0x000000bcb804723c */ /* 0x080fe20000001804 */
[----:B------:R-:W4:Y:S07]  /*46d0*/  LDSM.16.M88.4 R180, [R211+0xc800] ;  /* 0x00c80000d3b4783b */ /* 0x000f2e0000000200 */
[C---:B------:R-:W-:Y:S08]  /*46e0*/  HMMA.16816.F32 R8, R192.reuse, R188, R8 ;  /* 0x000000bcc008723c */ /* 0x040ff00000001808 */
[-C--:B------:R-:W-:Y:S08]  /*46f0*/  HMMA.16816.F32 R12, R192, R190.reuse, R12 ;  /* 0x000000bec00c723c */ /* 0x080ff0000000180c */
[C---:B------:R-:W-:Y:S01]  /*4700*/  HMMA.16816.F32 R16, R184.reuse, R190, R16 ;  /* 0x000000beb810723c */ /* 0x040fe20000001810 */
[----:B------:R-:W2:Y:S07]  /*4710*/  LDSM.16.M88.4 R188, [R212+0x2000] ;  /* 0x00200000d4bc783b */ /* 0x000eae0000000200 */
[-C--:B------:R-:W-:Y:S08]  /*4720*/  HMMA.16816.F32 R20, R184, R164.reuse, R20 ;  /* 0x000000a4b814723c */ /* 0x080ff00000001814 */
[C---:B------:R-:W-:Y:S08]  /*4730*/  HMMA.16816.F32 R24, R192.reuse, R164, R24 ;  /* 0x000000a4c018723c */ /* 0x040ff00000001818 */
[-C--:B------:R-:W-:Y:S01]  /*4740*/  HMMA.16816.F32 R28, R192, R166.reuse, R28 ;  /* 0x000000a6c01c723c */ /* 0x080fe2000000181c */
[----:B------:R-:W-:Y:S07]  /*4750*/  LDSM.16.M88.4 R192, [R210+0x10800] ;  /* 0x01080000d2c0783b */ /* 0x000fee0000000200 */
[----:B------:R-:W-:Y:S01]  /*4760*/  HMMA.16816.F32 R32, R184, R166, R32 ;  /* 0x000000a6b820723c */ /* 0x000fe20000001820 */
[----:B------:R-:W-:Y:S07]  /*4770*/  LDSM.16.M88.4 R164, [R0+0x2000] ;  /* 0x0020000000a4783b */ /* 0x000fee0000000200 */
[-C--:B-1----:R-:W-:Y:S01]  /*4780*/  HMMA.16816.F32 R4, R168, R172.reuse, R4 ;  /* 0x000000aca804723c */ /* 0x082fe20000001804 */
[----:B------:R1:W-:Y:S07]  /*4790*/  LDSM.16.M88.4 R184, [R0+0x3000] ;  /* 0x0030000000b8783b */ /* 0x0003ee0000000200 */
[C---:B------:R-:W-:Y:S08]  /*47a0*/  HMMA.16816.F32 R8, R176.reuse, R172, R8 ;  /* 0x000000acb008723c */ /* 0x040ff00000001808 */
[-C--:B------:R-:W-:Y:S08]  /*47b0*/  HMMA.16816.F32 R12, R176, R174.reuse, R12 ;  /* 0x000000aeb00c723c */ /* 0x080ff0000000180c */
[C---:B------:R-:W-:Y:S01]  /*47c0*/  HMMA.16816.F32 R16, R168.reuse, R174, R16 ;  /* 0x000000aea810723c */ /* 0x040fe20000001810 */
[----:B------:R-:W3:Y:S01]  /*47d0*/  LDSM.16.M88.4 R172, [R210+0x10000] ;  /* 0x01000000d2ac783b */ /* 0x000ee20000000200 */
[----:B-1----:R-:W-:Y:S04]  /*47e0*/  IMAD.U32 R0, RZ, RZ, UR41 ;  /* 0x00000029ff007e24 */ /* 0x002fe8000f8e00ff */
[----:B------:R-:W-:Y:S02]  /*47f0*/  IMAD R0, R0, 0x4, R219 ;  /* 0x0000000400007824 */ /* 0x000fe400078e02db */
[-C--:B----4-:R-:W-:Y:S08]  /*4800*/  HMMA.16816.F32 R20, R168, R180.reuse, R20 ;  /* 0x000000b4a814723c */ /* 0x090ff00000001814 */
[C---:B------:R-:W-:Y:S08]  /*4810*/  HMMA.16816.F32 R24, R176.reuse, R180, R24 ;  /* 0x000000b4b018723c */ /* 0x040ff00000001818 */
[-C--:B------:R-:W-:Y:S01]  /*4820*/  HMMA.16816.F32 R28, R176, R182.reuse, R28 ;  /* 0x000000b6b01c723c */ /* 0x080fe2000000181c */
[----:B------:R-:W-:Y:S07]  /*4830*/  LDSM.16.M88.4 R176, [R209+0x10000] ;  /* 0x01000000d1b0783b */ /* 0x000fee0000000200 */
[----:B------:R-:W-:Y:S01]  /*4840*/  HMMA.16816.F32 R32, R168, R182, R32 ;  /* 0x000000b6a820723c */ /* 0x000fe20000001820 */
[----:B------:R-:W1:Y:S07]  /*4850*/  LDSM.16.M88.4 R168, [R3+0x2000] ;  /* 0x0020000003a8783b */ /* 0x000e6e0000000200 */
[-C--:B--2---:R-:W-:Y:S01]  /*4860*/  HMMA.16816.F32 R4, R188, R196.reuse, R4 ;  /* 0x000000c4bc04723c */ /* 0x084fe20000001804 */
[----:B------:R2:W4:Y:S07]  /*4870*/  LDSM.16.M88.4 R180, [R3+0x3000] ;  /* 0x0030000003b4783b */ /* 0x00052e0000000200 */
[C---:B------:R-:W-:Y:S08]  /*4880*/  HMMA.16816.F32 R8, R200.reuse, R196, R8 ;  /* 0x000000c4c808723c */ /* 0x040ff00000001808 */
[-C--:B------:R-:W-:Y:S08]  /*4890*/  HMMA.16816.F32 R12, R200, R198.reuse, R12 ;  /* 0x000000c6c80c723c */ /* 0x080ff0000000180c */
[C---:B------:R-:W-:Y:S01]  /*48a0*/  HMMA.16816.F32 R16, R188.reuse, R198, R16 ;  /* 0x000000c6bc10723c */ /* 0x040fe20000001810 */
[----:B------:R-:W4:Y:S03]  /*48b0*/  LDSM.16.M88.4 R196, [R209+0x10800] ;  /* 0x01080000d1c4783b */ /* 0x000f260000000200 */
[----:B--2---:R-:W-:Y:S04]  /*48c0*/  VIADD R3, R243, 0x2 ;  /* 0x00000002f3037836 */ /* 0x004fe80000000000 */
[-C--:B------:R-:W-:Y:S08]  /*48d0*/  HMMA.16816.F32 R20, R188, R204.reuse, R20 ;  /* 0x000000ccbc14723c */ /* 0x080ff00000001814 */
[C---:B------:R-:W-:Y:S04]  /*48e0*/  HMMA.16816.F32 R24, R200.reuse, R204, R24 ;  /* 0x000000ccc818723c */ /* 0x040fe80000001818 */
[----:B------:R-:W-:Y:S04]  /*48f0*/  IMAD.SHL.U32 R205, R214, 0x2, RZ ;  /* 0x00000002d6cd7824 */ /* 0x000fe800078e00ff */
[-C--:B------:R-:W-:Y:S01]  /*4900*/  HMMA.16816.F32 R28, R200, R206.reuse, R28 ;  /* 0x000000cec81c723c */ /* 0x080fe2000000181c */
[----:B------:R-:W-:Y:S02]  /*4910*/  IMAD.MOV.U32 R202, RZ, RZ, 0x40 ;  /* 0x00000040ffca7424 */ /* 0x000fe400078e00ff */
[----:B------:R-:W-:Y:S03]  /*4920*/  LOP3.LUT R245, R245, 0x38, R205, 0xf8, !PT ;  /* 0x00000038f5f57812 */ /* 0x000fe600078ef8cd */
[----:B------:R-:W-:Y:S02]  /*4930*/  SEL R202, R202, 0xffffffc0, !P0 ;  /* 0xffffffc0caca7807 */ /* 0x000fe40004000000 */
[----:B------:R-:W-:Y:S04]  /*4940*/  HMMA.16816.F32 R32, R188, R206, R32 ;  /* 0x000000cebc20723c */ /* 0x000fe80000001820 */
[----:B------:R-:W-:Y:S04]  /*4950*/  IMAD.SHL.U32 R206, R214, 0x20, RZ ;  /* 0x00000020d6ce7824 */ /* 0x000fe800078e00ff */
[-C--:B---3--:R-:W-:Y:S08]  /*4960*/  HMMA.16816.F32 R4, R164, R172.reuse, R4 ;  /* 0x000000aca404723c */ /* 0x088ff00000001804 */
[C---:B------:R-:W-:Y:S08]  /*4970*/  HMMA.16816.F32 R8, R184.reuse, R172, R8 ;  /* 0x000000acb808723c */ /* 0x040ff00000001808 */
[-C--:B------:R-:W-:Y:S08]  /*4980*/  HMMA.16816.F32 R12, R184, R174.reuse, R12 ;  /* 0x000000aeb80c723c */ /* 0x080ff0000000180c */
[C---:B------:R-:W-:Y:S01]  /*4990*/  HMMA.16816.F32 R16, R164.reuse, R174, R16 ;  /* 0x000000aea410723c */ /* 0x040fe20000001810 */
[----:B------:R-:W-:Y:S07]  /*49a0*/  LDSM.16.M88.4 R172, [R211+0x10000] ;  /* 0x01000000d3ac783b */ /* 0x000fee0000000200 */
[-C--:B------:R-:W-:Y:S08]  /*49b0*/  HMMA.16816.F32 R20, R164, R192.reuse, R20 ;  /* 0x000000c0a414723c */ /* 0x080ff00000001814 */
[C---:B------:R-:W-:Y:S08]  /*49c0*/  HMMA.16816.F32 R24, R184.reuse, R192, R24 ;  /* 0x000000c0b818723c */ /* 0x040ff00000001818 */
[-C--:B------:R-:W-:Y:S03]  /*49d0*/  HMMA.16816.F32 R28, R184, R194.reuse, R28 ;  /* 0x000000c2b81c723c */ /* 0x080fe6000000181c */
[----:B------:R-:W-:Y:S05]  /*49e0*/  IMAD.WIDE.U32 R184, R243, -0x326172a9, RZ ;  /* 0xcd9e8d57f3b87825 */ /* 0x000fea00078e00ff */
[----:B------:R-:W-:Y:S01]  /*49f0*/  HMMA.16816.F32 R32, R164, R194, R32 ;  /* 0x000000c2a420723c */ /* 0x000fe20000001820 */
[----:B------:R-:W2:Y:S03]  /*4a00*/  LDSM.16.M88.4 R164, [R2+0x2000] ;  /* 0x0020000002a4783b */ /* 0x000ea60000000200 */
[----:B------:R-:W-:Y:S04]  /*4a10*/  LOP3.LUT R186, R217, UR17, R185, 0x96, !PT ;  /* 0x00000011d9ba7c12 */ /* 0x000fe8000f8e96b9 */
[-C--:B-1----:R-:W-:Y:S05]  /*4a20*/  HMMA.16816.F32 R4, R168, R176.reuse, R4 ;  /* 0x000000b0a804723c */ /* 0x082fea0000001804 */
[----:B------:R-:W-:Y:S03]  /*4a30*/  IMAD.WIDE.U32 R186, R186, -0x2daee0ad, RZ ;  /* 0xd2511f53baba7825 */ /* 0x000fe600078e00ff */
[C---:B----4-:R-:W-:Y:S04]  /*4a40*/  HMMA.16816.F32 R8, R180.reuse, R176, R8 ;  /* 0x000000b0b408723c */ /* 0x050fe80000001808 */
[----:B------:R-:W-:Y:S04]  /*4a50*/  LOP3.LUT R190, R246, UR59, R187, 0x96, !PT ;  /* 0x0000003bf6be7c12 */ /* 0x000fe8000f8e96bb */
[-C--:B------:R-:W-:Y:S03]  /*4a60*/  HMMA.16816.F32 R12, R180, R178.reuse, R12 ;  /* 0x000000b2b40c723c */ /* 0x080fe6000000180c */
[----:B------:R-:W-:Y:S05]  /*4a70*/  IMAD.WIDE.U32 R190, R190, -0x326172a9, RZ ;  /* 0xcd9e8d57bebe7825 */ /* 0x000fea00078e00ff */
[C---:B------:R-:W-:Y:S01]  /*4a80*/  HMMA.16816.F32 R16, R168.reuse, R178, R16 ;  /* 0x000000b2a810723c */ /* 0x040fe20000001810 */
[----:B------:R1:W3:Y:S07]  /*4a90*/  LDSM.16.M88.4 R176, [R2+0x3000] ;  /* 0x0030000002b0783b */ /* 0x0002ee0000000200 */
[-C--:B------:R-:W-:Y:S08]  /*4aa0*/  HMMA.16816.F32 R20, R168, R196.reuse, R20 ;  /* 0x000000c4a814723c */ /* 0x080ff00000001814 */
[C---:B------:R-:W-:Y:S01]  /*4ab0*/  HMMA.16816.F32 R24, R180.reuse, R196, R24 ;  /* 0x000000c4b418723c */ /* 0x040fe20000001818 */
[----:B------:R-:W-:Y:S02]  /*4ac0*/  IMAD.MOV.U32 R197, RZ, RZ, 0x20 ;  /* 0x00000020ffc57424 */ /* 0x000fe400078e00ff */
[----:B------:R-:W-:Y:S05]  /*4ad0*/  IMAD.MOV.U32 R196, RZ, RZ, 0x18 ;  /* 0x00000018ffc47424 */ /* 0x000fea00078e00ff */
[-C--:B------:R-:W-:Y:S03]  /*4ae0*/  HMMA.16816.F32 R28, R180, R198.reuse, R28 ;  /* 0x000000c6b41c723c */ /* 0x080fe6000000181c */
[----:B------:R-:W-:Y:S01]  /*4af0*/  IMAD.WIDE.U32 R182, R3, -0x326172a9, RZ ;  /* 0xcd9e8d5703b67825 */ /* 0x000fe200078e00ff */
[----:B------:R-:W-:Y:S02]  /*4b00*/  LEA R180, R218, UR4, 0x1 ;  /* 0x00000004dab47c11 */ /* 0x000fe4000f8e08ff */
[----:B-1----:R-:W-:Y:S02]  /*4b10*/  LOP3.LUT R2, R0, UR15, R247, 0x96, !PT ;  /* 0x0000000f00027c12 */ /* 0x002fe4000f8e96f7 */
[----:B------:R-:W-:Y:S01]  /*4b20*/  HMMA.16816.F32 R32, R168, R198, R32 ;  /* 0x000000c6a820723c */ /* 0x000fe20000001820 */
[----:B------:R-:W1:Y:S03]  /*4b30*/  LDSM.16.M88.4 R168, [R211+0x10800] ;  /* 0x01080000d3a8783b */ /* 0x000e660000000200 */
[----:B------:R-:W-:Y:S01]  /*4b40*/  LOP3.LUT R0, R217, UR17, R183, 0x96, !PT ;  /* 0x00000011d9007c12 */ /* 0x000fe2000f8e96b7 */
[----:B------:R-:W-:Y:S02]  /*4b50*/  IMAD.SHL.U32 R217, R214, 0x2, RZ ;  /* 0x00000002d6d97824 */ /* 0x000fe400078e00ff */
[----:B------:R-:W-:Y:S01]  /*4b60*/  VIADD R185, R180, 0x20000 ;  /* 0x00020000b4b97836 */ /* 0x000fe20000000000 */
[-C--:B--2---:R-:W-:Y:S05]  /*4b70*/  HMMA.16816.F32 R4, R164, R172.reuse, R4 ;  /* 0x000000aca404723c */ /* 0x084fea0000001804 */
[----:B------:R-:W-:Y:S01]  /*4b80*/  IMAD.WIDE.U32 R194, R0, -0x2daee0ad, RZ ;  /* 0xd2511f5300c27825 */ /* 0x000fe200078e00ff */
[----:B------:R-:W-:Y:S02]  /*4b90*/  @!P1 LOP3.LUT R0, R217, 0x6, RZ, 0xc0, !PT ;  /* 0x00000006d9009812 */ /* 0x000fe400078ec0ff */
[C---:B---3--:R-:W-:Y:S04]  /*4ba0*/  HMMA.16816.F32 R8, R176.reuse, R172, R8 ;  /* 0x000000acb008723c */ /* 0x048fe80000001808 */
[----:B------:R-:W-:Y:S01]  /*4bb0*/  IMAD.WIDE.U32 R2, R2, -0x326172a9, RZ ;  /* 0xcd9e8d5702027825 */ /* 0x000fe200078e00ff */
[----:B------:R-:W-:Y:S02]  /*4bc0*/  SHF.R.U32.HI R217, RZ, 0x1, R214 ;  /* 0x00000001ffd97819 */ /* 0x000fe400000116d6 */
[----:B------:R-:W-:Y:S01]  /*4bd0*/  LOP3.LUT R188, R246, UR59, R195, 0x96, !PT ;  /* 0x0000003bf6bc7c12 */ /* 0x000fe2000f8e96c3 */
[-C--:B------:R-:W-:Y:S03]  /*4be0*/  HMMA.16816.F32 R12, R176, R174.reuse, R12 ;  /* 0x000000aeb00c723c */ /* 0x080fe6000000180c */
[----:B------:R-:W-:Y:S01]  /*4bf0*/  LOP3.LUT R183, R184, UR60, R3, 0x96, !PT ;  /* 0x0000003cb8b77c12 */ /* 0x000fe2000f8e9603 */
[----:B------:R-:W-:Y:S01]  /*4c00*/  IMAD.WIDE.U32 R188, R188, -0x326172a9, RZ ;  /* 0xcd9e8d57bcbc7825 */ /* 0x000fe200078e00ff */
[----:B------:R-:W-:Y:S02]  /*4c10*/  LOP3.LUT R192, R2, UR58, R191, 0x96, !PT ;  /* 0x0000003a02c07c12 */ /* 0x000fe4000f8e96bf */
[----:B------:R-:W-:Y:S01]  /*4c20*/  @!P1 LOP3.LUT R0, R0, 0x1e0, R217, 0xf8, !PT ;  /* 0x000001e000009812 */ /* 0x000fe200078ef8d9 */
[C---:B------:R-:W-:Y:S04]  /*4c30*/  HMMA.16816.F32 R16, R164.reuse, R174, R16 ;  /* 0x000000aea410723c */ /* 0x040fe80000001810 */
[----:B------:R-:W-:Y:S01]  /*4c40*/  LOP3.LUT R184, R182, UR60, R3, 0x96, !PT ;  /* 0x0000003cb6b87c12 */ /* 0x000fe2000f8e9603 */
[----:B------:R-:W-:Y:S01]  /*4c50*/  IMAD.U32 R3, RZ, RZ, UR41 ;  /* 0x00000029ff037e24 */ /* 0x000fe2000f8e00ff */
[----:B------:R-:W-:Y:S01]  /*4c60*/  LOP3.LUT R187, R2, UR58, R189, 0x96, !PT ;  /* 0x0000003a02bb7c12 */ /* 0x000fe2000f8e96bd */
[----:B------:R-:W-:Y:S01]  /*4c70*/  IMAD.WIDE.U32 R182, R183, -0x2daee0ad, RZ ;  /* 0xd2511f53b7b67825 */ /* 0x000fe200078e00ff */
[----:B------:R-:W-:Y:S01]  /*4c80*/  @!P1 VIADDMNMX R173, R236, -R197, UR37, PT ;  /* 0x00000025ecad9e46 */ /* 0x000fe2000b8009c5 */
[-C--:B-1----:R-:W-:Y:S01]  /*4c90*/  HMMA.16816.F32 R20, R164, R168.reuse, R20 ;  /* 0x000000a8a414723c */ /* 0x082fe20000001814 */
[----:B------:R-:W2:Y:S02]  /*4ca0*/  LDL R197, [R1+0x8] ;  /* 0x0000080001c57983 */ /* 0x000ea40000100800 */
[----:B------:R-:W-:Y:S01]  /*4cb0*/  IMAD.WIDE.U32 R192, R192, -0x2daee0ad, RZ ;  /* 0xd2511f53c0c07825 */ /* 0x000fe200078e00ff */
[----:B------:R-:W-:Y:S02]  /*4cc0*/  @!P1 VIADDMNMX R172, R236, -R196, UR37, PT ;  /* 0x00000025ecac9e46 */ /* 0x000fe4000b8009c4 */
[----:B------:R-:W-:Y:S01]  /*4cd0*/  LOP3.LUT R186, R186, UR55, R183, 0x96, !PT ;  /* 0x00000037baba7c12 */ /* 0x000fe2000f8e96b7 */
[----:B------:R-:W-:Y:S01]  /*4ce0*/  @!P1 IMAD R0, R3, 0x80, R0 ;  /* 0x0000008003009824 */ /* 0x000fe200078e0200 */
[C---:B------:R-:W-:Y:S01]  /*4cf0*/  HMMA.16816.F32 R24, R176.reuse, R168, R24 ;  /* 0x000000a8b018723c */ /* 0x040fe20000001818 */
[----:B------:R-:W-:Y:S03]  /*4d00*/  IMAD.MOV.U32 R196, RZ, RZ, 0x8 ;  /* 0x00000008ffc47424 */ /* 0x000fe600078e00ff */
[----:B------:R-:W-:Y:S01]  /*4d10*/  LOP3.LUT R189, R182, UR53, R193, 0x96, !PT ;  /* 0x00000035b6bd7c12 */ /* 0x000fe2000f8e96c1 */
[----:B------:R-:W-:Y:S01]  /*4d20*/  @!P1 VIADD R182, R0, 0x1 ;  /* 0x0000000100b69836 */ /* 0x000fe20000000000 */
[----:B------:R-:W-:Y:S01]  /*4d30*/  @!P1 VIMNMX R3, PT, PT, R236, UR37, PT ;  /* 0x00000025ec039c48 */ /* 0x000fe2000bfe0100 */
[----:B------:R-:W-:Y:S01]  /*4d40*/  @!P1 VIADD R174, R0, 0x8 ;  /* 0x0000000800ae9836 */ /* 0x000fe20000000000 */
[-C--:B------:R-:W-:Y:S03]  /*4d50*/  HMMA.16816.F32 R28, R176, R170.reuse, R28 ;  /* 0x000000aab01c723c */ /* 0x080fe6000000181c */
[-C--:B------:R-:W-:Y:S01]  /*4d60*/  @!P1 ISETP.GE.AND P2, PT, R182, R173.reuse, PT ;  /* 0x000000adb600920c */ /* 0x080fe20003f46270 */
[C---:B------:R-:W-:Y:S01]  /*4d70*/  @!P1 VIADD R175, R0.reuse, 0x9 ;  /* 0x0000000900af9836 */ /* 0x040fe20000000000 */
[----:B------:R-:W-:Y:S01]  /*4d80*/  @!P1 ISETP.GE.AND P6, PT, R0, R172, PT ;  /* 0x000000ac0000920c */ /* 0x000fe20003fc6270 */
[----:B------:R-:W-:Y:S01]  /*4d90*/  VIADD R181, R180, 0x20020 ;  /* 0x00020020b4b57836 */ /* 0x000fe20000000000 */
[----:B------:R-:W-:Y:S01]  /*4da0*/  @!P1 FSEL R5, R5, -INF , !P2 ;  /* 0xff80000005059808 */ /* 0x000fe20005000000 */
[----:B------:R-:W-:Y:S04]  /*4db0*/  HMMA.16816.F32 R32, R164, R170, R32 ;  /* 0x000000aaa420723c */ /* 0x000fe80000001820 */
[C---:B------:R-:W-:Y:S01]  /*4dc0*/  @!P1 ISETP.GE.AND P5, PT, R0.reuse, R173, PT ;  /* 0x000000ad0000920c */ /* 0x040fe20003fa6270 */
[----:B------:R-:W-:Y:S01]  /*4dd0*/  @P4 VIADD R181, R185, 0xffffffe0 ;  /* 0xffffffe0b9b54836 */ /* 0x000fe20000000000 */
[-C--:B------:R-:W-:Y:S01]  /*4de0*/  @!P1 ISETP.GE.AND P2, PT, R0, R3.reuse, PT ;  /* 0x000000030000920c */ /* 0x080fe20003f46270 */
[----:B------:R-:W-:Y:S01]  /*4df0*/  IMAD.WIDE.U32 R184, R184, -0x2daee0ad, RZ ;  /* 0xd2511f53b8b87825 */ /* 0x000fe200078e00ff */
[----:B------:R-:W-:Y:S02]  /*4e00*/  @!P1 VIADDMNMX R2, R236, R196, UR37, PT ;  /* 0x00000025ec029e46 */ /* 0x000fe4000b8001c4 */
[----:B------:R-:W-:Y:S01]  /*4e10*/  @!P1 FSEL R6, R6, -INF , !P6 ;  /* 0xff80000006069808 */ /* 0x000fe20007000000 */
[----:B------:R-:W-:Y:S01]  /*4e20*/  @!P1 VIADD R168, R0, 0x10 ;  /* 0x0000001000a89836 */ /* 0x000fe20000000000 */
[-C--:B------:R-:W-:Y:S01]  /*4e30*/  @!P1 ISETP.GE.AND P6, PT, R182, R3.reuse, PT ;  /* 0x00000003b600920c */ /* 0x080fe20003fc6270 */
[----:B------:R-:W-:Y:S01]  /*4e40*/  @!P1 VIADD R169, R0, 0x11 ;  /* 0x0000001100a99836 */ /* 0x000fe20000000000 */
[----:B------:R-:W-:Y:S01]  /*4e50*/  @!P1 FSEL R4, R4, -INF , !P5 ;  /* 0xff80000004049808 */ /* 0x000fe20006800000 */
[----:B------:R-:W-:Y:S01]  /*4e60*/  IMAD.MOV.U32 R196, RZ, RZ, 0x10 ;  /* 0x00000010ffc47424 */ /* 0x000fe200078e00ff */
[----:B------:R-:W-:Y:S02]  /*4e70*/  @!P1 FSEL R8, R8, -INF , !P2 ;  /* 0xff80000008089808 */ /* 0x000fe40005000000 */
[----:B------:R-:W-:Y:S02]  /*4e80*/  @!P1 ISETP.GE.AND P5, PT, R182, R172, PT ;  /* 0x000000acb600920c */ /* 0x000fe40003fa6270 */
[-C--:B------:R-:W-:Y:S02]  /*4e90*/  @!P1 ISETP.GE.AND P2, PT, R0, R2.reuse, PT ;  /* 0x000000020000920c */ /* 0x080fe40003f46270 */
[----:B------:R-:W-:Y:S02]  /*4ea0*/  @!P1 FSEL R9, R9, -INF , !P6 ;  /* 0xff80000009099808 */ /* 0x000fe40007000000 */
[-C--:B------:R-:W-:Y:S02]  /*4eb0*/  @!P1 ISETP.GE.AND P6, PT, R174, R3.reuse, PT ;  /* 0x00000003ae00920c */ /* 0x080fe40003fc6270 */
[----:B------:R-:W-:Y:S02]  /*4ec0*/  @!P1 FSEL R7, R7, -INF , !P5 ;  /* 0xff80000007079808 */ /* 0x000fe40006800000 */
[----:B------:R-:W-:Y:S02]  /*4ed0*/  @!P1 FSEL R10, R10, -INF , !P2 ;  /* 0xff8000000a0a9808 */ /* 0x000fe40005000000 */
[-C--:B------:R-:W-:Y:S01]  /*4ee0*/  @!P1 ISETP.GE.AND P5, PT, R182, R2.reuse, PT ;  /* 0x00000002b600920c */ /* 0x080fe20003fa6270 */
[----:B------:R-:W-:Y:S01]  /*4ef0*/  IMAD.WIDE.U32 R182, R187, -0x2daee0ad, RZ ;  /* 0xd2511f53bbb67825 */ /* 0x000fe200078e00ff */
[C---:B------:R-:W-:Y:S02]  /*4f00*/  @!P1 ISETP.GE.AND P2, PT, R175.reuse, R3, PT ;  /* 0x00000003af00920c */ /* 0x040fe40003f46270 */
[----:B------:R-:W-:Y:S02]  /*4f10*/  @!P1 FSEL R12, R12, -INF , !P6 ;  /* 0xff8000000c0c9808 */ /* 0x000fe40007000000 */
[-C--:B------:R-:W-:Y:S02]  /*4f20*/  @!P1 ISETP.GE.AND P6, PT, R175, R2.reuse, PT ;  /* 0x00000002af00920c */ /* 0x080fe40003fc6270 */
[----:B------:R-:W-:Y:S02]  /*4f30*/  @!P1 FSEL R11, R11, -INF , !P5 ;  /* 0xff8000000b0b9808 */ /* 0x000fe40006800000 */
[----:B------:R-:W-:Y:S02]  /*4f40*/  @!P1 FSEL R13, R13, -INF , !P2 ;  /* 0xff8000000d0d9808 */ /* 0x000fe40005000000 */
[CC--:B------:R-:W-:Y:S02]  /*4f50*/  @!P1 ISETP.GE.AND P2, PT, R174.reuse, R173.reuse, PT ;  /* 0x000000adae00920c */ /* 0x0c0fe40003f46270 */
[----:B------:R-:W-:Y:S02]  /*4f60*/  @!P1 ISETP.GE.AND P5, PT, R174, R2, PT ;  /* 0x00000002ae00920c */ /* 0x000fe40003fa6270 */
[----:B------:R-:W-:Y:S02]  /*4f70*/  @!P1 FSEL R15, R15, -INF , !P6 ;  /* 0xff8000000f0f9808 */ /* 0x000fe40007000000 */
[CC--:B------:R-:W-:Y:S02]  /*4f80*/  @!P1 ISETP.GE.AND P6, PT, R175.reuse, R173.reuse, PT ;  /* 0x000000adaf00920c */ /* 0x0c0fe40003fc6270 */
[----:B------:R-:W-:Y:S02]  /*4f90*/  @!P1 FSEL R16, R16, -INF , !P2 ;  /* 0xff80000010109808 */ /* 0x000fe40005000000 */
[----:B------:R-:W-:Y:S02]  /*4fa0*/  @!P1 FSEL R14, R14, -INF , !P5 ;  /* 0xff8000000e0e9808 */ /* 0x000fe40006800000 */
[-C--:B------:R-:W-:Y:S02]  /*4fb0*/  @!P1 ISETP.GE.AND P5, PT, R174, R172.reuse, PT ;  /* 0x000000acae00920c */ /* 0x080fe40003fa6270 */
[-C--:B------:R-:W-:Y:S01]  /*4fc0*/  @!P1 ISETP.GE.AND P2, PT, R175, R172.reuse, PT ;  /* 0x000000acaf00920c */ /* 0x080fe20003f46270 */
[----:B------:R-:W-:Y:S01]  /*4fd0*/  IMAD.WIDE.U32 R174, R186, -0x326172a9, RZ ;  /* 0xcd9e8d57baae7825 */ /* 0x000fe200078e00ff */
[----:B------:R-:W-:Y:S02]  /*4fe0*/  @!P1 FSEL R17, R17, -INF , !P6 ;  /* 0xff80000011119808 */ /* 0x000fe40007000000 */
[----:B------:R-:W-:Y:S02]  /*4ff0*/  LOP3.LUT R185, R194, UR55, R185, 0x96, !PT ;  /* 0x00000037c2b97c12 */ /* 0x000fe4000f8e96b9 */
[-C--:B------:R-:W-:Y:S02]  /*5000*/  @!P1 ISETP.GE.AND P6, PT, R168, R173.reuse, PT ;  /* 0x000000ada800920c */ /* 0x080fe40003fc6270 */
[----:B------:R-:W-:Y:S01]  /*5010*/  @!P1 FSEL R18, R18, -INF , !P5 ;  /* 0xff80000012129808 */ /* 0x000fe20006800000 */
[----:B------:R-:W-:Y:S01]  /*5020*/  IMAD.WIDE.U32 R176, R185, -0x326172a9, RZ ;  /* 0xcd9e8d57b9b07825 */ /* 0x000fe200078e00ff */
[----:B------:R-:W-:Y:S02]  /*5030*/  @!P1 FSEL R19, R19, -INF , !P2 ;  /* 0xff80000013139808 */ /* 0x000fe40005000000 */
[----:B------:R-:W-:Y:S02]  /*5040*/  @!P1 ISETP.GE.AND P5, PT, R169, R173, PT ;  /* 0x000000ada900920c */ /* 0x000fe40003fa6270 */
[-C--:B------:R-:W-:Y:S02]  /*5050*/  @!P1 ISETP.GE.AND P2, PT, R168, R172.reuse, PT ;  /* 0x000000aca800920c */ /* 0x080fe40003f46270 */
[----:B------:R-:W-:Y:S02]  /*5060*/  @!P1 FSEL R20, R20, -INF , !P6 ;  /* 0xff80000014149808 */ /* 0x000fe40007000000 */
[----:B------:R-:W-:Y:S01]  /*5070*/  LOP3.LUT R178, R184, UR53, R183, 0x96, !PT ;  /* 0x00000035b8b27c12 */ /* 0x000fe2000f8e96b7 */
[----:B------:R-:W-:Y:S01]  /*5080*/  IMAD.WIDE.U32 R184, R189, -0x326172a9, RZ ;  /* 0xcd9e8d57bdb87825 */ /* 0x000fe200078e00ff */
[----:B------:R-:W-:Y:S02]  /*5090*/  @!P1 ISETP.GE.AND P6, PT, R169, R172, PT ;  /* 0x000000aca900920c */ /* 0x000fe40003fc6270 */
[----:B------:R-:W-:Y:S01]  /*50a0*/  @!P1 FSEL R21, R21, -INF , !P5 ;  /* 0xff80000015159808 */ /* 0x000fe20006800000 */
[----:B------:R-:W-:Y:S01]  /*50b0*/  IMAD.WIDE.U32 R178, R178, -0x326172a9, RZ ;  /* 0xcd9e8d57b2b27825 */ /* 0x000fe200078e00ff */
[----:B------:R-:W-:Y:S02]  /*50c0*/  @!P1 FSEL R22, R22, -INF , !P2 ;  /* 0xff80000016169808 */ /* 0x000fe40005000000 */
[CC--:B------:R-:W-:Y:S02]  /*50d0*/  @!P1 ISETP.GE.AND P5, PT, R168.reuse, R3.reuse, PT ;  /* 0x00000003a800920c */ /* 0x0c0fe40003fa6270 */
[-C--:B------:R-:W-:Y:S01]  /*50e0*/  @!P1 ISETP.GE.AND P2, PT, R168, R2.reuse, PT ;  /* 0x00000002a800920c */ /* 0x080fe20003f46270 */
[C---:B------:R-:W-:Y:S01]  /*50f0*/  @!P1 VIADD R168, R0.reuse, 0x18 ;  /* 0x0000001800a89836 */ /* 0x040fe20000000000 */
[----:B------:R-:W-:Y:S01]  /*5100*/  @!P1 FSEL R23, R23, -INF , !P6 ;  /* 0xff80000017179808 */ /* 0x000fe20007000000 */
[----:B------:R-:W-:Y:S01]  /*5110*/  @!P1 VIADD R0, R0, 0x19 ;  /* 0x0000001900009836 */ /* 0x000fe20000000000 */
[-C--:B------:R-:W-:Y:S02]  /*5120*/  @!P1 ISETP.GE.AND P6, PT, R169, R3.reuse, PT ;  /* 0x00000003a900920c */ /* 0x080fe40003fc6270 */
[----:B------:R-:W-:Y:S02]  /*5130*/  LOP3.LUT R190, R190, UR54, R175, 0x96, !PT ;  /* 0x00000036bebe7c12 */ /* 0x000fe4000f8e96af */
[----:B------:R-:W-:Y:S02]  /*5140*/  LOP3.LUT R175, R174, UR52, R185, 0x96, !PT ;  /* 0x00000034aeaf7c12 */ /* 0x000fe4000f8e96b9 */
[----:B------:R-:W-:Y:S01]  /*5150*/  @!P1 FSEL R24, R24, -INF , !P5 ;  /* 0xff80000018189808 */ /* 0x000fe20006800000 */
[----:B------:R-:W-:Y:S01]  /*5160*/  IMAD.WIDE.U32 R164, R190, -0x2daee0ad, RZ ;  /* 0xd2511f53bea47825 */ /* 0x000fe200078e00ff */
[----:B------:R-:W-:Y:S02]  /*5170*/  @!P1 FSEL R25, R25, -INF , !P6 ;  /* 0xff80000019199808 */ /* 0x000fe40007000000 */
[----:B------:R-:W-:Y:S01]  /*5180*/  @!P1 FSEL R26, R26, -INF , !P2 ;  /* 0xff8000001a1a9808 */ /* 0x000fe20005000000 */
[----:B------:R-:W-:Y:S01]  /*5190*/  IMAD.WIDE.U32 R170, R175, -0x2daee0ad, RZ ;  /* 0xd2511f53afaa7825 */ /* 0x000fe200078e00ff */
[-C--:B------:R-:W-:Y:S02]  /*51a0*/  @!P1 ISETP.GE.AND P5, PT, R169, R2.reuse, PT ;  /* 0x00000002a900920c */ /* 0x080fe40003fa6270 */
[-C--:B------:R-:W-:Y:S02]  /*51b0*/  @!P1 ISETP.GE.AND P6, PT, R168, R3.reuse, PT ;  /* 0x00000003a800920c */ /* 0x080fe40003fc6270 */
[----:B------:R-:W-:Y:S02]  /*51c0*/  @!P1 ISETP.GE.AND P2, PT, R0, R3, PT ;  /* 0x000000030000920c */ /* 0x000fe40003f46270 */
[----:B------:R-:W-:Y:S02]  /*51d0*/  LOP3.LUT R3, R188, UR54, R177, 0x96, !PT ;  /* 0x00000036bc037c12 */ /* 0x000fe4000f8e96b1 */
[----:B------:R-:W-:Y:S02]  /*51e0*/  LOP3.LUT R174, R176, UR52, R179, 0x96, !PT ;  /* 0x00000034b0ae7c12 */ /* 0x000fe4000f8e96b3 */
[----:B------:R-:W-:Y:S02]  /*51f0*/  @!P1 FSEL R28, R28, -INF , !P6 ;  /* 0xff8000001c1c9808 */ /* 0x000fe40007000000 */
[----:B------:R-:W-:Y:S01]  /*5200*/  @!P1 FSEL R27, R27, -INF , !P5 ;  /* 0xff8000001b1b9808 */ /* 0x000fe20006800000 */
[----:B------:R-:W-:Y:S01]  /*5210*/  IMAD.WIDE.U32 R174, R174, -0x2daee0ad, RZ ;  /* 0xd2511f53aeae7825 */ /* 0x000fe200078e00ff */
[-C--:B------:R-:W-:Y:S02]  /*5220*/  @!P1 ISETP.GE.AND P6, PT, R0, R2.reuse, PT ;  /* 0x000000020000920c */ /* 0x080fe40003fc6270 */
[----:B------:R-:W-:Y:S01]  /*5230*/  @!P1 ISETP.GE.AND P5, PT, R168, R2, PT ;  /* 0x00000002a800920c */ /* 0x000fe20003fa6270 */
[----:B------:R-:W-:Y:S01]  /*5240*/  IMAD.WIDE.U32 R2, R3, -0x2daee0ad, RZ ;  /* 0xd2511f5303027825 */ /* 0x000fe200078e00ff */
[----:B------:R-:W-:Y:S02]  /*5250*/  LOP3.LUT R164, R164, UR44, R171, 0x96, !PT ;  /* 0x0000002ca4a47c12 */ /* 0x000fe4000f8e96ab */
[----:B------:R-:W-:Y:S02]  /*5260*/  @!P1 FSEL R29, R29, -INF , !P2 ;  /* 0xff8000001d1d9808 */ /* 0x000fe40005000000 */
[----:B------:R-:W-:Y:S01]  /*5270*/  LOP3.LUT R192, R192, UR48, R165, 0x96, !PT ;  /* 0x00000030c0c07c12 */ /* 0x000fe2000f8e96a5 */
[----:B------:R-:W-:Y:S01]  /*5280*/  IMAD.WIDE.U32 R164, R164, -0x326172a9, RZ ;  /* 0xcd9e8d57a4a47825 */ /* 0x000fe200078e00ff */
[CC--:B------:R-:W-:Y:S02]  /*5290*/  @!P1 ISETP.GE.AND P2, PT, R168.reuse, R173.reuse, PT ;  /* 0x000000ada800920c */ /* 0x0c0fe40003f46270 */
[----:B------:R-:W-:Y:S02]  /*52a0*/  @!P1 FSEL R31, R31, -INF , !P6 ;  /* 0xff8000001f1f9808 */ /* 0x000fe40007000000 */
[-C--:B------:R-:W-:Y:S02]  /*52b0*/  @!P1 ISETP.GE.AND P6, PT, R168, R172.reuse, PT ;  /* 0x000000aca800920c */ /* 0x080fe40003fc6270 */
[----:B------:R-:W-:Y:S02]  /*52c0*/  LOP3.LUT R166, R182, UR48, R3, 0x96, !PT ;  /* 0x00000030b6a67c12 */ /* 0x000fe4000f8e9603 */
[----:B------:R-:W-:Y:S01]  /*52d0*/  LOP3.LUT R168, R2, UR44, R175, 0x96, !PT ;  /* 0x0000002c02a87c12 */ /* 0x000fe2000f8e96af */
[----:B------:R-:W-:Y:S01]  /*52e0*/  IMAD.WIDE.U32 R2, R192, -0x326172a9, RZ ;  /* 0xcd9e8d57c0027825 */ /* 0x000fe200078e00ff */
[----:B------:R-:W-:Y:S02]  /*52f0*/  @!P1 FSEL R30, R30, -INF , !P5 ;  /* 0xff8000001e1e9808 */ /* 0x000fe40006800000 */
[----:B------:R-:W-:Y:S01]  /*5300*/  @!P1 FSEL R32, R32, -INF , !P2 ;  /* 0xff80000020209808 */ /* 0x000fe20005000000 */
[----:B------:R-:W-:Y:S01]  /*5310*/  IMAD.WIDE.U32 R166, R166, -0x326172a9, RZ ;  /* 0xcd9e8d57a6a67825 */ /* 0x000fe200078e00ff */
[C---:B------:R-:W-:Y:S02]  /*5320*/  @!P1 ISETP.GE.AND P5, PT, R0.reuse, R173, PT ;  /* 0x000000ad0000920c */ /* 0x040fe40003fa6270 */
[----:B------:R-:W-:Y:S02]  /*5330*/  @!P1 ISETP.GE.AND P2, PT, R0, R172, PT ;  /* 0x000000ac0000920c */ /* 0x000fe40003f46270 */
[C---:B------:R-:W-:Y:S02]  /*5340*/  PRMT R172, R164.reuse, 0x7770, RZ ;  /* 0x00007770a4ac7816 */ /* 0x040fe400000000ff */
[C---:B------:R-:W-:Y:S02]  /*5350*/  PRMT R173, R164.reuse, 0x7771, RZ ;  /* 0x00007771a4ad7816 */ /* 0x040fe400000000ff */
[C---:B------:R-:W-:Y:S02]  /*5360*/  PRMT R176, R164.reuse, 0x7772, RZ ;  /* 0x00007772a4b07816 */ /* 0x040fe400000000ff */
[----:B------:R-:W-:Y:S01]  /*5370*/  PRMT R175, R164, 0x7773, RZ ;  /* 0x00007773a4af7816 */ /* 0x000fe200000000ff */
[----:B-----5:R-:W-:Y:S01]  /*5380*/  FMUL.FTZ R164, R252, 1.4426950216293334961 ;  /* 0x3fb8aa3bfca47820 */ /* 0x020fe20000410000 */
[----:B------:R-:W-:Y:S02]  /*5390*/  @!P1 FSEL R33, R33, -INF , !P5 ;  /* 0xff80000021219808 */ /* 0x000fe40006800000 */
[----:B------:R-:W-:Y:S02]  /*53a0*/  @!P1 FSEL R35, R35, -INF , !P2 ;  /* 0xff80000023239808 */ /* 0x000fe40005000000 */
[----:B------:R-:W-:Y:S02]  /*53b0*/  @!P1 FSEL R34, R34, -INF , !P6 ;  /* 0xff80000022229808 */ /* 0x000fe40007000000 */
[----:B------:R-:W-:Y:S02]  /*53c0*/  LOP3.LUT R184, R184, UR47, R3, 0x96, !PT ;  /* 0x0000002fb8b87c12 */ /* 0x000fe4000f8e9603 */
[----:B------:R-:W-:Y:S01]  /*53d0*/  LOP3.LUT R0, R2, UR39, R165, 0x96, !PT ;  /* 0x0000002702007c12 */ /* 0x000fe2000f8e96a5 */
[----:B------:R-:W-:Y:S01]  /*53e0*/  IMAD.WIDE.U32 R2, R168, -0x326172a9, RZ ;  /* 0xcd9e8d57a8027825 */ /* 0x000fe200078e00ff */
[----:B------:R-:W-:Y:S02]  /*53f0*/  FSETP.NEU.FTZ.AND P1, PT, R252, -INF , PT ;  /* 0xff800000fc00780b */ /* 0x000fe40003f3d000 */
[----:B------:R-:W-:Y:S02]  /*5400*/  LOP3.LUT R178, R178, UR47, R167, 0x96, !PT ;  /* 0x0000002fb2b27c12 */ /* 0x000fe4000f8e96a7 */
[----:B------:R-:W-:Y:S02]  /*5410*/  FSEL R164, R164, RZ, P1 ;  /* 0x000000ffa4a47208 */ /* 0x000fe40000800000 */
[C---:B------:R-:W-:Y:S02]  /*5420*/  PRMT R167, R2.reuse, 0x7770, RZ ;  /* 0x0000777002a77816 */ /* 0x040fe400000000ff */
[----:B------:R-:W-:Y:S01]  /*5430*/  PRMT R168, R2, 0x7771, RZ ;  /* 0x0000777102a87816 */ /* 0x000fe200000000ff */
[--C-:B------:R-:W-:Y:S01]  /*5440*/  FFMA.FTZ R4, R4, UR12, -R164.reuse ;  /* 0x0000000c04047c23 */ /* 0x100fe200080108a4 */
[C---:B------:R-:W-:Y:S01]  /*5450*/  PRMT R171, R2.reuse, 0x7772, RZ ;  /* 0x0000777202ab7816 */ /* 0x040fe200000000ff */
[----:B------:R-:W-:Y:S01]  /*5460*/  FFMA.FTZ R5, R5, UR12, -R164 ;  /* 0x0000000c05057c23 */ /* 0x000fe200080108a4 */
[----:B------:R-:W-:Y:S01]  /*5470*/  PRMT R169, R2, 0x7773, RZ ;  /* 0x0000777302a97816 */ /* 0x000fe200000000ff */
[----:B------:R-:W1:Y:S01]  /*5480*/  MUFU.EX2 R191, R4 ;  /* 0x0000000400bf7308 */ /* 0x000e620000000800 */
[----:B------:R-:W-:Y:S01]  /*5490*/  SHF.R.U32.HI R2, RZ, 0x18, R0 ;  /* 0x00000018ff027819 */ /* 0x000fe20000011600 */
[----:B------:R-:W-:Y:S01]  /*54a0*/  FFMA.FTZ R16, R16, UR12, -R164 ;  /* 0x0000000c10107c23 */ /* 0x000fe200080108a4 */
[----:B------:R-:W-:Y:S07]  /*54b0*/  LOP3.LUT R165, R166, UR39, R3, 0x96, !PT ;  /* 0x00000027a6a57c12 */ /* 0x000fee000f8e9603 */
[----:B------:R3:W-:Y:S01]  /*54c0*/  MUFU.EX2 R203, R5 ;  /* 0x0000000500cb7308 */ /* 0x0007e20000000800 */
[----:B------:R-:W-:Y:S01]  /*54d0*/  ISETP.LE.U32.AND P6, PT, R2, UR9, PT ;  /* 0x0000000902007c0c */ /* 0x000fe2000bfc3070 */
[----:B------:R-:W-:Y:S01]  /*54e0*/  FMUL.FTZ R166, R249, 1.4426950216293334961 ;  /* 0x3fb8aa3bf9a67820 */ /* 0x000fe20000410000 */
[C---:B------:R-:W-:Y:S07]  /*54f0*/  LOP3.LUT R3, R0.reuse, 0xff, RZ, 0xc0, !PT ;  /* 0x000000ff00037812 */ /* 0x040fee00078ec0ff */
[----:B------:R-:W-:Y:S01]  /*5500*/  MUFU.EX2 R189, R16 ;  /* 0x0000001000bd7308 */ /* 0x000fe20000000800 */
[----:B------:R-:W-:Y:S01]  /*5510*/  PRMT R2, R0, 0x7632, R2 ;  /* 0x0000763200027816 */ /* 0x000fe20000000002 */
[--C-:B------:R-:W-:Y:S01]  /*5520*/  FFMA.FTZ R17, R17, UR12, -R164.reuse ;  /* 0x0000000c11117c23 */ /* 0x100fe200080108a4 */
[----:B------:R-:W-:Y:S01]  /*5530*/  ISETP.LE.U32.AND P5, PT, R3, UR9, PT ;  /* 0x0000000903007c0c */ /* 0x000fe2000bfa3070 */
[C---:B------:R-:W-:Y:S01]  /*5540*/  FMUL.FTZ R3, R251.reuse, 1.4426950216293334961 ;  /* 0x3fb8aa3bfb037820 */ /* 0x040fe20000410000 */
[----:B------:R-:W-:Y:S05]  /*5550*/  LOP3.LUT R2, R2, 0xff, RZ, 0xc0, !PT ;  /* 0x000000ff02027812 */ /* 0x000fea00078ec0ff */
[----:B------:R-:W-:Y:S01]  /*5560*/  MUFU.EX2 R188, R17 ;  /* 0x0000001100bc7308 */ /* 0x000fe20000000800 */
[----:B------:R-:W-:Y:S01]  /*5570*/  FSETP.NEU.FTZ.AND P2, PT, R251, -INF , PT ;  /* 0xff800000fb00780b */ /* 0x000fe20003f5d000 */
[--C-:B------:R-:W-:Y:S01]  /*5580*/  FFMA.FTZ R21, R21, UR12, -R164.reuse ;  /* 0x0000000c15157c23 */ /* 0x100fe200080108a4 */
[----:B------:R-:W-:Y:S01]  /*5590*/  ISETP.LE.U32.AND P1, PT, R2, UR9, PT ;  /* 0x0000000902007c0c */ /* 0x000fe2000bf23070 */
[----:B------:R-:W-:Y:S01]  /*55a0*/  FMUL.FTZ R2, R250, 1.4426950216293334961 ;  /* 0x3fb8aa3bfa027820 */ /* 0x000fe20000410000 */
[----:B------:R-:W-:Y:S05]  /*55b0*/  LOP3.LUT R0, R0, 0xffff, RZ, 0xc0, !PT ;  /* 0x0000ffff00007812 */ /* 0x000fea00078ec0ff */
[----:B------:R-:W-:Y:S01]  /*55c0*/  MUFU.EX2 R187, R21 ;  /* 0x0000001500bb7308 */ /* 0x000fe20000000800 */
[----:B------:R-:W-:Y:S01]  /*55d0*/  FSEL R3, R3, RZ, P2 ;  /* 0x000000ff03037208 */ /* 0x000fe20001000000 */
[----:B------:R-:W-:Y:S01]  /*55e0*/  FFMA.FTZ R20, R20, UR12, -R164 ;  /* 0x0000000c14147c23 */ /* 0x000fe200080108a4 */
[----:B------:R-:W-:Y:S01]  /*55f0*/  FSETP.NEU.FTZ.AND P2, PT, R250, -INF , PT ;  /* 0xff800000fa00780b */ /* 0x000fe20003f5d000 */
[----:B-1----:R-:W-:Y:S01]  /*5600*/  @!P5 FADD.FTZ R191, -R191, -RZ ;  /* 0x800000ffbfbfd221 */ /* 0x002fe20000010100 */
[----:B------:R-:W-:Y:S01]  /*5610*/  SHF.R.U32.HI R0, RZ, 0x8, R0 ;  /* 0x00000008ff007819 */ /* 0x000fe20000011600 */
[--C-:B------:R-:W-:Y:S01]  /*5620*/  FFMA.FTZ R6, R6, UR12, -R3.reuse ;  /* 0x0000000c06067c23 */ /* 0x100fe20008010803 */
[----:B------:R-:W-:Y:S01]  /*5630*/  FSEL R2, R2, RZ, P2 ;  /* 0x000000ff02027208 */ /* 0x000fe20001000000 */
[----:B------:R-:W-:Y:S01]  /*5640*/  FFMA.FTZ R7, R7, UR12, -R3 ;  /* 0x0000000c07077c23 */ /* 0x000fe20008010803 */
[----:B------:R-:W-:Y:S01]  /*5650*/  FSETP.NEU.FTZ.AND P2, PT, R249, -INF , PT ;  /* 0xff800000f900780b */ /* 0x000fe20003f5d000 */
[----:B------:R-:W1:Y:S01]  /*5660*/  MUFU.EX2 R222, R6 ;  /* 0x0000000600de7308 */ /* 0x000e620000000800 */
[----:B------:R-:W-:Y:S01]  /*5670*/  LOP3.LUT R4, R0, 0xffff, RZ, 0xc0, !PT ;  /* 0x0000ffff00047812 */ /* 0x000fe200078ec0ff */
[--C-:B------:R-:W-:Y:S01]  /*5680*/  FFMA.FTZ R8, R8, UR12, -R2.reuse ;  /* 0x0000000c08087c23 */ /* 0x100fe20008010802 */
[----:B------:R-:W-:Y:S01]  /*5690*/  FSEL R0, R166, RZ, P2 ;  /* 0x000000ffa6007208 */ /* 0x000fe20001000000 */
[----:B------:R-:W-:Y:S01]  /*56a0*/  FFMA.FTZ R9, R9, UR12, -R2 ;  /* 0x0000000c09097c23 */ /* 0x000fe20008010802 */
[----:B------:R-:W-:Y:S05]  /*56b0*/  ISETP.LE.U32.AND P2, PT, R4, UR9, PT ;  /* 0x0000000904007c0c */ /* 0x000fea000bf43070 */
[----:B------:R-:W4:Y:S01]  /*56c0*/  MUFU.EX2 R228, R8 ;  /* 0x0000000800e47308 */ /* 0x000f220000000800 */
[C---:B------:R-:W-:Y:S01]  /*56d0*/  LOP3.LUT R4, R165.reuse, 0xffff, RZ, 0xc0, !PT ;  /* 0x0000ffffa5047812 */ /* 0x040fe200078ec0ff */
[----:B------:R-:W-:Y:S01]  /*56e0*/  FFMA.FTZ R10, R10, UR12, -R0 ;  /* 0x0000000c0a0a7c23 */ /* 0x000fe20008010800 */
[----:B---3--:R-:W-:Y:S07]  /*56f0*/  LOP3.LUT R5, R165, 0xff, RZ, 0xc0, !PT ;  /* 0x000000ffa5057812 */ /* 0x008fee00078ec0ff */
[----:B------:R-:W3:Y:S01]  /*5700*/  MUFU.EX2 R221, R7 ;  /* 0x0000000700dd7308 */ /* 0x000ee20000000800 */
[----:B------:R-:W-:Y:S01]  /*5710*/  SHF.R.U32.HI R4, RZ, 0x8, R4 ;  /* 0x00000008ff047819 */ /* 0x000fe20000011604 */
[----:B------:R-:W-:Y:S01]  /*5720*/  FFMA.FTZ R12, R12, UR12, -R2 ;  /* 0x0000000c0c0c7c23 */ /* 0x000fe20008010802 */
[----:B------:R-:W-:Y:S07]  /*5730*/  ISETP.LE.U32.AND P5, PT, R5, UR9, PT ;  /* 0x0000000905007c0c */ /* 0x000fee000bfa3070 */
[----:B------:R-:W3:Y:S01]  /*5740*/  MUFU.EX2 R227, R9 ;  /* 0x0000000900e37308 */ /* 0x000ee20000000800 */
[----:B------:R-:W-:Y:S01]  /*5750*/  LOP3.LUT R4, R4, 0xffff, RZ, 0xc0, !PT ;  /* 0x0000ffff04047812 */ /* 0x000fe200078ec0ff */
[----:B-1----:R-:W-:Y:S01]  /*5760*/  @!P1 FADD.FTZ R222, -R222, -RZ ;  /* 0x800000ffdede9221 */ /* 0x002fe20000010100 */
[----:B------:R-:W-:Y:S01]  /*5770*/  PRMT R5, R165, 0x7632, R5 ;  /* 0x00007632a5057816 */ /* 0x000fe20000000005 */
[----:B------:R-:W-:Y:S01]  /*5780*/  @!P2 FADD.FTZ R203, -R203, -RZ ;  /* 0x800000ffcbcba221 */ /* 0x000fe20000010100 */
[----:B------:R-:W-:Y:S05]  /*5790*/  ISETP.LE.U32.AND P2, PT, R4, UR9, PT ;  /* 0x0000000904007c0c */ /* 0x000fea000bf43070 */
[----:B------:R-:W1:Y:S01]  /*57a0*/  MUFU.EX2 R232, R10 ;  /* 0x0000000a00e87308 */ /* 0x000e620000000800 */
[----:B------:R-:W-:Y:S01]  /*57b0*/  LOP3.LUT R4, R5, 0xff, RZ, 0xc0, !PT ;  /* 0x000000ff05047812 */ /* 0x000fe200078ec0ff */
[----:B------:R-:W-:Y:S01]  /*57c0*/  FFMA.FTZ R11, R11, UR12, -R0 ;  /* 0x0000000c0b0b7c23 */ /* 0x000fe20008010800 */
[----:B------:R-:W-:Y:S07]  /*57d0*/  SHF.R.U32.HI R165, RZ, 0x18, R165 ;  /* 0x00000018ffa57819 */ /* 0x000fee00000116a5 */
[----:B------:R-:W2:Y:S01]  /*57e0*/  MUFU.EX2 R226, R12 ;  /* 0x0000000c00e27308 */ /* 0x000ea20000000800 */
[----:B------:R-:W-:Y:S01]  /*57f0*/  ISETP.LE.U32.AND P1, PT, R4, UR9, PT ;  /* 0x0000000904007c0c */ /* 0x000fe2000bf23070 */
[----:B----4-:R-:W-:Y:S01]  /*5800*/  @!P5 FADD.FTZ R228, -R228, -RZ ;  /* 0x800000ffe4e4d221 */ /* 0x010fe20000010100 */
[----:B------:R-:W-:Y:S01]  /*5810*/  ISETP.LE.U32.AND P5, PT, R167, UR9, PT ;  /* 0x00000009a7007c0c */ /* 0x000fe2000bfa3070 */
[----:B---3--:R-:W-:Y:S01]  /*5820*/  @!P6 FADD.FTZ R221, -R221, -RZ ;  /* 0x800000ffdddde221 */ /* 0x008fe20000010100 */
[----:B------:R-:W-:Y:S05]  /*5830*/  FFMA.FTZ R13, R13, UR12, -R2 ;  /* 0x0000000c0d0d7c23 */ /* 0x000fea0008010802 */
[----:B------:R-:W3:Y:S01]  /*5840*/  MUFU.EX2 R231, R11 ;  /* 0x0000000b00e77308 */ /* 0x000ee20000000800 */
[----:B------:R-:W-:Y:S01]  /*5850*/  ISETP.LE.U32.AND P6, PT, R165, UR9, PT ;  /* 0x00000009a5007c0c */ /* 0x000fe2000bfc3070 */
[----:B------:R-:W-:Y:S01]  /*5860*/  @!P2 FADD.FTZ R227, -R227, -RZ ;  /* 0x800000ffe3e3a221 */ /* 0x000fe20000010100 */
[----:B------:R-:W-:Y:S07]  /*5870*/  ISETP.GT.U32.AND P2, PT, R168, UR9, PT ;  /* 0x00000009a8007c0c */ /* 0x000fee000bf44070 */
[----:B------:R-:W4:Y:S01]  /*5880*/  MUFU.EX2 R225, R13 ;  /* 0x0000000d00e17308 */ /* 0x000f220000000800 */
[--C-:B------:R-:W-:Y:S01]  /*5890*/  FFMA.FTZ R14, R14, UR12, -R0.reuse ;  /* 0x0000000c0e0e7c23 */ /* 0x100fe20008010800 */
[----:B------:R-:W-:Y:S01]  /*58a0*/  FFMA.FTZ R15, R15, UR12, -R0 ;  /* 0x0000000c0f0f7c23 */ /* 0x000fe20008010800 */
[----:B------:R-:W-:Y:S04]  /*58b0*/  IMAD.WIDE.U32 R6, R184, -0x2daee0ad, RZ ;  /* 0xd2511f53b8067825 */ /* 0x000fe800078e00ff */
[----:B-1----:R-:W-:Y:S03]  /*58c0*/  @!P1 FADD.FTZ R232, -R232, -RZ ;  /* 0x800000ffe8e89221 */ /* 0x002fe60000010100 */
[----:B------:R-:W1:Y:S01]  /*58d0*/  MUFU.EX2 R229, R14 ;  /* 0x0000000e00e57308 */ /* 0x000e620000000800 */
[----:B------:R-:W-:Y:S01]  /*58e0*/  ISETP.GT.U32.AND P1, PT, R171, UR9, PT ;  /* 0x00000009ab007c0c */ /* 0x000fe2000bf24070 */
[----:B--2---:R-:W-:Y:S01]  /*58f0*/  @!P5 FADD.FTZ R226, -R226, -RZ ;  /* 0x800000ffe2e2d221 */ /* 0x004fe20000010100 */
[----:B------:R-:W-:Y:S07]  /*5900*/  ISETP.LE.U32.AND P5, PT, R172, UR9, PT ;  /* 0x00000009ac007c0c */ /* 0x000fee000bfa3070 */
[----:B------:R-:W2:Y:S01]  /*5910*/  MUFU.EX2 R230, R15 ;  /* 0x0000000f00e67308 */ /* 0x000ea20000000800 */
[----:B---3--:R-:W-:Y:S01]  /*5920*/  @!P6 FADD.FTZ R231, -R231, -RZ ;  /* 0x800000ffe7e7e221 */ /* 0x008fe20000010100 */
[----:B------:R-:W-:Y:S01]  /*5930*/  ISETP.GT.U32.AND P6, PT, R169, UR9, PT ;  /* 0x00000009a9007c0c */ /* 0x000fe2000bfc4070 */
[----:B------:R-:W-:Y:S01]  /*5940*/  FFMA.FTZ R18, R18, UR12, -R3 ;  /* 0x0000000c12127c23 */ /* 0x000fe20008010803 */
[----:B------:R-:W-:Y:S01]  /*5950*/  LOP3.LUT R7, R170, UR24, R7, 0x96, !PT ;  /* 0x00000018aa077c12 */ /* 0x000fe2000f8e9607 */
[----:B----4-:R-:W-:Y:S01]  /*5960*/  @P2 FADD.FTZ R225, -R225, -RZ ;  /* 0x800000ffe1e12221 */ /* 0x010fe20000010100 */
[----:B------:R-:W-:Y:S04]  /*5970*/  ISETP.GT.U32.AND P2, PT, R173, UR9, PT ;  /* 0x00000009ad007c0c */ /* 0x000fe8000bf44070 */
[----:B------:R-:W3:Y:S01]  /*5980*/  MUFU.EX2 R218, R18 ;  /* 0x0000001200da7308 */ /* 0x000ee20000000800 */
[C---:B------:R-:W-:Y:S01]  /*5990*/  PRMT R10, R6.reuse, 0x7770, RZ ;  /* 0x00007770060a7816 */ /* 0x040fe200000000ff */
[----:B------:R-:W-:Y:S01]  /*59a0*/  FFMA.FTZ R19, R19, UR12, -R3 ;  /* 0x0000000c13137c23 */ /* 0x000fe20008010803 */
[----:B-1----:R-:W-:Y:S01]  /*59b0*/  @P1 FADD.FTZ R229, -R229, -RZ ;  /* 0x800000ffe5e51221 */ /* 0x002fe20000010100 */
[----:B------:R-:W-:Y:S01]  /*59c0*/  PRMT R12, R6, 0x7771, RZ ;  /* 0x00007771060c7816 */ /* 0x000fe200000000ff */
[----:B------:R-:W-:Y:S01]  /*59d0*/  IMAD.WIDE.U32 R4, R178, -0x2daee0ad, RZ ;  /* 0xd2511f53b2047825 */ /* 0x000fe200078e00ff */
[C---:B------:R-:W-:Y:S04]  /*59e0*/  PRMT R11, R6.reuse, 0x7772, RZ ;  /* 0x00007772060b7816 */ /* 0x040fe800000000ff */
[----:B------:R-:W1:Y:S01]  /*59f0*/  MUFU.EX2 R217, R19 ;  /* 0x0000001300d97308 */ /* 0x000e620000000800 */
[----:B------:R-:W-:Y:S01]  /*5a00*/  PRMT R9, R6, 0x7773, RZ ;  /* 0x0000777306097816 */ /* 0x000fe200000000ff */
[----:B------:R-:W-:Y:S01]  /*5a10*/  @!P5 FADD.FTZ R189, -R189, -RZ ;  /* 0x800000ffbdbdd221 */ /* 0x000fe20000010100 */
[----:B------:R-:W-:Y:S01]  /*5a20*/  ISETP.GT.U32.AND P1, PT, R176, UR9, PT ;  /* 0x00000009b0007c0c */ /* 0x000fe2000bf24070 */
[----:B--2---:R-:W-:Y:S01]  /*5a30*/  @P6 FADD.FTZ R230, -R230, -RZ ;  /* 0x800000ffe6e66221 */ /* 0x004fe20000010100 */
[----:B------:R-:W-:Y:S01]  /*5a40*/  LOP3.LUT R6, R7, 0xff, RZ, 0xc0, !PT ;  /* 0x000000ff07067812 */ /* 0x000fe200078ec0ff */
[----:B------:R-:W-:Y:S01]  /*5a50*/  @P2 FADD.FTZ R188, -R188, -RZ ;  /* 0x800000ffbcbc2221 */ /* 0x000fe20000010100 */
[----:B------:R-:W-:Y:S01]  /*5a60*/  ISETP.GT.U32.AND P6, PT, R175, UR9, PT ;  /* 0x00000009af007c0c */ /* 0x000fe2000bfc4070 */
[----:B------:R-:W-:Y:S01]  /*5a70*/  FFMA.FTZ R25, R25, UR12, -R2 ;  /* 0x0000000c19197c23 */ /* 0x000fe20008010802 */
[----:B------:R-:W-:Y:S01]  /*5a80*/  ISETP.LE.U32.AND P5, PT, R6, UR9, PT ;  /* 0x0000000906007c0c */ /* 0x000fe2000bfa3070 */
[----:B------:R-:W2:Y:S01]  /*5a90*/  MUFU.EX2 R184, R20 ;  /* 0x0000001400b87308 */ /* 0x000ea20000000800 */
[----:B------:R-:W-:Y:S01]  /*5aa0*/  SHF.R.U32.HI R6, RZ, 0x18, R7 ;  /* 0x00000018ff067819 */ /* 0x000fe20000011607 */
[----:B------:R-:W-:Y:S01]  /*5ab0*/  FFMA.FTZ R34, R34, UR12, -R3 ;  /* 0x0000000c22227c23 */ /* 0x000fe20008010803 */
[----:B------:R-:W-:Y:S07]  /*5ac0*/  LOP3.LUT R5, R174, UR24, R5, 0x96, !PT ;  /* 0x00000018ae057c12 */ /* 0x000fee000f8e9605 */
[----:B------:R-:W-:Y:S01]  /*5ad0*/  MUFU.EX2 R219, R25 ;  /* 0x0000001900db7308 */ /* 0x000fe20000000800 */
[----:B------:R-:W-:Y:S01]  /*5ae0*/  LOP3.LUT R8, R7, 0xffff, RZ, 0xc0, !PT ;  /* 0x0000ffff07087812 */ /* 0x000fe200078ec0ff */
[----:B---3--:R-:W-:Y:S01]  /*5af0*/  @P1 FADD.FTZ R218, -R218, -RZ ;  /* 0x800000ffdada1221 */ /* 0x008fe20000010100 */
[----:B------:R-:W-:Y:S01]  /*5b00*/  ISETP.LE.U32.AND P2, PT, R6, UR9, PT ;  /* 0x0000000906007c0c */ /* 0x000fe2000bf43070 */
[--C-:B------:R-:W-:Y:S01]  /*5b10*/  FFMA.FTZ R22, R22, UR12, -R3.reuse ;  /* 0x0000000c16167c23 */ /* 0x100fe20008010803 */
[----:B------:R-:W-:Y:S01]  /*5b20*/  LOP3.LUT R6, R5, 0xff, RZ, 0xc0, !PT ;  /* 0x000000ff05067812 */ /* 0x000fe200078ec0ff */
[----:B-1----:R-:W-:Y:S01]  /*5b30*/  @P6 FADD.FTZ R217, -R217, -RZ ;  /* 0x800000ffd9d96221 */ /* 0x002fe20000010100 */
[----:B------:R-:W-:Y:S01]  /*5b40*/  SHF.R.U32.HI R8, RZ, 0x8, R8 ;  /* 0x00000008ff087819 */ /* 0x000fe20000011608 */
[--C-:B------:R-:W-:Y:S01]  /*5b50*/  FFMA.FTZ R23, R23, UR12, -R3.reuse ;  /* 0x0000000c17177c23 */ /* 0x100fe20008010803 */
[----:B------:R-:W-:Y:S01]  /*5b60*/  ISETP.LE.U32.AND P1, PT, R6, UR9, PT ;  /* 0x0000000906007c0c */ /* 0x000fe2000bf23070 */
[----:B------:R-:W-:Y:S01]  /*5b70*/  FFMA.FTZ R3, R35, UR12, -R3 ;  /* 0x0000000c23037c23 */ /* 0x000fe20008010803 */
[----:B------:R-:W-:Y:S01]  /*5b80*/  LOP3.LUT R6, R8, 0xffff, RZ, 0xc0, !PT ;  /* 0x0000ffff08067812 */ /* 0x000fe200078ec0ff */
[--C-:B------:R-:W-:Y:S01]  /*5b90*/  FFMA.FTZ R32, R32, UR12, -R164.reuse ;  /* 0x0000000c20207c23 */ /* 0x100fe200080108a4 */
[----:B------:R-:W-:Y:S01]  /*5ba0*/  PRMT R7, R7, 0x7632, R7 ;  /* 0x0000763207077816 */ /* 0x000fe20000000007 */
[----:B------:R-:W-:Y:S01]  /*5bb0*/  FFMA.FTZ R164, R33, UR12, -R164 ;  /* 0x0000000c21a47c23 */ /* 0x000fe200080108a4 */
[----:B------:R-:W-:Y:S01]  /*5bc0*/  ISETP.LE.U32.AND P6, PT, R6, UR9, PT ;  /* 0x0000000906007c0c */ /* 0x000fe2000bfc3070 */
[----:B------:R1:W-:Y:S01]  /*5bd0*/  MUFU.EX2 R190, R3 ;  /* 0x0000000300be7308 */ /* 0x0003e20000000800 */
[----:B------:R-:W-:Y:S01]  /*5be0*/  LOP3.LUT R6, R5, 0xffff, RZ, 0xc0, !PT ;  /* 0x0000ffff05067812 */ /* 0x000fe200078ec0ff */
[----:B--2---:R-:W-:Y:S01]  /*5bf0*/  @!P5 FADD.FTZ R184, -R184, -RZ ;  /* 0x800000ffb8b8d221 */ /* 0x004fe20000010100 */
[----:B------:R-:W-:Y:S07]  /*5c00*/  LOP3.LUT R7, R7, 0xff, RZ, 0xc0, !PT ;  /* 0x000000ff07077812 */ /* 0x000fee00078ec0ff */
[----:B------:R-:W2:Y:S01]  /*5c10*/  MUFU.EX2 R198, R22 ;  /* 0x0000001600c67308 */ /* 0x000ea20000000800 */
[----:B------:R-:W-:Y:S01]  /*5c20*/  SHF.R.U32.HI R6, RZ, 0x8, R6 ;  /* 0x00000008ff067819 */ /* 0x000fe20000011606 */
[----:B------:R-:W-:Y:S01]  /*5c30*/  FFMA.FTZ R27, R27, UR12, -R0 ;  /* 0x0000000c1b1b7c23 */ /* 0x000fe20008010800 */
[----:B------:R-:W-:Y:S07]  /*5c40*/  ISETP.LE.U32.AND P5, PT, R7, UR9, PT ;  /* 0x0000000907007c0c */ /* 0x000fee000bfa3070 */
[----:B------:R-:W3:Y:S01]  /*5c50*/  MUFU.EX2 R195, R23 ;  /* 0x0000001700c37308 */ /* 0x000ee20000000800 */
[----:B------:R-:W-:Y:S01]  /*5c60*/  LOP3.LUT R6, R6, 0xffff, RZ, 0xc0, !PT ;  /* 0x0000ffff06067812 */ /* 0x000fe200078ec0ff */
[----:B------:R-:W-:Y:S01]  /*5c70*/  FFMA.FTZ R24, R24, UR12, -R2 ;  /* 0x0000000c18187c23 */ /* 0x000fe20008010802 */
[----:B------:R-:W-:Y:S01]  /*5c80*/  PRMT R7, R5, 0x7632, R7 ;  /* 0x0000763205077816 */ /* 0x000fe20000000007 */
[----:B------:R-:W-:Y:S01]  /*5c90*/  @!P6 FADD.FTZ R187, -R187, -RZ ;  /* 0x800000ffbbbbe221 */ /* 0x000fe20000010100 */
[----:B------:R-:W-:Y:S05]  /*5ca0*/  ISETP.LE.U32.AND P6, PT, R6, UR9, PT ;  /* 0x0000000906007c0c */ /* 0x000fea000bfc3070 */
[----:B------:R-:W-:Y:S01]  /*5cb0*/  MUFU.EX2 R185, R164 ;  /* 0x000000a400b97308 */ /* 0x000fe20000000800 */
[----:B------:R-:W-:Y:S01]  /*5cc0*/  SHF.R.U32.HI R5, RZ, 0x18, R5 ;  /* 0x00000018ff057819 */ /* 0x000fe20000011605 */
[----:B------:R-:W-:Y:S01]  /*5cd0*/  FFMA.FTZ R26, R26, UR12, -R0 ;  /* 0x0000000c1a1a7c23 */ /* 0x000fe20008010800 */
[----:B------:R-:W-:Y:S07]  /*5ce0*/  LOP3.LUT R6, R7, 0xff, RZ, 0xc0, !PT ;  /* 0x000000ff07067812 */ /* 0x000fee00078ec0ff */
[----:B------:R-:W4:Y:S01]  /*5cf0*/  MUFU.EX2 R223, R27 ;  /* 0x0000001b00df7308 */ /* 0x000f220000000800 */
[----:B-1----:R-:W-:Y:S01]  /*5d00*/  PRMT R3, R4, 0x7771, RZ ;  /* 0x0000777104037816 */ /* 0x002fe200000000ff */
[----:B--2---:R-:W-:Y:S01]  /*5d10*/  @!P5 FADD.FTZ R198, -R198, -RZ ;  /* 0x800000ffc6c6d221 */ /* 0x004fe20000010100 */
[----:B------:R-:W-:Y:S01]  /*5d20*/  ISETP.LE.U32.AND P5, PT, R6, UR9, PT ;  /* 0x0000000906007c0c */ /* 0x000fe2000bfa3070 */
[----:B---3--:R-:W-:Y:S01]  /*5d30*/  @!P2 FADD.FTZ R195, -R195, -RZ ;  /* 0x800000ffc3c3a221 */ /* 0x008fe20000010100 */
[----:B------:R-:W-:Y:S05]  /*5d40*/  ISETP.LE.U32.AND P2, PT, R5, UR9, PT ;  /* 0x0000000905007c0c */ /* 0x000fea000bf43070 */
[----:B------:R-:W1:Y:S01]  /*5d50*/  MUFU.EX2 R220, R24 ;  /* 0x0000001800dc7308 */ /* 0x000e620000000800 */
[----:B------:R-:W-:Y:S01]  /*5d60*/  PRMT R6, R4, 0x7770, RZ ;  /* 0x0000777004067816 */ /* 0x000fe200000000ff */
[----:B------:R-:W-:Y:S01]  /*5d70*/  @!P6 FADD.FTZ R219, -R219, -RZ ;  /* 0x800000ffdbdbe221 */ /* 0x000fe20000010100 */
[----:B------:R-:W-:Y:S07]  /*5d80*/  ISETP.GT.U32.AND P6, PT, R12, UR9, PT ;  /* 0x000000090c007c0c */ /* 0x000fee000bfc4070 */
[----:B------:R-:W2:Y:S01]  /*5d90*/  MUFU.EX2 R224, R26 ;  /* 0x0000001a00e07308 */ /* 0x000ea20000000800 */
[----:B------:R-:W-:Y:S01]  /*5da0*/  PRMT R7, R4, 0x7772, RZ ;  /* 0x0000777204077816 */ /* 0x000fe200000000ff */
[----:B------:R-:W-:Y:S01]  /*5db0*/  FFMA.FTZ R28, R28, UR12, -R2 ;  /* 0x0000000c1c1c7c23 */ /* 0x000fe20008010802 */
[----:B------:R-:W-:Y:S07]  /*5dc0*/  PRMT R5, R4, 0x7773, RZ ;  /* 0x0000777304057816 */ /* 0x000fee00000000ff */
[----:B------:R-:W3:Y:S01]  /*5dd0*/  MUFU.EX2 R186, R32 ;  /* 0x0000002000ba7308 */ /* 0x000ee20000000800 */
[----:B------:R-:W-:Y:S01]  /*5de0*/  F2FP.RELU.F16.F32.PACK_AB R4, R203, R191 ;  /* 0x000000bfcb04723e */ /* 0x000fe200000008ff */
[----:B------:R-:W-:Y:S01]  /*5df0*/  FFMA.FTZ R30, R30, UR12, -R0 ;  /* 0x0000000c1e1e7c23 */ /* 0x000fe20008010800 */
[----:B------:R-:W-:Y:S01]  /*5e00*/  SEL R196, R196, 0xfffffff0, !P0 ;  /* 0xfffffff0c4c47807 */ /* 0x000fe20004000000 */
[----:B----4-:R-:W-:Y:S01]  /*5e10*/  @!P2 FADD.FTZ R223, -R223, -RZ ;  /* 0x800000ffdfdfa221 */ /* 0x010fe20000010100 */
[----:B------:R-:W-:Y:S01]  /*5e20*/  ISETP.GT.U32.AND P2, PT, R9, UR9, PT ;  /* 0x0000000909007c0c */ /* 0x000fe2000bf44070 */
[----:B------:R4:W-:Y:S04]  /*5e30*/  STS [R180+0x20000], R4 ;  /* 0x02000004b4007388 */ /* 0x0009e80000000800 */
[----:B------:R-:W3:Y:S01]  /*5e40*/  MUFU.EX2 R192, R34 ;  /* 0x0000002200c07308 */ /* 0x000ee20000000800 */
[----:B------:R-:W-:Y:S01]  /*5e50*/  @P6 FADD.FTZ R185, -R185, -RZ ;  /* 0x800000ffb9b96221 */ /* 0x000fe20000010100 */
[----:B------:R-:W-:Y:S01]  /*5e60*/  ISETP.GT.U32.AND P6, PT, R3, UR9, PT ;  /* 0x0000000903007c0c */ /* 0x000fe2000bfc4070 */
[----:B-1----:R-:W-:Y:S01]  /*5e70*/  @!P1 FADD.FTZ R220, -R220, -RZ ;  /* 0x800000ffdcdc9221 */ /* 0x002fe20000010100 */
[----:B------:R-:W-:Y:S01]  /*5e80*/  F2FP.RELU.F16.F32.PACK_AB R3, R221, R222 ;  /* 0x000000dedd03723e */ /* 0x000fe200000008ff */
[----:B--2---:R-:W-:Y:S01]  /*5e90*/  @!P5 FADD.FTZ R224, -R224, -RZ ;  /* 0x800000ffe0e0d221 */ /* 0x004fe20000010100 */
[----:B------:R-:W-:Y:S01]  /*5ea0*/  ISETP.LE.U32.AND P1, PT, R10, UR9, PT ;  /* 0x000000090a007c0c */ /* 0x000fe2000bf23070 */
[----:B------:R-:W-:Y:S01]  /*5eb0*/  FFMA.FTZ R2, R29, UR12, -R2 ;  /* 0x0000000c1d027c23 */ /* 0x000fe20008010802 */
[----:B------:R-:W-:Y:S01]  /*5ec0*/  ISETP.GT.U32.AND P5, PT, R11, UR9, PT ;  /* 0x000000090b007c0c */ /* 0x000fe2000bfa4070 */
[----:B------:R1:W-:Y:S01]  /*5ed0*/  STS [R180+0x20400], R3 ;  /* 0x02040003b4007388 */ /* 0x0003e20000000800 */
[----:B------:R-:W-:Y:S01]  /*5ee0*/  FFMA.FTZ R0, R31, UR12, -R0 ;  /* 0x0000000c1f007c23 */ /* 0x000fe20008010800 */
[----:B------:R-:W-:Y:S01]  /*5ef0*/  @P2 FADD.FTZ R190, -R190, -RZ ;  /* 0x800000ffbebe2221 */ /* 0x000fe20000010100 */
[----:B------:R-:W-:Y:S01]  /*5f00*/  ISETP.GT.U32.AND P2, PT, R5, UR9, PT ;  /* 0x0000000905007c0c */ /* 0x000fe2000bf44070 */
[----:B------:R2:W1:Y:S01]  /*5f10*/  MUFU.EX2 R193, R2 ;  /* 0x0000000200c17308 */ /* 0x0004620000000800 */
[----:B------:R-:W-:Y:S01]  /*5f20*/  F2FP.RELU.F16.F32.PACK_AB R5, R188, R189 ;  /* 0x000000bdbc05723e */ /* 0x000fe200000008ff */
[----:B------:R-:W-:Y:S01]  /*5f30*/  IMAD.MOV.U32 R8, RZ, RZ, 0x20 ;  /* 0x00000020ff087424 */ /* 0x000fe200078e00ff */
[----:B------:R-:W-:Y:S07]  /*5f40*/  LEA R204, R197, UR4, 0x1 ;  /* 0x00000004c5cc7c11 */ /* 0x000fee000f8e08ff */
[----:B------:R1:W1:Y:S01]  /*5f50*/  MUFU.EX2 R199, R0 ;  /* 0x0000000000c77308 */ /* 0x0002620000000800 */
[----:B---3--:R-:W-:Y:S01]  /*5f60*/  @!P1 FADD.FTZ R186, -R186, -RZ ;  /* 0x800000ffbaba9221 */ /* 0x008fe20000010100 */
[----:B------:R-:W-:Y:S01]  /*5f70*/  ISETP.LE.U32.AND P1, PT, R6, UR9, PT ;  /* 0x0000000906007c0c */ /* 0x000fe2000bf23070 */
[----:B------:R-:W-:Y:S01]  /*5f80*/  @P5 FADD.FTZ R192, -R192, -RZ ;  /* 0x800000ffc0c05221 */ /* 0x000fe20000010100 */
[----:B------:R-:W-:Y:S06]  /*5f90*/  ISETP.GT.U32.AND P5, PT, R7, UR9, PT ;  /* 0x0000000907007c0c */ /* 0x000fec000bfa4070 */
[----:B------:R-:W3:Y:S01]  /*5fa0*/  MUFU.EX2 R194, R28 ;  /* 0x0000001c00c27308 */ /* 0x000ee20000000800 */
[----:B----4-:R-:W-:Y:S01]  /*5fb0*/  F2FP.RELU.F16.F32.PACK_AB R4, R217, R218 ;  /* 0x000000dad904723e */ /* 0x010fe200000008ff */
[----:B------:R-:W-:Y:S01]  /*5fc0*/  IMAD.IADD R209, R202, 0x1, R204 ;  /* 0x00000001cad17824 */ /* 0x000fe200078e02cc */
[----:B------:R-:W-:Y:S01]  /*5fd0*/  F2FP.RELU.F16.F32.PACK_AB R7, R227, R228 ;  /* 0x000000e4e307723e */ /* 0x000fe200000008ff */
[----:B--2---:R-:W-:Y:S01]  /*5fe0*/  IMAD.IADD R2, R196, 0x1, R181 ;  /* 0x00000001c4027824 */ /* 0x004fe200078e02b5 */
[----:B------:R-:W-:Y:S05]  /*5ff0*/  F2FP.RELU.F16.F32.PACK_AB R6, R231, R232 ;  /* 0x000000e8e706723e */ /* 0x000fea00000008ff */
[----:B------:R-:W2:Y:S01]  /*6000*/  MUFU.EX2 R200, R30 ;  /* 0x0000001e00c87308 */ /* 0x000ea20000000800 */
[----:B-1----:R-:W-:Y:S01]  /*6010*/  @P6 FADD.FTZ R193, -R193, -RZ ;  /* 0x800000ffc1c16221 */ /* 0x002fe20000010100 */
[----:B------:R-:W-:Y:S01]  /*6020*/  F2FP.RELU.F16.F32.PACK_AB R0, R185, R186 ;  /* 0x000000bab900723e */ /* 0x000fe200000008ff */
[----:B------:R-:W-:Y:S01]  /*6030*/  @P2 FADD.FTZ R199, -R199, -RZ ;  /* 0x800000ffc7c72221 */ /* 0x000fe20000010100 */
[----:B------:R-:W-:Y:S01]  /*6040*/  SEL R201, R8, 0xffffffe0, !P3 ;  /* 0xffffffe008c97807 */ /* 0x000fe20005800000 */
[----:B------:R-:W-:Y:S01]  /*6050*/  IMAD.IADD R3, R180, 0x1, R196 ;  /* 0x00000001b4037824 */ /* 0x000fe200078e02c4 */
[----:B------:R-:W-:Y:S01]  /*6060*/  LEA R196, R213, UR4, 0x1 ;  /* 0x00000004d5c47c11 */ /* 0x000fe2000f8e08ff */
[----:B---3--:R-:W-:Y:S02]  /*6070*/  @!P1 FADD.FTZ R194, -R194, -RZ ;  /* 0x800000ffc2c29221 */ /* 0x008fe40000010100 */
[----:B------:R-:W-:Y:S01]  /*6080*/  IMAD.IADD R210, R201, 0x1, R204 ;  /* 0x00000001c9d27824 */ /* 0x000fe200078e02cc */
[----:B------:R1:W-:Y:S01]  /*6090*/  STS [R3+0x20000], R5 ;  /* 0x0200000503007388 */ /* 0x0003e20000000800 */
[----:B------:R-:W-:Y:S01]  /*60a0*/  IMAD.IADD R197, R196, 0x1, R201 ;  /* 0x00000001c4c57824 */ /* 0x000fe200078e02c9 */
[----:B------:R-:W-:Y:S01]  /*60b0*/  FSETP.GE.FTZ.AND P6, PT, R203, RZ, PT ;  /* 0x000000ffcb00720b */ /* 0x000fe20003fd6000 */
[----:B------:R-:W-:Y:S01]  /*60c0*/  IMAD.IADD R211, R201, 0x1, R209 ;  /* 0x00000001c9d37824 */ /* 0x000fe200078e02d1 */
[----:B------:R3:W-:Y:S01]  /*60d0*/  STS [R3+0x20400], R4 ;  /* 0x0204000403007388 */ /* 0x0007e20000000800 */
[----:B--2---:R-:W-:Y:S01]  /*60e0*/  @P5 FADD.FTZ R200, -R200, -RZ ;  /* 0x800000ffc8c85221 */ /* 0x004fe20000010100 */
[----:B------:R-:W-:Y:S02]  /*60f0*/  FSETP.GE.FTZ.AND P5, PT, R189, RZ, PT ;  /* 0x000000ffbd00720b */ /* 0x000fe40003fb6000 */
[----:B------:R2:W-:Y:S01]  /*6100*/  STS [R180+0x21000], R7 ;  /* 0x02100007b4007388 */ /* 0x0005e20000000800 */
[----:B------:R-:W-:Y:S03]  /*6110*/  FSETP.GE.FTZ.AND P2, PT, R188, RZ, PT ;  /* 0x000000ffbc00720b */ /* 0x000fe60003f56000 */
[----:B------:R4:W-:Y:S01]  /*6120*/  STS [R180+0x21400], R6 ;  /* 0x02140006b4007388 */ /* 0x0009e20000000800 */
[----:B-1----:R-:W-:Y:S02]  /*6130*/  F2FP.RELU.F16.F32.PACK_AB R5, R187, R184 ;  /* 0x000000b8bb05723e */ /* 0x002fe400000008ff */
[----:B---3--:R-:W-:Y:S02]  /*6140*/  F2FP.RELU.F16.F32.PACK_AB R4, R195, R198 ;  /* 0x000000c6c304723e */ /* 0x008fe400000008ff */
[----:B--2---:R-:W-:Y:S02]  /*6150*/  F2FP.RELU.F16.F32.PACK_AB R7, R225, R226 ;  /* 0x000000e2e107723e */ /* 0x004fe400000008ff */
[----:B----4-:R-:W-:Y:S03]  /*6160*/  F2FP.RELU.F16.F32.PACK_AB R6, R230, R229 ;  /* 0x000000e5e606723e */ /* 0x010fe600000008ff */
[----:B------:R-:W-:Y:S04]  /*6170*/  STS [R3+0x21000], R7 ;  /* 0x0210000703007388 */ /* 0x000fe80000000800 */
[----:B------:R1:W-:Y:S04]  /*6180*/  STS [R3+0x21400], R6 ;  /* 0x0214000603007388 */ /* 0x0003e80000000800 */
[----:B------:R-:W-:Y:S04]  /*6190*/  STS [R181], R5 ;  /* 0x00000005b5007388 */ /* 0x000fe80000000800 */
[----:B------:R2:W-:Y:S04]  /*61a0*/  STS [R181+0x400], R4 ;  /* 0x00040004b5007388 */ /* 0x0005e80000000800 */
[----:B------:R3:W-:Y:S01]  /*61b0*/  STS [R2], R0 ;  /* 0x0000000002007388 */ /* 0x0007e20000000800 */
[----:B-1----:R-:W-:Y:S02]  /*61c0*/  F2FP.RELU.F16.F32.PACK_AB R3, R219, R220 ;  /* 0x000000dcdb03723e */ /* 0x002fe400000008ff */
[----:B--2---:R-:W-:Y:S02]  /*61d0*/  F2FP.RELU.F16.F32.PACK_AB R4, R223, R224 ;  /* 0x000000e0df04723e */ /* 0x004fe400000008ff */
[----:B---3--:R-:W-:Y:S05]  /*61e0*/  F2FP.RELU.F16.F32.PACK_AB R0, R190, R192 ;  /* 0x000000c0be00723e */ /* 0x008fea00000008ff */
[----:B------:R1:W-:Y:S04]  /*61f0*/  STS [R2+0x400], R0 ;  /* 0x0004000002007388 */ /* 0x0003e80000000800 */
[----:B------:R2:W-:Y:S04]  /*6200*/  STS [R181+0x1000], R3 ;  /* 0x00100003b5007388 */ /* 0x0005e80000000800 */
[----:B------:R-:W-:Y:S01]  /*6210*/  STS [R181+0x1400], R4 ;  /* 0x00140004b5007388 */ /* 0x000fe20000000800 */
[----:B-1----:R-:W-:Y:S02]  /*6220*/  F2FP.RELU.F16.F32.PACK_AB R0, R199, R200 ;  /* 0x000000c8c700723e */ /* 0x002fe400000008ff */
[----:B--2---:R-:W-:Y:S03]  /*6230*/  F2FP.RELU.F16.F32.PACK_AB R3, R193, R194 ;  /* 0x000000c2c103723e */ /* 0x004fe600000008ff */
[----:B------:R1:W-:Y:S04]  /*6240*/  STS [R2+0x1400], R0 ;  /* 0x0014000002007388 */ /* 0x0003e80000000800 */
[----:B------:R2:W-:Y:S04]  /*6250*/  STS [R2+0x1000], R3 ;  /* 0x0010000302007388 */ /* 0x0005e80000000800 */
[----:B------:R-:W-:Y:S08]  /*6260*/  LDSM.16.M88.4 R32, [R196+0x8000] ;  /* 0x00800000c420783b */ /* 0x000ff00000000200 */
[----:B------:R-:W3:Y:S08]  /*6270*/  LDSM.16.M88.4 R16, [R204+0x14000] ;  /* 0x01400000cc10783b */ /* 0x000ef00000000200 */
[----:B------:R-:W4:Y:S01]  /*6280*/  LDSM.16.M88.4 R28, [R196+0x9000] ;  /* 0x00900000c41c783b */ /* 0x000f220000000200 */
[----:B-1----:R-:W-:Y:S04]  /*6290*/  IMAD.IADD R0, R196, 0x1, R202 ;  /* 0x00000001c4007824 */ /* 0x002fe800078e02ca */
[----:B--2---:R-:W-:Y:S03]  /*62a0*/  IMAD.IADD R2, R201, 0x1, R0 ;  /* 0x00000001c9027824 */ /* 0x004fe600078e0200 */
[----:B------:R-:W1:Y:S08]  /*62b0*/  LDSM.16.M88.4 R164, [R204+0x14800] ;  /* 0x01480000cca4783b */ /* 0x000e700000000200 */
[----:B------:R-:W-:Y:S08]  /*62c0*/  LDSM.16.M88.4 R168, [R197+0x8000] ;  /* 0x00800000c5a8783b */ /* 0x000ff00000000200 */
[----:B------:R-:W2:Y:S01]  /*62d0*/  LDSM.16.M88.4 R172, [R210+0x14000] ;  /* 0x01400000d2ac783b */ /* 0x000ea20000000200 */
[-C--:B---3--:R-:W-:Y:S07]  /*62e0*/  HMMA.16816.F32 R4, R32, R16.reuse, RZ ;  /* 0x000000102004723c */ /* 0x088fee00000018ff */
[----:B------:R-:W3:Y:S01]  /*62f0*/  LDSM.16.M88.4 R176, [R197+0x9000] ;  /* 0x00900000c5b0783b */ /* 0x000ee20000000200 */
[C---:B----4-:R-:W-:Y:S07]  /*6300*/  HMMA.16816.F32 R8, R28.reuse, R16, RZ ;  /* 0x000000101c08723c */ /* 0x050fee00000018ff */
[----:B------:R-:W4:Y:S01]  /*6310*/  LDSM.16.M88.4 R180, [R210+0x14800] ;  /* 0x01480000d2b4783b */ /* 0x000f220000000200 */
[-C--:B------:R-:W-:Y:S08]  /*6320*/  HMMA.16816.F32 R12, R28, R18.reuse, RZ ;  /* 0x000000121c0c723c */ /* 0x080ff000000018ff */
[C---:B------:R-:W-:Y:S08]  /*6330*/  HMMA.16816.F32 R16, R32.reuse, R18, RZ ;  /* 0x000000122010723c */ /* 0x040ff000000018ff */
[-C--:B-1----:R-:W-:Y:S08]  /*6340*/  HMMA.16816.F32 R20, R32, R164.reuse, RZ ;  /* 0x000000a42014723c */ /* 0x082ff000000018ff */
[C---:B------:R-:W-:Y:S08]  /*6350*/  HMMA.16816.F32 R24, R28.reuse, R164, RZ ;  /* 0x000000a41c18723c */ /* 0x040ff000000018ff */
[-C--:B------:R-:W-:Y:S08]  /*6360*/  HMMA.16816.F32 R28, R28, R166.reuse, RZ ;  /* 0x000000a61c1c723c */ /* 0x080ff000000018ff */
[----:B------:R-:W-:Y:S01]  /*6370*/  HMMA.16816.F32 R32, R32, R166, RZ ;  /* 0x000000a62020723c */ /* 0x000fe200000018ff */
[----:B------:R-:W-:Y:S07]  /*6380*/  LDSM.16.M88.4 R164, [R0+0x8000] ;  /* 0x0080000000a4783b */ /* 0x000fee0000000200 */
[-C--:B--2---:R-:W-:Y:S08]  /*6390*/  HMMA.16816.F32 R4, R168, R172.reuse, R4 ;  /* 0x000000aca804723c */ /* 0x084ff00000001804 */
[C---:B---3--:R-:W-:Y:S08]  /*63a0*/  HMMA.16816.F32 R8, R176.reuse, R172, R8 ;  /* 0x000000acb008723c */ /* 0x048ff00000001808 */
[-C--:B------:R-:W-:Y:S08]  /*63b0*/  HMMA.16816.F32 R12, R176, R174.reuse, R12 ;  /* 0x000000aeb00c723c */ /* 0x080ff0000000180c */
[C---:B------:R-:W-:Y:S01]  /*63c0*/  HMMA.16816.F32 R16, R168.reuse, R174, R16 ;  /* 0x000000aea810723c */ /* 0x040fe20000001810 */
[----:B------:R-:W1:Y:S07]  /*63d0*/  LDSM.16.M88.4 R172, [R209+0x14000] ;  /* 0x01400000d1ac783b */ /* 0x000e6e0000000200 */
[-C--:B----4-:R-:W-:Y:S08]  /*63e0*/  HMMA.16816.F32 R20, R168, R180.reuse, R20 ;  /* 0x000000b4a814723c */ /* 0x090ff00000001814 */
        /* <DEDUP_REMOVED lines=59> */
[----:B------:R-:W-:Y:S02]  /*67a0*/  LEA.HI.X R181, R244, R165, RZ, 0x2, P1 ;  /* 0x000000a5f4b57211 */ /* 0x000fe400008f14ff */
[----:B------:R-:W-:Y:S03]  /*67b0*/  FSETP.GE.FTZ.AND P1, PT, R191, RZ, PT ;  /* 0x000000ffbf00720b */ /* 0x000fe60003f36000 */
[C---:B------:R-:W-:Y:S01]  /*67c0*/  HMMA.16816.F32 R16, R172.reuse, R166, R16 ;  /* 0x000000a6ac10723c */ /* 0x040fe20000001810 */
[----:B------:R-:W-:Y:S07]  /*67d0*/  LDSM.16.M88.4 R164, [R2+0xa000] ;  /* 0x00a0000002a4783b */ /* 0x000fee0000000200 */
[-C--:B------:R-:W-:Y:S01]  /*67e0*/  HMMA.16816.F32 R20, R172, R176.reuse, R20 ;  /* 0x000000b0ac14723c */ /* 0x080fe20000001814 */
[----:B------:R1:W5:Y:S07]  /*67f0*/  LDG.E R3, desc[UR32][R180.64+0xa0] ;  /* 0x0000a020b4037981 */ /* 0x00036e000c1e1900 */
[C---:B------:R-:W-:Y:S01]  /*6800*/  HMMA.16816.F32 R24, R168.reuse, R176, R24 ;  /* 0x000000b0a818723c */ /* 0x040fe20000001818 */
[----:B------:R-:W2:Y:S04]  /*6810*/  LDG.E R177, desc[UR32][R180.64] ;  /* 0x00000020b4b17981 */ /* 0x000ea8000c1e1900 */
[----:B------:R-:W3:Y:S03]  /*6820*/  LDG.E R176, desc[UR32][R180.64+0x20] ;  /* 0x00002020b4b07981 */ /* 0x000ee6000c1e1900 */
[-C--:B------:R-:W-:Y:S01]  /*6830*/  HMMA.16816.F32 R28, R168, R178.reuse, R28 ;  /* 0x000000b2a81c723c */ /* 0x080fe2000000181c */
[----:B------:R-:W4:Y:S07]  /*6840*/  LDSM.16.M88.4 R168, [R211+0x18000] ;  /* 0x01800000d3a8783b */ /* 0x000f2e0000000200 */
[----:B------:R-:W-:Y:S01]  /*6850*/  HMMA.16816.F32 R32, R172, R178, R32 ;  /* 0x000000b2ac20723c */ /* 0x000fe20000001820 */
[----:B------:R-:W1:Y:S07]  /*6860*/  LDSM.16.M88.4 R172, [R2+0xb000] ;  /* 0x00b0000002ac783b */ /* 0x000e6e0000000200 */
[-C--:B----4-:R-:W-:Y:S08]  /*6870*/  HMMA.16816.F32 R4, R164, R168.reuse, R4 ;  /* 0x000000a8a404723c */ /* 0x090ff00000001804 */
[C---:B-1----:R-:W-:Y:S08]  /*6880*/  HMMA.16816.F32 R8, R172.reuse, R168, R8 ;  /* 0x000000a8ac08723c */ /* 0x042ff00000001808 */
        /* <DEDUP_REMOVED lines=9> */
[----:B------:R1:W5:Y:S01]  /*6920*/  LDG.E R4, desc[UR32][R180.64+0x80] ;  /* 0x00008020b4047981 */ /* 0x000362000c1e1900 */
[C---:B------:R-:W-:Y:S01]  /*6930*/  FADD.FTZ R5, -R177.reuse, R5 ;  /* 0x00000005b1057221 */ /* 0x040fe20000010100 */
[C---:B------:R-:W-:Y:S01]  /*6940*/  FADD.FTZ R16, -R177.reuse, R16 ;  /* 0x00000010b1107221 */ /* 0x040fe20000010100 */
[-C--:B------:R-:W-:Y:S01]  /*6950*/  FSEL R0, R0, R177.reuse, P1 ;  /* 0x000000b100007208 */ /* 0x080fe20000800000 */
[C---:B------:R-:W-:Y:S01]  /*6960*/  FADD.FTZ R17, -R177.reuse, R17 ;  /* 0x00000011b1117221 */ /* 0x040fe20000010100 */
[----:B------:R-:W-:Y:S01]  /*6970*/  FSETP.GE.FTZ.AND P1, PT, R184, RZ, PT ;  /* 0x000000ffb800720b */ /* 0x000fe20003f36000 */
[----:B------:R-:W-:Y:S01]  /*6980*/  FADD.FTZ R21, -R177, R21 ;  /* 0x00000015b1157221 */ /* 0x000fe20000010100 */
[-C--:B------:R-:W-:Y:S01]  /*6990*/  FSEL R5, R5, R177.reuse, P6 ;  /* 0x000000b105057208 */ /* 0x080fe20003000000 */
[----:B------:R-:W-:Y:S01]  /*69a0*/  FMUL.FTZ R191, R191, R0 ;  /* 0x00000000bfbf7220 */ /* 0x000fe20000410000 */
[----:B------:R-:W-:Y:S01]  /*69b0*/  FSEL R20, R20, R177, P1 ;  /* 0x000000b114147208 */ /* 0x000fe20000800000 */
[----:B---3--:R-:W-:Y:S01]  /*69c0*/  FADD.FTZ R6, -R176, R6 ;  /* 0x00000006b0067221 */ /* 0x008fe20000010100 */
[----:B------:R-:W-:Y:S01]  /*69d0*/  SHF.R.U32.HI R0, RZ, 0x4, R214 ;  /* 0x00000004ff007819 */ /* 0x000fe200000116d6 */
[----:B------:R-:W-:Y:S01]  /*69e0*/  FMUL.FTZ R165, R203, R5 ;  /* 0x00000005cba57220 */ /* 0x000fe20000410000 */
[-C--:B------:R-:W-:Y:S01]  /*69f0*/  FSEL R16, R16, R177.reuse, P5 ;  /* 0x000000b110107208 */ /* 0x080fe20002800000 */
[----:B------:R-:W-:Y:S01]  /*6a00*/  FMUL.FTZ R20, R184, R20 ;  /* 0x00000014b8147220 */ /* 0x000fe20000410000 */
[----:B------:R-:W-:Y:S01]  /*6a10*/  LOP3.LUT R207, R0, 0x8, RZ, 0xc0, !PT ;  /* 0x0000000800cf7812 */ /* 0x000fe200078ec0ff */
[----:B------:R-:W-:Y:S01]  /*6a20*/  IMAD.SHL.U32 R184, R214, 0x40, RZ ;  /* 0x00000040d6b87824 */ /* 0x000fe200078e00ff */
[----:B------:R-:W-:Y:S01]  /*6a30*/  FSETP.GE.FTZ.AND P5, PT, R185, RZ, PT ;  /* 0x000000ffb900720b */ /* 0x000fe20003fb6000 */
[----:B------:R-:W-:Y:S01]  /*6a40*/  FADD.FTZ R32, -R177, R32 ;  /* 0x00000020b1207221 */ /* 0x000fe20000010100 */
[--C-:B------:R-:W-:Y:S01]  /*6a50*/  LOP3.LUT R2, R207, 0x10, R214.reuse, 0xf8, !PT ;  /* 0x00000010cf027812 */ /* 0x100fe200078ef8d6 */
[----:B------:R-:W-:Y:S01]  /*6a60*/  FMUL.FTZ R16, R189, R16 ;  /* 0x00000010bd107220 */ /* 0x000fe20000410000 */
[----:B------:R-:W-:Y:S02]  /*6a70*/  LOP3.LUT R0, R184, 0x1c0, RZ, 0xc0, !PT ;  /* 0x000001c0b8007812 */ /* 0x000fe400078ec0ff */
[----:B------:R-:W-:Y:S02]  /*6a80*/  FSETP.GE.FTZ.AND P1, PT, R187, RZ, PT ;  /* 0x000000ffbb00720b */ /* 0x000fe40003f36000 */
[----:B------:R-:W-:Y:S02]  /*6a90*/  LOP3.LUT R0, R0, 0x38, R215, 0xf8, !PT ;  /* 0x0000003800007812 */ /* 0x000fe400078ef8d7 */
[----:B------:R-:W-:Y:S02]  /*6aa0*/  SHF.R.U32.HI R203, RZ, 0x1, R214 ;  /* 0x00000001ffcb7819 */ /* 0x000fe400000116d6 */
[----:B------:R-:W-:Y:S02]  /*6ab0*/  LOP3.LUT R5, R206, 0x7400, RZ, 0xc0, !PT ;  /* 0x00007400ce057812 */ /* 0x000fe400078ec0ff */
[-C--:B------:R-:W-:Y:S02]  /*6ac0*/  FSEL R17, R17, R177.reuse, P2 ;  /* 0x000000b111117208 */ /* 0x080fe40001000000 */
[----:B------:R-:W-:Y:S01]  /*6ad0*/  LOP3.LUT R0, R2, R0, RZ, 0x3c, !PT ;  /* 0x0000000002007212 */ /* 0x000fe200078e3cff */
[----:B------:R-:W-:Y:S01]  /*6ae0*/  FADD.FTZ R2, -R176, R7 ;  /* 0x00000007b0027221 */ /* 0x000fe20000010100 */
[----:B------:R-:W-:Y:S01]  /*6af0*/  FSEL R21, R21, R177, P1 ;  /* 0x000000b115157208 */ /* 0x000fe20000800000 */
[----:B------:R-:W-:Y:S01]  /*6b00*/  FMUL.FTZ R17, R188, R17 ;  /* 0x00000011bc117220 */ /* 0x000fe20000410000 */
[----:B------:R-:W-:Y:S02]  /*6b10*/  FSETP.GE.FTZ.AND P2, PT, R222, RZ, PT ;  /* 0x000000ffde00720b */ /* 0x000fe40003f56000 */
[----:B------:R-:W-:Y:S01]  /*6b20*/  FSETP.GE.FTZ.AND P6, PT, R186, RZ, PT ;  /* 0x000000ffba00720b */ /* 0x000fe20003fd6000 */
[----:B------:R-:W-:Y:S01]  /*6b30*/  FMUL.FTZ R21, R187, R21 ;  /* 0x00000015bb157220 */ /* 0x000fe20000410000 */
[----:B------:R-:W-:Y:S02]  /*6b40*/  FSETP.GE.FTZ.AND P1, PT, R221, RZ, PT ;  /* 0x000000ffdd00720b */ /* 0x000fe40003f36000 */
[----:B------:R-:W-:Y:S02]  /*6b50*/  LOP3.LUT R5, R5, 0x6, R205, 0xf8, !PT ;  /* 0x0000000605057812 */ /* 0x000fe400078ef8cd */
[----:B------:R-:W-:Y:S02]  /*6b60*/  LOP3.LUT R164, R245, 0x20, R203, 0x78, !PT ;  /* 0x00000020f5a47812 */ /* 0x000fe400078e78cb */
[-C--:B------:R-:W-:Y:S02]  /*6b70*/  FSEL R6, R6, R176.reuse, P2 ;  /* 0x000000b006067208 */ /* 0x080fe40001000000 */
[----:B------:R-:W-:Y:S01]  /*6b80*/  FSEL R7, R32, R177, P6 ;  /* 0x000000b120077208 */ /* 0x000fe20003000000 */
[----:B------:R-:W-:Y:S01]  /*6b90*/  @P5 FADD.FTZ R177, -R177, R33 ;  /* 0x00000021b1b15221 */ /* 0x000fe20000010100 */
[----:B------:R-:W-:Y:S01]  /*6ba0*/  FSEL R2, R2, R176, P1 ;  /* 0x000000b002027208 */ /* 0x000fe20000800000 */
[----:B------:R-:W-:Y:S01]  /*6bb0*/  FMUL.FTZ R168, R222, R6 ;  /* 0x00000006dea87220 */ /* 0x000fe20000410000 */
[----:B------:R-:W-:Y:S01]  /*6bc0*/  LOP3.LUT R164, R5, R164, RZ, 0xfc, !PT ;  /* 0x000000a405a47212 */ /* 0x000fe200078efcff */
[----:B------:R-:W-:Y:S01]  /*6bd0*/  FMUL.FTZ R169, R186, R7 ;  /* 0x00000007baa97220 */ /* 0x000fe20000410000 */
[----:B------:R-:W-:Y:S01]  /*6be0*/  F2FP.F16.F32.PACK_AB R5, R165, R191 ;  /* 0x000000bfa505723e */ /* 0x000fe200000000ff */
[----:B------:R-:W-:Y:S01]  /*6bf0*/  FMUL.FTZ R177, R185, R177 ;  /* 0x000000b1b9b17220 */ /* 0x000fe20000410000 */
[----:B------:R-:W-:Y:S01]  /*6c00*/  F2FP.F16.F32.PACK_AB R165, R17, R16 ;  /* 0x0000001011a5723e */ /* 0x000fe200000000ff */
[----:B------:R-:W-:Y:S01]  /*6c10*/  FMUL.FTZ R167, R221, R2 ;  /* 0x00000002dda77220 */ /* 0x000fe20000410000 */
[----:B------:R-:W-:Y:S02]  /*6c20*/  F2FP.F16.F32.PACK_AB R166, R21, R20 ;  /* 0x0000001415a6723e */ /* 0x000fe400000000ff */
[----:B------:R-:W-:Y:S01]  /*6c30*/  LEA R6, R164, UR4, 0x1 ;  /* 0x00000004a4067c11 */ /* 0x000fe2000f8e08ff */
[----:B-1----:R-:W-:Y:S06]  /*6c40*/  BRA.U !UP0, `(.L_x_823) ;  /* 0x0000000108d47547 */ /* 0x002fec000b800000 */
[----:B------:R-:W1:Y:S01]  /*6c50*/  LDC R32, c[0x0][0x3b0] ;  /* 0x0000ec00ff207b82 */ /* 0x000e620000000800 */
[----:B------:R-:W-:Y:S01]  /*6c60*/  IADD3 R7, P1, PT, RZ, -UR27, RZ ;  /* 0x8000001bff077c10 */ /* 0x000fe2000ff3e0ff */
[----:B------:R-:W-:Y:S01]  /*6c70*/  ULOP3.LUT UR10, UR36, 0x1, URZ, 0xc0, !UPT ;  /* 0x00000001240a7892 */ /* 0x000fe2000f8ec0ff */
[----:B------:R-:W-:Y:S03]  /*6c80*/  LOP3.LUT R183, R215, 0x38, RZ, 0xc0, !PT ;  /* 0x00000038d7b77812 */ /* 0x000fe600078ec0ff */
[----:B------:R-:W-:Y:S01]  /*6c90*/  UISETP.NE.U32.AND UP1, UPT, UR10, 0x1, UPT ;  /* 0x000000010a00788c */ /* 0x000fe2000bf25070 */
[----:B------:R-:W-:Y:S01]  /*6ca0*/  ISETP.GE.AND P2, PT, R183, UR14, PT ;  /* 0x0000000eb7007c0c */ /* 0x000fe2000bf46270 */
[----:B------:R-:W2:Y:S02]  /*6cb0*/  LDC R33, c[0x0][0x3b4] ;  /* 0x0000ed00ff217b82 */ /* 0x000ea40000000800 */
[----:B------:R-:W-:Y:S06]  /*6cc0*/  USEL UR10, UR5, 0x4000, !UP1 ;  /* 0x00004000050a7887 */ /* 0x000fec000c800000 */
[----:B------:R-:W-:Y:S02]  /*6cd0*/  VIADD R237, R237, UR10 ;  /* 0x0000000aeded7c36 */ /* 0x000fe40008000000 */
[----:B------:R-:W-:Y:S02]  /*6ce0*/  VIADD R233, R233, UR10 ;  /* 0x0000000ae9e97c36 */ /* 0x000fe40008000000 */
[----:B------:R-:W-:Y:S02]  /*6cf0*/  VIADD R212, R212, UR10 ;  /* 0x0000000ad4d47c36 */ /* 0x000fe40008000000 */
[C---:B-1----:R-:W-:Y:S01]  /*6d00*/  IMAD.SHL.U32 R2, R32.reuse, 0x40, RZ ;  /* 0x0000004020027824 */ /* 0x042fe200078e00ff */
[----:B------:R-:W-:Y:S03]  /*6d10*/  LEA R16, P5, R32, RZ, 0x6 ;  /* 0x000000ff20107211 */ /* 0x000fe600078a30ff */
[----:B------:R-:W-:Y:S01]  /*6d20*/  IMAD.X R2, RZ, RZ, ~R2, P1 ;  /* 0x000000ffff027224 */ /* 0x000fe200008e0e02 */
[----:B------:R-:W-:Y:S02]  /*6d30*/  ISETP.GE.AND P1, PT, R248, UR14, PT ;  /* 0x0000000ef8007c0c */ /* 0x000fe4000bf26270 */
[----:B------:R-:W-:Y:S02]  /*6d40*/  LEA.HI.X R17, R32, RZ, RZ, 0x6, P5 ;  /* 0x000000ff20117211 */ /* 0x000fe400028f34ff */
[----:B------:R-:W-:Y:S04]  /*6d50*/  SHF.R.S64 R7, R7, 0x1f, R2 ;  /* 0x0000001f07077819 */ /* 0x000fe80000001002 */
[----:B------:R-:W-:Y:S04]  /*6d60*/  IADD3 R239, P6, PT, R7, R239, RZ ;  /* 0x000000ef07ef7210 */ /* 0x000fe80007fde0ff */
        /* <DEDUP_REMOVED lines=35> */
.L_x_823:
[----:B------:R1:W-:Y:S01]  /*6fa0*/  STS [R6+0x1c000], R5 ;  /* 0x01c0000506007388 */ /* 0x0003e20000000800 */
[----:B------:R-:W-:Y:S01]  /*6fb0*/  FSETP.GE.FTZ.AND P2, PT, R198, RZ, PT ;  /* 0x000000ffc600720b */ /* 0x000fe20003f56000 */
[C---:B--2---:R-:W-:Y:S01]  /*6fc0*/  FADD.FTZ R17, -R176.reuse, R18 ;  /* 0x00000012b0117221 */ /* 0x044fe20000010100 */
[----:B------:R-:W-:Y:S01]  /*6fd0*/  FADD.FTZ R7, -R176, R19 ;  /* 0x00000013b0077221 */ /* 0x000fe20000010100 */
[----:B------:R-:W-:Y:S01]  /*6fe0*/  FSETP.GE.FTZ.AND P6, PT, R218, RZ, PT ;  /* 0x000000ffda00720b */ /* 0x000fe20003fd6000 */
[C---:B------:R-:W-:Y:S01]  /*6ff0*/  FADD.FTZ R2, -R176.reuse, R23 ;  /* 0x00000017b0027221 */ /* 0x040fe20000010100 */
[----:B------:R-:W-:Y:S01]  /*7000*/  FSETP.GE.FTZ.AND P5, PT, R217, RZ, PT ;  /* 0x000000ffd900720b */ /* 0x000fe20003fb6000 */
[----:B------:R-:W-:Y:S01]  /*7010*/  FADD.FTZ R34, -R176, R34 ;  /* 0x00000022b0227221 */ /* 0x000fe20000010100 */
[----:B------:R-:W-:Y:S01]  /*7020*/  FSETP.GE.FTZ.AND P1, PT, R195, RZ, PT ;  /* 0x000000ffc300720b */ /* 0x000fe20003f36000 */
[C---:B-----5:R-:W-:Y:S01]  /*7030*/  FADD.FTZ R8, -R4.reuse, R8 ;  /* 0x0000000804087221 */ /* 0x060fe20000010100 */
[-C--:B------:R-:W-:Y:S01]  /*7040*/  FSEL R17, R17, R176.reuse, P6 ;  /* 0x000000b011117208 */ /* 0x080fe20003000000 */
[C---:B------:R-:W-:Y:S01]  /*7050*/  FADD.FTZ R9, -R4.reuse, R9 ;  /* 0x0000000904097221 */ /* 0x040fe20000010100 */
[-C--:B------:R-:W-:Y:S01]  /*7060*/  FSEL R7, R7, R176.reuse, P5 ;  /* 0x000000b007077208 */ /* 0x080fe20002800000 */
[----:B------:R-:W-:Y:S01]  /*7070*/  FADD.FTZ R12, -R4, R12 ;  /* 0x0000000c040c7221 */ /* 0x000fe20000010100 */
[----:B------:R-:W-:Y:S01]  /*7080*/  FSEL R2, R2, R176, P1 ;  /* 0x000000b002027208 */ /* 0x000fe20000800000 */
[----:B------:R-:W-:Y:S01]  /*7090*/  FMUL.FTZ R17, R218, R17 ;  /* 0x00000011da117220 */ /* 0x000fe20000410000 */
[----:B------:R-:W-:Y:S01]  /*70a0*/  F2FP.F16.F32.PACK_AB R16, R167, R168 ;  /* 0x000000a8a710723e */ /* 0x000fe200000000ff */
[----:B------:R-:W-:Y:S01]  /*70b0*/  FMUL.FTZ R7, R217, R7 ;  /* 0x00000007d9077220 */ /* 0x000fe20000410000 */
[----:B------:R-:W-:Y:S01]  /*70c0*/  FSETP.GE.FTZ.AND P1, PT, R190, RZ, PT ;  /* 0x000000ffbe00720b */ /* 0x000fe20003f36000 */
[----:B------:R-:W-:Y:S01]  /*70d0*/  FMUL.FTZ R18, R195, R2 ;  /* 0x00000002c3127220 */ /* 0x000fe20000410000 */
[----:B------:R-:W-:Y:S01]  /*70e0*/  FSETP.GE.FTZ.AND P6, PT, R228, RZ, PT ;  /* 0x000000ffe400720b */ /* 0x000fe20003fd6000 */
[----:B------:R2:W-:Y:S01]  /*70f0*/  STS [R6+0x1c400], R16 ;  /* 0x01c4001006007388 */ /* 0x0005e20000000800 */
[----:B------:R-:W-:Y:S01]  /*7100*/  F2FP.F16.F32.PACK_AB R7, R7, R17 ;  /* 0x000000110707723e */ /* 0x000fe200000000ff */
[----:B------:R-:W-:Y:S01]  /*7110*/  FADD.FTZ R24, -R4, R24 ;  /* 0x0000001804187221 */ /* 0x000fe20000010100 */
[----:B------:R-:W-:Y:S01]  /*7120*/  FSETP.GE.FTZ.AND P5, PT, R227, RZ, PT ;  /* 0x000000ffe300720b */ /* 0x000fe20003fb6000 */
[----:B-1----:R-:W-:Y:S01]  /*7130*/  FADD.FTZ R5, -R176, R22 ;  /* 0x00000016b0057221 */ /* 0x002fe20000010100 */
[----:B------:R-:W-:Y:S01]  /*7140*/  IMAD.MOV.U32 R22, RZ, RZ, 0x10 ;  /* 0x00000010ff167424 */ /* 0x000fe200078e00ff */
[-C--:B------:R-:W-:Y:S01]  /*7150*/  FSEL R8, R8, R4.reuse, P6 ;  /* 0x0000000408087208 */ /* 0x080fe20003000000 */
[C---:B------:R-:W-:Y:S01]  /*7160*/  FADD.FTZ R25, -R4.reuse, R25 ;  /* 0x0000001904197221 */ /* 0x040fe20000010100 */
[----:B------:R-:W-:Y:S01]  /*7170*/  FSEL R9, R9, R4, P5 ;  /* 0x0000000409097208 */ /* 0x000fe20002800000 */
[----:B------:R-:W-:Y:S01]  /*7180*/  FADD.FTZ R28, -R4, R28 ;  /* 0x0000001c041c7221 */ /* 0x000fe20000010100 */
[----:B------:R-:W-:Y:S01]  /*7190*/  FSEL R5, R5, R176, P2 ;  /* 0x000000b005057208 */ /* 0x000fe20001000000 */
[----:B------:R-:W-:Y:S01]  /*71a0*/  FMUL.FTZ R8, R228, R8 ;  /* 0x00000008e4087220 */ /* 0x000fe20000410000 */
[----:B------:R-:W-:Y:S01]  /*71b0*/  SEL R22, R22, 0xfffffff0, !P0 ;  /* 0xfffffff016167807 */ /* 0x000fe20004000000 */
[----:B------:R-:W-:Y:S01]  /*71c0*/  FMUL.FTZ R9, R227, R9 ;  /* 0x00000009e3097220 */ /* 0x000fe20000410000 */
[----:B------:R-:W-:Y:S01]  /*71d0*/  FSETP.GE.FTZ.AND P2, PT, R192, RZ, PT ;  /* 0x000000ffc000720b */ /* 0x000fe20003f56000 */
[----:B------:R-:W-:Y:S01]  /*71e0*/  FMUL.FTZ R19, R198, R5 ;  /* 0x00000005c6137220 */ /* 0x000fe20000410000 */
[----:B------:R-:W-:Y:S01]  /*71f0*/  LEA R5, R164, UR31, 0x1 ;  /* 0x0000001fa4057c11 */ /* 0x000fe2000f8e08ff */
[----:B------:R-:W-:Y:S01]  /*7200*/  FADD.FTZ R15, -R3, R15 ;  /* 0x0000000f030f7221 */ /* 0x000fe20000010100 */
[----:B------:R-:W-:Y:S01]  /*7210*/  FSEL R34, R34, R176, P2 ;  /* 0x000000b022227208 */ /* 0x000fe20001000000 */
[----:B------:R-:W-:Y:S01]  /*7220*/  @P1 FADD.FTZ R176, -R176, R35 ;  /* 0x00000023b0b01221 */ /* 0x000fe20000010100 */
[----:B------:R-:W-:Y:S01]  /*7230*/  FSETP.GE.FTZ.AND P1, PT, R225, RZ, PT ;  /* 0x000000ffe100720b */ /* 0x000fe20003f36000 */
[C---:B------:R-:W-:Y:S01]  /*7240*/  VIADD R2, R5.reuse, 0x20 ;  /* 0x0000002005027836 */ /* 0x040fe20000000000 */
[----:B------:R-:W-:Y:S01]  /*7250*/  FSETP.GE.FTZ.AND P2, PT, R226, RZ, PT ;  /* 0x000000ffe200720b */ /* 0x000fe20003f56000 */
[----:B------:R-:W-:Y:S01]  /*7260*/  @P4 VIADD R2, R5, 0xffffffe0 ;  /* 0xffffffe005024836 */ /* 0x000fe20000000000 */
[----:B------:R-:W-:Y:S01]  /*7270*/  FSETP.GE.FTZ.AND P6, PT, R220, RZ, PT ;  /* 0x000000ffdc00720b */ /* 0x000fe20003fd6000 */
[----:B------:R-:W-:Y:S01]  /*7280*/  IMAD.IADD R5, R22, 0x1, R5 ;  /* 0x0000000116057824 */ /* 0x000fe200078e0205 */
[----:B------:R-:W-:Y:S01]  /*7290*/  FSEL R12, R12, R4, P2 ;  /* 0x000000040c0c7208 */ /* 0x000fe20001000000 */
[----:B------:R-:W-:Y:S01]  /*72a0*/  FADD.FTZ R26, -R3, R26 ;  /* 0x0000001a031a7221 */ /* 0x000fe20000010100 */
[----:B------:R-:W-:Y:S01]  /*72b0*/  FSETP.GE.FTZ.AND P5, PT, R219, RZ, PT ;  /* 0x000000ffdb00720b */ /* 0x000fe20003fb6000 */
[----:B------:R-:W-:Y:S01]  /*72c0*/  FMUL.FTZ R34, R192, R34 ;  /* 0x00000022c0227220 */ /* 0x000fe20000410000 */
[----:B------:R1:W-:Y:S01]  /*72d0*/  STS [R5+-0x3c00], R7 ;  /* 0xffc4000705007388 */ /* 0x0003e20000000800 */
[----:B------:R-:W-:Y:S01]  /*72e0*/  FSETP.GE.FTZ.AND P2, PT, R194, RZ, PT ;  /* 0x000000ffc200720b */ /* 0x000fe20003f56000 */
[----:B--2---:R-:W-:Y:S01]  /*72f0*/  FMUL.FTZ R16, R226, R12 ;  /* 0x0000000ce2107220 */ /* 0x004fe20000410000 */
[-C--:B------:R-:W-:Y:S01]  /*7300*/  FSEL R24, R24, R4.reuse, P6 ;  /* 0x0000000418187208 */ /* 0x080fe20003000000 */
[----:B------:R-:W-:Y:S01]  /*7310*/  STS [R5+-0x4000], R165 ;  /* 0xffc000a505007388 */ /* 0x000fe20000000800 */
[----:B------:R-:W-:Y:S01]  /*7320*/  FSEL R25, R25, R4, P5 ;  /* 0x0000000419197208 */ /* 0x000fe20002800000 */
[----:B------:R-:W-:Y:S01]  /*7330*/  FMUL.FTZ R176, R190, R176 ;  /* 0x000000b0beb07220 */ /* 0x000fe20000410000 */
[----:B------:R-:W-:Y:S01]  /*7340*/  FSEL R28, R28, R4, P2 ;  /* 0x000000041c1c7208 */ /* 0x000fe20001000000 */
[----:B------:R-:W-:Y:S01]  /*7350*/  FMUL.FTZ R24, R220, R24 ;  /* 0x00000018dc187220 */ /* 0x000fe20000410000 */
[----:B------:R-:W-:Y:S01]  /*7360*/  FSETP.GE.FTZ.AND P2, PT, R232, RZ, PT ;  /* 0x000000ffe800720b */ /* 0x000fe20003f56000 */
[----:B------:R-:W-:Y:S01]  /*7370*/  FMUL.FTZ R25, R219, R25 ;  /* 0x00000019db197220 */ /* 0x000fe20000410000 */
[----:B------:R-:W-:Y:S01]  /*7380*/  F2FP.F16.F32.PACK_AB R17, R18, R19 ;  /* 0x000000131211723e */ /* 0x000fe200000000ff */
[----:B------:R-:W-:Y:S01]  /*7390*/  FMUL.FTZ R28, R194, R28 ;  /* 0x0000001cc21c7220 */ /* 0x000fe20000410000 */
[----:B------:R-:W-:Y:S01]  /*73a0*/  FSETP.GE.FTZ.AND P5, PT, R229, RZ, PT ;  /* 0x000000ffe500720b */ /* 0x000fe20003fb6000 */
[----:B------:R-:W-:Y:S01]  /*73b0*/  IMAD R217, R242, UR8, RZ ;  /* 0x00000008f2d97c24 */ /* 0x000fe2000f8e02ff */
[----:B------:R-:W-:Y:S02]  /*73c0*/  FSETP.GE.FTZ.AND P6, PT, R224, RZ, PT ;  /* 0x000000ffe000720b */ /* 0x000fe40003fd6000 */
[----:B------:R-:W-:Y:S02]  /*73d0*/  F2FP.F16.F32.PACK_AB R20, R177, R169 ;  /* 0x000000a9b114723e */ /* 0x000fe400000000ff */
[----:B------:R-:W-:Y:S02]  /*73e0*/  LOP3.LUT R180, R0, 0x200, R184, 0xf8, !PT ;  /* 0x0000020000b47812 */ /* 0x000fe400078ef8b8 */
[----:B------:R-:W-:Y:S02]  /*73f0*/  LOP3.LUT R228, R215, 0x38, RZ, 0xc0, !PT ;  /* 0x00000038d7e47812 */ /* 0x000fe400078ec0ff */
[----:B------:R-:W-:Y:S01]  /*7400*/  LEA R180, R180, UR4, 0x1 ;  /* 0x00000004b4b47c11 */ /* 0x000fe2000f8e08ff */
[----:B-1----:R-:W-:Y:S01]  /*7410*/  FADD.FTZ R7, -R4, R13 ;  /* 0x0000000d04077221 */ /* 0x002fe20000010100 */
[----:B------:R-:W-:Y:S03]  /*7420*/  F2FP.F16.F32.PACK_AB R13, R176, R34 ;  /* 0x00000022b00d723e */ /* 0x000fe600000000ff */
[----:B------:R-:W-:Y:S01]  /*7430*/  VIADD R0, R180, 0x8040 ;  /* 0x00008040b4007836 */ /* 0x000fe20000000000 */
[----:B------:R-:W-:Y:S02]  /*7440*/  FSEL R7, R7, R4, P1 ;  /* 0x0000000407077208 */ /* 0x000fe40000800000 */
[----:B------:R-:W-:Y:S03]  /*7450*/  FSETP.GE.FTZ.AND P1, PT, R193, RZ, PT ;  /* 0x000000ffc100720b */ /* 0x000fe60003f36000 */
[----:B------:R-:W-:Y:S01]  /*7460*/  FMUL.FTZ R12, R225, R7 ;  /* 0x00000007e10c7220 */ /* 0x000fe20000410000 */
[----:B------:R-:W-:Y:S01]  /*7470*/  F2FP.F16.F32.PACK_AB R7, R9, R8 ;  /* 0x000000080907723e */ /* 0x000fe200000000ff */
[----:B------:R-:W-:Y:S01]  /*7480*/  FADD.FTZ R9, -R3, R10 ;  /* 0x0000000a03097221 */ /* 0x000fe20000010100 */
[----:B------:R-:W-:Y:S02]  /*7490*/  F2FP.F16.F32.PACK_AB R10, R25, R24 ;  /* 0x00000018190a723e */ /* 0x000fe400000000ff */
[----:B------:R-:W-:Y:S01]  /*74a0*/  F2FP.F16.F32.PACK_AB R12, R12, R16 ;  /* 0x000000100c0c723e */ /* 0x000fe200000000ff */
[----:B------:R1:W-:Y:S01]  /*74b0*/  STS [R6+0x1d000], R7 ;  /* 0x01d0000706007388 */ /* 0x0003e20000000800 */
[----:B------:R-:W-:Y:S02]  /*74c0*/  FSEL R9, R9, R3, P2 ;  /* 0x0000000309097208 */ /* 0x000fe40001000000 */
[----:B------:R-:W-:Y:S01]  /*74d0*/  FSETP.GE.FTZ.AND P2, PT, R230, RZ, PT ;  /* 0x000000ffe600720b */ /* 0x000fe20003f56000 */
[----:B------:R-:W-:Y:S01]  /*74e0*/  @P1 FADD.FTZ R4, -R4, R29 ;  /* 0x0000001d04041221 */ /* 0x000fe20000010100 */
[----:B------:R-:W-:Y:S01]  /*74f0*/  FSETP.GE.FTZ.AND P1, PT, R231, RZ, PT ;  /* 0x000000ffe700720b */ /* 0x000fe20003f36000 */
[----:B------:R-:W-:Y:S01]  /*7500*/  FMUL.FTZ R21, R232, R9 ;  /* 0x00000009e8157220 */ /* 0x000fe20000410000 */
[----:B------:R-:W-:Y:S01]  /*7510*/  FSEL R15, R15, R3, P2 ;  /* 0x000000030f0f7208 */ /* 0x000fe20001000000 */
[----:B------:R-:W-:Y:S01]  /*7520*/  FMUL.FTZ R8, R193, R4 ;  /* 0x00000004c1087220 */ /* 0x000fe20000410000 */
[C---:B------:R-:W-:Y:S01]  /*7530*/  FADD.FTZ R4, -R3.reuse, R11 ;  /* 0x0000000b03047221 */ /* 0x040fe20000010100 */
[----:B------:R-:W-:Y:S02]  /*7540*/  FSETP.GE.FTZ.AND P2, PT, R200, RZ, PT ;  /* 0x000000ffc800720b */ /* 0x000fe40003f56000 */
[----:B------:R-:W-:Y:S01]  /*7550*/  FMUL.FTZ R16, R230, R15 ;  /* 0x0000000fe6107220 */ /* 0x000fe20000410000 */
[----:B------:R-:W-:Y:S01]  /*7560*/  F2FP.F16.F32.PACK_AB R11, R8, R28 ;  /* 0x0000001c080b723e */ /* 0x000fe200000000ff */
[----:B------:R-:W-:Y:S01]  /*7570*/  FADD.FTZ R8, -R3, R14 ;  /* 0x0000000e03087221 */ /* 0x000fe20000010100 */
[-C--:B------:R-:W-:Y:S02]  /*7580*/  FSEL R4, R4, R3.reuse, P1 ;  /* 0x0000000304047208 */ /* 0x080fe40000800000 */
[----:B------:R-:W-:Y:S02]  /*7590*/  FSETP.GE.FTZ.AND P1, PT, R199, RZ, PT ;  /* 0x000000ffc700720b */ /* 0x000fe40003f36000 */
[-C--:B------:R-:W-:Y:S01]  /*75a0*/  FSEL R8, R8, R3.reuse, P5 ;  /* 0x0000000308087208 */ /* 0x080fe20002800000 */
[----:B------:R-:W-:Y:S01]  /*75b0*/  FMUL.FTZ R19, R231, R4 ;  /* 0x00000004e7137220 */ /* 0x000fe20000410000 */
[----:B------:R-:W-:Y:S01]  /*75c0*/  FADD.FTZ R4, -R3, R30 ;  /* 0x0000001e03047221 */ /* 0x000fe20000010100 */
[----:B------:R-:W-:Y:S02]  /*75d0*/  FSETP.GE.FTZ.AND P5, PT, R223, RZ, PT ;  /* 0x000000ffdf00720b */ /* 0x000fe40003fb6000 */
[----:B------:R-:W-:Y:S01]  /*75e0*/  FMUL.FTZ R18, R229, R8 ;  /* 0x00000008e5127220 */ /* 0x000fe20000410000 */
[----:B-1----:R-:W-:Y:S01]  /*75f0*/  FADD.FTZ R7, -R3, R27 ;  /* 0x0000001b03077221 */ /* 0x002fe20000010100 */
[-C--:B------:R-:W-:Y:S02]  /*7600*/  FSEL R4, R4, R3.reuse, P2 ;  /* 0x0000000304047208 */ /* 0x080fe40001000000 */
[-C--:B------:R-:W-:Y:S02]  /*7610*/  FSEL R8, R26, R3.reuse, P6 ;  /* 0x000000031a087208 */ /* 0x080fe40003000000 */
[----:B------:R-:W-:Y:S01]  /*7620*/  FSEL R7, R7, R3, P5 ;  /* 0x0000000307077208 */ /* 0x000fe20002800000 */
[----:B------:R-:W-:Y:S01]  /*7630*/  FMUL.FTZ R14, R200, R4 ;  /* 0x00000004c80e7220 */ /* 0x000fe20000410000 */
[----:B------:R-:W-:Y:S01]  /*7640*/  F2FP.F16.F32.PACK_AB R4, R19, R21 ;  /* 0x000000151304723e */ /* 0x000fe200000000ff */
[----:B------:R-:W-:Y:S01]  /*7650*/  FMUL.FTZ R15, R224, R8 ;  /* 0x00000008e00f7220 */ /* 0x000fe20000410000 */
[----:B------:R-:W-:Y:S01]  /*7660*/  @P1 FADD.FTZ R3, -R3, R31 ;  /* 0x0000001f03031221 */ /* 0x000fe20000010100 */
[----:B------:R-:W-:Y:S01]  /*7670*/  FMUL.FTZ R8, R223, R7 ;  /* 0x00000007df087220 */ /* 0x000fe20000410000 */
[----:B------:R-:W-:Y:S01]  /*7680*/  F2FP.F16.F32.PACK_AB R7, R16, R18 ;  /* 0x000000121007723e */ /* 0x000fe200000000ff */
[----:B------:R1:W-:Y:S01]  /*7690*/  STS [R6+0x1d400], R4 ;  /* 0x01d4000406007388 */ /* 0x0003e20000000800 */
[----:B------:R-:W-:Y:S01]  /*76a0*/  FMUL.FTZ R9, R199, R3 ;  /* 0x00000003c7097220 */ /* 0x000fe20000410000 */
[----:B------:R-:W-:Y:S02]  /*76b0*/  LOP3.LUT R3, R203, 0x30, RZ, 0xc0, !PT ;  /* 0x00000030cb037812 */ /* 0x000fe400078ec0ff */
[----:B------:R-:W-:Y:S01]  /*76c0*/  STS [R5+-0x3000], R12 ;  /* 0xffd0000c05007388 */ /* 0x000fe20000000800 */
[----:B------:R-:W-:Y:S02]  /*76d0*/  F2FP.F16.F32.PACK_AB R8, R8, R15 ;  /* 0x0000000f0808723e */ /* 0x000fe400000000ff */
[----:B------:R-:W-:Y:S01]  /*76e0*/  F2FP.F16.F32.PACK_AB R9, R9, R14 ;  /* 0x0000000e0909723e */ /* 0x000fe200000000ff */
[----:B------:R-:W-:Y:S01]  /*76f0*/  STS [R5+-0x2c00], R7 ;  /* 0xffd4000705007388 */ /* 0x000fe20000000800 */
[----:B------:R-:W-:Y:S03]  /*7700*/  LOP3.LUT R3, R3, 0x8, R214, 0xf8, !PT ;  /* 0x0000000803037812 */ /* 0x000fe600078ef8d6 */
[----:B------:R-:W-:Y:S01]  /*7710*/  STS [R2+-0x4000], R166 ;  /* 0xffc000a602007388 */ /* 0x000fe20000000800 */
[----:B------:R-:W-:Y:S03]  /*7720*/  LOP3.LUT R3, R3, 0x1c0, R184, 0xf8, !PT ;  /* 0x000001c003037812 */ /* 0x000fe600078ef8b8 */
[----:B------:R-:W-:Y:S01]  /*7730*/  STS [R2+-0x3c00], R17 ;  /* 0xffc4001102007388 */ /* 0x000fe20000000800 */
[----:B------:R-:W-:Y:S04]  /*7740*/  LOP3.LUT R3, R3, 0x38, R215, 0x78, !PT ;  /* 0x0000003803037812 */ /* 0x000fe800078e78d7 */
[----:B------:R-:W-:Y:S01]  /*7750*/  LOP3.LUT R3, R3, 0x200, R206, 0xf8, !PT ;  /* 0x0000020003037812 */ /* 0x000fe200078ef8ce */
[----:B-1----:R-:W-:Y:S03]  /*7760*/  IMAD.IADD R4, R22, 0x1, R2 ;  /* 0x0000000116047824 */ /* 0x002fe600078e0202 */
[----:B------:R-:W-:Y:S02]  /*7770*/  LEA R3, R3, UR4, 0x1 ;  /* 0x0000000403037c11 */ /* 0x000fe4000f8e08ff */
[----:B------:R-:W-:Y:S04]  /*7780*/  STS [R4+-0x4000], R20 ;  /* 0xffc0001404007388 */ /* 0x000fe80000000800 */
[----:B------:R-:W-:Y:S04]  /*7790*/  STS [R4+-0x3c00], R13 ;  /* 0xffc4000d04007388 */ /* 0x000fe80000000800 */
[----:B------:R-:W-:Y:S04]  /*77a0*/  STS [R2+-0x3000], R10 ;  /* 0xffd0000a02007388 */ /* 0x000fe80000000800 */
[----:B------:R1:W-:Y:S04]  /*77b0*/  STS [R2+-0x2c00], R8 ;  /* 0xffd4000802007388 */ /* 0x0003e80000000800 */
[----:B------:R-:W-:Y:S04]  /*77c0*/  STS [R4+-0x3000], R11 ;  /* 0xffd0000b04007388 */ /* 0x000fe80000000800 */
[----:B------:R-:W-:Y:S01]  /*77d0*/  STS [R4+-0x2c00], R9 ;  /* 0xffd4000904007388 */ /* 0x000fe20000000800 */
[----:B------:R-:W-:Y:S01]  /*77e0*/  BAR.SYNC.DEFER_BLOCKING 0x0 ;  /* 0x0000000000007b1d */ /* 0x000fe20000010000 */
[----:B-1----:R-:W-:Y:S04]  /*77f0*/  VIADD R2, R180, 0x8000 ;  /* 0x00008000b4027836 */ /* 0x002fe80000000000 */
[----:B------:R-:W-:Y:S01]  /*7800*/  @P0 VIADD R0, R2, 0xffffffc0 ;  /* 0xffffffc002000836 */ /* 0x000fe20000000000 */
[----:B------:R-:W-:Y:S08]  /*7810*/  LDSM.16.MT88.4 R4, [R3+0x20000] ;  /* 0x020000000304783b */ /* 0x000ff00000004200 */
[----:B------:R-:W1:Y:S08]  /*7820*/  LDSM.16.MT88.4 R8, [R180+0x8000] ;  /* 0x00800000b408783b */ /* 0x000e700000004200 */
[----:B------:R-:W2:Y:S08]  /*7830*/  LDSM.16.MT88.4 R12, [R3+0x22000] ;  /* 0x02200000030c783b */ /* 0x000eb00000004200 */
[----:B------:R-:W3:Y:S08]  /*7840*/  LDSM.16.MT88.4 R16, [R0] ;  /* 0x000000000010783b */ /* 0x000ef00000004200 */
[----:B------:R-:W4:Y:S08]  /*7850*/  LDSM.16.MT88.4 R20, [R180+0xa000] ;  /* 0x00a00000b414783b */ /* 0x000f300000004200 */
[----:B------:R-:W4:Y:S01]  /*7860*/  LDSM.16.MT88.4 R24, [R0+0x2000] ;  /* 0x002000000018783b */ /* 0x000f220000004200 */
[-C--:B-1----:R-:W-:Y:S07]  /*7870*/  HMMA.16816.F32 R36, R4, R8.reuse, R36 ;  /* 0x000000080424723c */ /* 0x082fee0000001824 */
[----:B------:R-:W-:Y:S01]  /*7880*/  LDSM.16.MT88.4 R28, [R3+0x20800] ;  /* 0x02080000031c783b */ /* 0x000fe20000004200 */
[C---:B--2---:R-:W-:Y:S07]  /*7890*/  HMMA.16816.F32 R40, R12.reuse, R8, R40 ;  /* 0x000000080c28723c */ /* 0x044fee0000001828 */
[----:B------:R-:W1:Y:S01]  /*78a0*/  LDSM.16.MT88.4 R32, [R180+0x8800] ;  /* 0x00880000b420783b */ /* 0x000e620000004200 */
[-C--:B------:R-:W-:Y:S07]  /*78b0*/  HMMA.16816.F32 R44, R12, R10.reuse, R44 ;  /* 0x0000000a0c2c723c */ /* 0x080fee000000182c */
[----:B------:R-:W2:Y:S01]  /*78c0*/  LDSM.16.MT88.4 R164, [R3+0x22800] ;  /* 0x0228000003a4783b */ /* 0x000ea20000004200 */
[C---:B------:R-:W-:Y:S07]  /*78d0*/  HMMA.16816.F32 R48, R4.reuse, R10, R48 ;  /* 0x0000000a0430723c */ /* 0x040fee0000001830 */
[----:B------:R-:W2:Y:S01]  /*78e0*/  LDSM.16.MT88.4 R168, [R0+0x800] ;  /* 0x0008000000a8783b */ /* 0x000ea20000004200 */
[-C--:B---3--:R-:W-:Y:S07]  /*78f0*/  HMMA.16816.F32 R52, R4, R16.reuse, R52 ;  /* 0x000000100434723c */ /* 0x088fee0000001834 */
[----:B------:R-:W3:Y:S01]  /*7900*/  LDSM.16.MT88.4 R172, [R180+0xa800] ;  /* 0x00a80000b4ac783b */ /* 0x000ee20000004200 */
[C---:B------:R-:W-:Y:S07]  /*7910*/  HMMA.16816.F32 R56, R12.reuse, R16, R56 ;  /* 0x000000100c38723c */ /* 0x040fee0000001838 */
[----:B------:R-:W3:Y:S01]  /*7920*/  LDSM.16.MT88.4 R8, [R0+0x2800] ;  /* 0x002800000008783b */ /* 0x000ee20000004200 */
[-C--:B------:R-:W-:Y:S07]  /*7930*/  HMMA.16816.F32 R60, R12, R18.reuse, R60 ;  /* 0x000000120c3c723c */ /* 0x080fee000000183c */
[----:B------:R-:W-:Y:S01]  /*7940*/  LDSM.16.MT88.4 R176, [R3+0x23800] ;  /* 0x0238000003b0783b */ /* 0x000fe20000004200 */
[C---:B------:R-:W-:Y:S07]  /*7950*/  HMMA.16816.F32 R64, R4.reuse, R18, R64 ;  /* 0x000000120440723c */ /* 0x040fee0000001840 */
[----:B------:R-:W-:Y:S01]  /*7960*/  LDSM.16.MT88.4 R16, [R3+0x23000] ;  /* 0x023000000310783b */ /* 0x000fe20000004200 */
        /* <DEDUP_REMOVED lines=10> */
[----:B------:R-:W4:Y:S07]  /*7a10*/  LDSM.16.MT88.4 R4, [R3+0x21000] ;  /* 0x021000000304783b */ /* 0x000f2e0000004200 */
[-C--:B-1----:R-:W-:Y:S01]  /*7a20*/  HMMA.16816.F32 R36, R28, R32.reuse, R36 ;  /* 0x000000201c24723c */ /* 0x082fe20000001824 */
[----:B------:R-:W1:Y:S07]  /*7a30*/  LDSM.16.MT88.4 R24, [R180+0xb000] ;  /* 0x00b00000b418783b */ /* 0x000e6e0000004200 */
[C---:B--2---:R-:W-:Y:S08]  /*7a40*/  HMMA.16816.F32 R40, R164.reuse, R32, R40 ;  /* 0x00000020a428723c */ /* 0x044ff00000001828 */
[-C--:B------:R-:W-:Y:S08]  /*7a50*/  HMMA.16816.F32 R44, R164, R34.reuse, R44 ;  /* 0x00000022a42c723c */ /* 0x080ff0000000182c */
[C---:B------:R-:W-:Y:S01]  /*7a60*/  HMMA.16816.F32 R48, R28.reuse, R34, R48 ;  /* 0x000000221c30723c */ /* 0x040fe20000001830 */
[----:B------:R-:W2:Y:S07]  /*7a70*/  LDSM.16.MT88.4 R32, [R0+0x3000] ;  /* 0x003000000020783b */ /* 0x000eae0000004200 */
[-C--:B------:R-:W-:Y:S08]  /*7a80*/  HMMA.16816.F32 R52, R28, R168.reuse, R52 ;  /* 0x000000a81c34723c */ /* 0x080ff00000001834 */
[C---:B------:R-:W-:Y:S08]  /*7a90*/  HMMA.16816.F32 R56, R164.reuse, R168, R56 ;  /* 0x000000a8a438723c */ /* 0x040ff00000001838 */
[-C--:B------:R-:W-:Y:S08]  /*7aa0*/  HMMA.16816.F32 R60, R164, R170.reuse, R60 ;  /* 0x000000aaa43c723c */ /* 0x080ff0000000183c */
[C---:B------:R-:W-:Y:S01]  /*7ab0*/  HMMA.16816.F32 R64, R28.reuse, R170, R64 ;  /* 0x000000aa1c40723c */ /* 0x040fe20000001840 */
[----:B------:R-:W-:Y:S07]  /*7ac0*/  LDSM.16.MT88.4 R168, [R3+0x21800] ;  /* 0x0218000003a8783b */ /* 0x000fee0000004200 */
[-C--:B---3--:R-:W-:Y:S08]  /*7ad0*/  HMMA.16816.F32 R68, R28, R172.reuse, R68 ;  /* 0x000000ac1c44723c */ /* 0x088ff00000001844 */
[C---:B------:R-:W-:Y:S08]  /*7ae0*/  HMMA.16816.F32 R72, R164.reuse, R172, R72 ;  /* 0x000000aca448723c */ /* 0x040ff00000001848 */
[-C--:B------:R-:W-:Y:S08]  /*7af0*/  HMMA.16816.F32 R76, R164, R174.reuse, R76 ;  /* 0x000000aea44c723c */ /* 0x080ff0000000184c */
[C---:B------:R-:W-:Y:S01]  /*7b00*/  HMMA.16816.F32 R80, R28.reuse, R174, R80 ;  /* 0x000000ae1c50723c */ /* 0x040fe20000001850 */
[----:B------:R-:W3:Y:S07]  /*7b10*/  LDSM.16.MT88.4 R172, [R180+0x9800] ;  /* 0x00980000b4ac783b */ /* 0x000eee0000004200 */
[-C--:B------:R-:W-:Y:S01]  /*7b20*/  HMMA.16816.F32 R84, R28, R8.reuse, R84 ;  /* 0x000000081c54723c */ /* 0x080fe20000001854 */
[----:B------:R-:W-:Y:S07]  /*7b30*/  LDSM.16.MT88.4 R180, [R180+0xb800] ;  /* 0x00b80000b4b4783b */ /* 0x000fee0000004200 */
[C---:B------:R-:W-:Y:S08]  /*7b40*/  HMMA.16816.F32 R88, R164.reuse, R8, R88 ;  /* 0x00000008a458723c */ /* 0x040ff00000001858 */
[-C--:B------:R-:W-:Y:S01]  /*7b50*/  HMMA.16816.F32 R92, R164, R10.reuse, R92 ;  /* 0x0000000aa45c723c */ /* 0x080fe2000000185c */
[----:B------:R-:W3:Y:S07]  /*7b60*/  LDSM.16.MT88.4 R164, [R0+0x1800] ;  /* 0x0018000000a4783b */ /* 0x000eee0000004200 */
[----:B------:R-:W-:Y:S01]  /*7b70*/  HMMA.16816.F32 R96, R28, R10, R96 ;  /* 0x0000000a1c60723c */ /* 0x000fe20000001860 */
[----:B------:R1:W3:Y:S07]  /*7b80*/  LDSM.16.MT88.4 R8, [R0+0x3800] ;  /* 0x003800000008783b */ /* 0x0002ee0000004200 */
[-C--:B----4-:R-:W-:Y:S01]  /*7b90*/  HMMA.16816.F32 R36, R4, R12.reuse, R36 ;  /* 0x0000000c0424723c */ /* 0x090fe20000001824 */
[----:B------:R-:W-:Y:S07]  /*7ba0*/  BAR.SYNC.DEFER_BLOCKING 0x0 ;  /* 0x0000000000007b1d */ /* 0x000fee0000010000 */
[C---:B------:R-:W-:Y:S08]  /*7bb0*/  HMMA.16816.F32 R40, R16.reuse, R12, R40 ;  /* 0x0000000c1028723c */ /* 0x040ff00000001828 */
[-C--:B------:R-:W-:Y:S03]  /*7bc0*/  HMMA.16816.F32 R44, R16, R14.reuse, R44 ;  /* 0x0000000e102c723c */ /* 0x080fe6000000182c */
[----:B-1----:R-:W-:Y:S05]  /*7bd0*/  IMAD.U32 R0, R217, -0x40, RZ ;  /* 0xffffffc0d9007824 */ /* 0x002fea00078e00ff */
[C---:B------:R-:W-:Y:S04]  /*7be0*/  HMMA.16816.F32 R48, R4.reuse, R14, R48 ;  /* 0x0000000e0430723c */ /* 0x040fe80000001830 */
[C---:B------:R-:W-:Y:S04]  /*7bf0*/  LEA R2, P1, R0.reuse, R234, 0x2 ;  /* 0x000000ea00027211 */ /* 0x040fe800078210ff */
[-C--:B------:R-:W-:Y:S03]  /*7c00*/  HMMA.16816.F32 R52, R4, R20.reuse, R52 ;  /* 0x000000140434723c */ /* 0x080fe60000001834 */
[----:B------:R-:W-:Y:S01]  /*7c10*/  LEA.HI.X.SX32 R0, R0, R235, 0x2, P1 ;  /* 0x000000eb00007211 */ /* 0x000fe200008f16ff */
[----:B------:R-:W-:Y:S04]  /*7c20*/  IMAD.MOV.U32 R234, RZ, RZ, R2 ;  /* 0x000000ffffea7224 */ /* 0x000fe800078e0002 */
        /* <DEDUP_REMOVED lines=49> */
[--C-:B------:R-:W-:Y:S01]  /*7f40*/  @!P6 IMAD.MOV.U32 R8, RZ, RZ, R241.reuse ;  /* 0x000000ffff08e224 */ /* 0x100fe200078e00f1 */
        /* <DEDUP_REMOVED lines=26> */
.L_x_824:
[----:B--2---:R-:W-:Y:S01]  /*80f0*/  LOP3.LUT R0, R205, 0x20, RZ, 0xc0, !PT ;  /* 0x00000020cd007812 */ /* 0x004fe200078ec0ff */
        /* <DEDUP_REMOVED lines=8> */
[--C-:B------:R-:W-:Y:S01]  /*8180*/  LOP3.LUT R0, R0, 0x1c0, R184.reuse, 0xf8, !PT ;  /* 0x000001c000007812 */ /* 0x100fe200078ef8b8 */
[----:B------:R-:W-:Y:S01]  /*8190*/  VIADD R236, R236, 0xffffffc0 ;  /* 0xffffffc0ecec7836 */ /* 0x000fe20000000000 */
[----:B------:R-:W-:Y:S01]  /*81a0*/  LDSM.16.M88.4 R168, [R197+0x1c000] ;  /* 0x01c00000c5a8783b */ /* 0x000fe20000000200 */
[----:B------:R-:W-:Y:S01]  /*81b0*/  LEA R220, P1, R220, R234, 0x2 ;  /* 0x000000eadcdc7211 */ /* 0x000fe200078210ff */
[----:B------:R-:W-:Y:S01]  /*81c0*/  @UP0 UIADD3.X UR61, UPT, UPT, UR57, -0x1, URZ, UP1, !UPT ;  /* 0xffffffff393d0890 */ /* 0x000fe20008ffe4ff */
[----:B------:R-:W-:Y:S01]  /*81d0*/  LOP3.LUT R0, R0, 0x38, R215, 0x78, !PT ;  /* 0x0000003800007812 */ /* 0x000fe200078e78d7 */
[----:B------:R-:W-:Y:S01]  /*81e0*/  @UP0 UIADD3 UR16, UP1, UPT, UR16, -0x100, URZ ;  /* 0xffffff0010100890 */ /* 0x000fe2000ff3e0ff */
[----:B------:R-:W-:Y:S01]  /*81f0*/  LDSM.16.M88.4 R176, [R197+0x1d000] ;  /* 0x01d00000c5b0783b */ /* 0x000fe20000000200 */
[----:B------:R-:W-:Y:S01]  /*8200*/  @P5 LOP3.LUT R203, R203, 0x10, RZ, 0xc0, !PT ;  /* 0x00000010cbcb5812 */ /* 0x000fe200078ec0ff */
[----:B------:R-:W-:Y:S01]  /*8210*/  ULOP3.LUT UR10, UR36, 0x1, URZ, 0xc0, !UPT ;  /* 0x00000001240a7892 */ /* 0x000fe2000f8ec0ff */
[----:B------:R-:W-:Y:S01]  /*8220*/  LOP3.LUT R0, R0, 0x200, R184, 0xf8, !PT ;  /* 0x0000020000007812 */ /* 0x000fe200078ef8b8 */
[----:B------:R-:W-:Y:S01]  /*8230*/  VIADD R184, R196, 0x8000 ;  /* 0x00008000c4b87836 */ /* 0x000fe20000000000 */
[----:B------:R-:W-:Y:S01]  /*8240*/  @UP0 UIADD3.X UR11, UPT, UPT, UR11, -0x1, URZ, UP1, !UPT ;  /* 0xffffffff0b0b0890 */ /* 0x000fe20008ffe4ff */
[----:B------:R-:W-:Y:S01]  /*8250*/  VIADD R243, R243, 0xfffffffc ;  /* 0xfffffffcf3f37836 */ /* 0x000fe20000000000 */
[----:B------:R-:W-:Y:S01]  /*8260*/  LEA R0, R0, UR4, 0x1 ;  /* 0x0000000400007c11 */ /* 0x000fe2000f8e08ff */
[----:B------:R-:W-:Y:S01]  /*8270*/  @P0 VIADD R2, R184, 0xffffffc0 ;  /* 0xffffffc0b8020836 */ /* 0x000fe20000000000 */
[----:B------:R-:W-:Y:S03]  /*8280*/  UISETP.NE.U32.AND UP1, UPT, UR10, 0x1, UPT ;  /* 0x000000010a00788c */ /* 0x000fe6000bf25070 */
[----:B------:R-:W1:Y:S01]  /*8290*/  LDSM.16.MT88.4 R16, [R0+0xc000] ;  /* 0x00c000000010783b */ /* 0x000e620000004200 */
[----:B------:R-:W-:Y:S02]  /*82a0*/  IMAD.IADD R200, R201, 0x1, R2 ;  /* 0x00000001c9c87824 */ /* 0x000fe400078e0202 */
[----:B------:R-:W-:Y:S02]  /*82b0*/  PLOP3.LUT P2, PT, PT, PT, UP1, 0x80, 0x8 ;  /* 0x000000000008781c */ /* 0x000fe40003f4f018 */
[----:B------:R-:W2:Y:S05]  /*82c0*/  LDSM.16.MT88.4 R164, [R0+0x10000] ;  /* 0x0100000000a4783b */ /* 0x000eaa0000004200 */
[----:B------:R-:W3:Y:S05]  /*82d0*/  LDSM.16.MT88.4 R172, [R0+0xc800] ;  /* 0x00c8000000ac783b */ /* 0x000eea0000004200 */
[----:B------:R-:W4:Y:S05]  /*82e0*/  LDSM.16.MT88.4 R180, [R0+0x10800] ;  /* 0x0108000000b4783b */ /* 0x000f2a0000004200 */
[----:B------:R-:W-:Y:S05]  /*82f0*/  LDSM.16.M88.4 R184, [R2+0x14000] ;  /* 0x0140000002b8783b */ /* 0x000fea0000000200 */
[----:B------:R-:W4:Y:S05]  /*8300*/  LDSM.16.MT88.4 R188, [R0+0xd000] ;  /* 0x00d0000000bc783b */ /* 0x000f2a0000004200 */
[----:B------:R-:W4:Y:S01]  /*8310*/  LDSM.16.M88.4 R192, [R2+0x15000] ;  /* 0x0150000002c0783b */ /* 0x000f220000000200 */
[-C--:B-1----:R-:W-:Y:S08]  /*8320*/  HMMA.16816.F32 R4, R32, R16.reuse, RZ ;  /* 0x000000102004723c */ /* 0x082ff000000018ff */
[C---:B------:R-:W-:Y:S08]  /*8330*/  HMMA.16816.F32 R8, R28.reuse, R16, RZ ;  /* 0x000000101c08723c */ /* 0x040ff000000018ff */
[-C--:B------:R-:W-:Y:S08]  /*8340*/  HMMA.16816.F32 R12, R28, R18.reuse, RZ ;  /* 0x000000121c0c723c */ /* 0x080ff000000018ff */
[C---:B------:R-:W-:Y:S08]  /*8350*/  HMMA.16816.F32 R16, R32.reuse, R18, RZ ;  /* 0x000000122010723c */ /* 0x040ff000000018ff */
[-C--:B--2---:R-:W-:Y:S08]  /*8360*/  HMMA.16816.F32 R20, R32, R164.reuse, RZ ;  /* 0x000000a42014723c */ /* 0x084ff000000018ff */
[C---:B------:R-:W-:Y:S08]  /*8370*/  HMMA.16816.F32 R24, R28.reuse, R164, RZ ;  /* 0x000000a41c18723c */ /* 0x040ff000000018ff */
[-C--:B------:R-:W-:Y:S08]  /*8380*/  HMMA.16816.F32 R28, R28, R166.reuse, RZ ;  /* 0x000000a61c1c723c */ /* 0x080ff000000018ff */
[----:B------:R-:W-:Y:S01]  /*8390*/  HMMA.16816.F32 R32, R32, R166, RZ ;  /* 0x000000a62020723c */ /* 0x000fe200000018ff */
[----:B------:R-:W1:Y:S07]  /*83a0*/  LDSM.16.MT88.4 R164, [R0+0x11000] ;  /* 0x0110000000a4783b */ /* 0x000e6e0000004200 */
[-C--:B---3--:R-:W-:Y:S08]  /*83b0*/  HMMA.16816.F32 R4, R168, R172.reuse, R4 ;  /* 0x000000aca804723c */ /* 0x088ff00000001804 */
[C---:B------:R-:W-:Y:S08]  /*83c0*/  HMMA.16816.F32 R8, R176.reuse, R172, R8 ;  /* 0x000000acb008723c */ /* 0x040ff00000001808 */
[-C--:B------:R-:W-:Y:S08]  /*83d0*/  HMMA.16816.F32 R12, R176, R174.reuse, R12 ;  /* 0x000000aeb00c723c */ /* 0x080ff0000000180c */
[C---:B------:R-:W-:Y:S01]  /*83e0*/  HMMA.16816.F32 R16, R168.reuse, R174, R16 ;  /* 0x000000aea810723c */ /* 0x040fe20000001810 */
[----:B------:R-:W-:Y:S07]  /*83f0*/  LDSM.16.MT88.4 R172, [R0+0xd800] ;  /* 0x00d8000000ac783b */ /* 0x000fee0000004200 */
[-C--:B----4-:R-:W-:Y:S08]  /*8400*/  HMMA.16816.F32 R20, R168, R180.reuse, R20 ;  /* 0x000000b4a814723c */ /* 0x090ff00000001814 */
[C---:B------:R-:W-:Y:S08]  /*8410*/  HMMA.16816.F32 R24, R176.reuse, R180, R24 ;  /* 0x000000b4b018723c */ /* 0x040ff00000001818 */
[-C--:B------:R-:W-:Y:S01]  /*8420*/  HMMA.16816.F32 R28, R176, R182.reuse, R28 ;  /* 0x000000b6b01c723c */ /* 0x080fe2000000181c */
[----:B------:R-:W-:Y:S07]  /*8430*/  LDSM.16.M88.4 R176, [R200+0x15000] ;  /* 0x01500000c8b0783b */ /* 0x000fee0000000200 */
[----:B------:R-:W-:Y:S01]  /*8440*/  HMMA.16816.F32 R32, R168, R182, R32 ;  /* 0x000000b6a820723c */ /* 0x000fe20000001820 */
[----:B------:R-:W2:Y:S05]  /*8450*/  LDSM.16.M88.4 R168, [R200+0x14000] ;  /* 0x01400000c8a8783b */ /* 0x000eaa0000000200 */
[----:B------:R-:W3:Y:S02]  /*8460*/  LDSM.16.MT88.4 R180, [R0+0x11800] ;  /* 0x0118000000b4783b */ /* 0x000ee40000004200 */
[-C--:B------:R-:W-:Y:S08]  /*8470*/  HMMA.16816.F32 R4, R184, R188.reuse, R4 ;  /* 0x000000bcb804723c */ /* 0x080ff00000001804 */
        /* <DEDUP_REMOVED lines=9> */
[----:B------:R-:W-:Y:S05]  /*8510*/  LDSM.16.M88.4 R164, [R196+0x1e000] ;  /* 0x01e00000c4a4783b */ /* 0x000fea0000000200 */
        /* <DEDUP_REMOVED lines=8> */
[-C--:B------:R-:W-:Y:S01]  /*85a0*/  HMMA.16816.F32 R28, R176, R182.reuse, R28 ;  /* 0x000000b6b01c723c */ /* 0x080fe2000000181c */
[----:B------:R-:W3:Y:S05]  /*85b0*/  LDSM.16.M88.4 R176, [R197+0x1e000] ;  /* 0x01e00000c5b0783b */ /* 0x000eea0000000200 */
[----:B------:R-:W4:Y:S02]  /*85c0*/  LDSM.16.M88.4 R196, [R197+0x1f000] ;  /* 0x01f00000c5c4783b */ /* 0x000f240000000200 */
[----:B------:R-:W-:Y:S03]  /*85d0*/  HMMA.16816.F32 R32, R168, R182, R32 ;  /* 0x000000b6a820723c */ /* 0x000fe60000001820 */
[----:B------:R-:W4:Y:S05]  /*85e0*/  LDSM.16.MT88.4 R168, [R0+0x12800] ;  /* 0x0128000000a8783b */ /* 0x000f2a0000004200 */
[-C--:B-1----:R-:W-:Y:S01]  /*85f0*/  HMMA.16816.F32 R4, R164, R184.reuse, R4 ;  /* 0x000000b8a404723c */ /* 0x082fe20000001804 */
[----:B------:R-:W-:Y:S07]  /*8600*/  LDSM.16.M88.4 R180, [R2+0x17000] ;  /* 0x0170000002b4783b */ /* 0x000fee0000000200 */
[C---:B------:R-:W-:Y:S08]  /*8610*/  HMMA.16816.F32 R8, R188.reuse, R184, R8 ;  /* 0x000000b8bc08723c */ /* 0x040ff00000001808 */
[-C--:B------:R-:W-:Y:S08]  /*8620*/  HMMA.16816.F32 R12, R188, R186.reuse, R12 ;  /* 0x000000babc0c723c */ /* 0x080ff0000000180c */
[C---:B------:R-:W-:Y:S01]  /*8630*/  HMMA.16816.F32 R16, R164.reuse, R186, R16 ;  /* 0x000000baa410723c */ /* 0x040fe20000001810 */
[----:B------:R-:W-:Y:S07]  /*8640*/  LDSM.16.MT88.4 R184, [R0+0x13000] ;  /* 0x0130000000b8783b */ /* 0x000fee0000004200 */
[-C--:B--2---:R-:W-:Y:S08]  /*8650*/  HMMA.16816.F32 R20, R164, R172.reuse, R20 ;  /* 0x000000aca414723c */ /* 0x084ff00000001814 */
[C---:B------:R-:W-:Y:S08]  /*8660*/  HMMA.16816.F32 R24, R188.reuse, R172, R24 ;  /* 0x000000acbc18723c */ /* 0x040ff00000001818 */
[-C--:B------:R-:W-:Y:S08]  /*8670*/  HMMA.16816.F32 R28, R188, R174.reuse, R28 ;  /* 0x000000aebc1c723c */ /* 0x080ff0000000181c */
[----:B------:R-:W-:Y:S01]  /*8680*/  HMMA.16816.F32 R32, R164, R174, R32 ;  /* 0x000000aea420723c */ /* 0x000fe20000001820 */
[----:B------:R1:W-:Y:S05]  /*8690*/  LDSM.16.M88.4 R164, [R2+0x16000] ;  /* 0x0160000002a4783b */ /* 0x0003ea0000000200 */
[----:B------:R-:W2:Y:S02]  /*86a0*/  LDSM.16.MT88.4 R172, [R0+0xf000] ;  /* 0x00f0000000ac783b */ /* 0x000ea40000004200 */
[-C--:B---3--:R-:W-:Y:S08]  /*86b0*/  HMMA.16816.F32 R4, R176, R192.reuse, R4 ;  /* 0x000000c0b004723c */ /* 0x088ff00000001804 */
[C---:B----4-:R-:W-:Y:S08]  /*86c0*/  HMMA.16816.F32 R8, R196.reuse, R192, R8 ;  /* 0x000000c0c408723c */ /* 0x050ff00000001808 */
[-C--:B------:R-:W-:Y:S01]  /*86d0*/  HMMA.16816.F32 R12, R196, R194.reuse, R12 ;  /* 0x000000c2c40c723c */ /* 0x080fe2000000180c */
[----:B-1----:R-:W-:Y:S05]  /*86e0*/  IMAD.U32 R2, RZ, RZ, UR50 ;  /* 0x00000032ff027e24 */ /* 0x002fea000f8e00ff */
[----:B------:R-:W-:Y:S02]  /*86f0*/  LEA.HI.X.SX32 R221, R2, R235, 0x2, P1 ;  /* 0x000000eb02dd7211 */ /* 0x000fe400008f16ff */
[C---:B------:R-:W-:Y:S04]  /*8700*/  HMMA.16816.F32 R16, R176.reuse, R194, R16 ;  /* 0x000000c2b010723c */ /* 0x040fe80000001810 */
[C---:B------:R-:W-:Y:S04]  /*8710*/  LEA R218, P1, R217.reuse, R220, 0x5 ;  /* 0x000000dcd9da7211 */ /* 0x040fe800078228ff */
[-C--:B------:R-:W-:Y:S03]  /*8720*/  HMMA.16816.F32 R20, R176, R168.reuse, R20 ;  /* 0x000000a8b014723c */ /* 0x080fe60000001814 */
        /* <DEDUP_REMOVED lines=9> */
[-C--:B--2---:R-:W-:Y:S05]  /*87c0*/  HMMA.16816.F32 R4, R164, R172.reuse, R4 ;  /* 0x000000aca404723c */ /* 0x084fea0000001804 */
[C---:B------:R-:W-:Y:S02]  /*87d0*/  LEA.HI.X.SX32 R197, R217.reuse, R199, 0x5, P1 ;  /* 0x000000c7d9c57211 */ /* 0x040fe400008f2eff */
[C---:B------:R-:W-:Y:S01]  /*87e0*/  LEA R194, P1, R217.reuse, R196, 0x5 ;  /* 0x000000c4d9c27211 */ /* 0x040fe200078228ff */
[C---:B------:R-:W-:Y:S04]  /*87f0*/  HMMA.16816.F32 R8, R180.reuse, R172, R8 ;  /* 0x000000acb408723c */ /* 0x040fe80000001808 */
[C---:B------:R-:W-:Y:S02]  /*8800*/  LEA.HI.X.SX32 R195, R217.reuse, R197, 0x5, P1 ;  /* 0x000000c5d9c37211 */ /* 0x040fe400008f2eff */
[C---:B------:R-:W-:Y:S02]  /*8810*/  LEA R192, P1, R217.reuse, R194, 0x5 ;  /* 0x000000c2d9c07211 */ /* 0x040fe400078228ff */
[-C--:B------:R-:W-:Y:S03]  /*8820*/  HMMA.16816.F32 R12, R180, R174.reuse, R12 ;  /* 0x000000aeb40c723c */ /* 0x080fe6000000180c */
[C---:B------:R-:W-:Y:S02]  /*8830*/  LEA.HI.X.SX32 R193, R217.reuse, R195, 0x5, P1 ;  /* 0x000000c3d9c17211 */ /* 0x040fe400008f2eff */
[C---:B------:R-:W-:Y:S03]  /*8840*/  LEA R224, P1, R217.reuse, R192, 0x5 ;  /* 0x000000c0d9e07211 */ /* 0x040fe600078228ff */
[C---:B------:R-:W-:Y:S01]  /*8850*/  HMMA.16816.F32 R16, R164.reuse, R174, R16 ;  /* 0x000000aea410723c */ /* 0x040fe20000001810 */
[----:B------:R-:W1:Y:S03]  /*8860*/  LDSM.16.MT88.4 R172, [R0+0xf800] ;  /* 0x00f8000000ac783b */ /* 0x000e660000004200 */
[C---:B------:R-:W-:Y:S04]  /*8870*/  LEA.HI.X.SX32 R225, R217.reuse, R193, 0x5, P1 ;  /* 0x000000c1d9e17211 */ /* 0x040fe800008f2eff */
[-C--:B------:R-:W-:Y:S03]  /*8880*/  HMMA.16816.F32 R20, R164, R184.reuse, R20 ;  /* 0x000000b8a414723c */ /* 0x080fe60000001814 */
[C---:B------:R-:W-:Y:S05]  /*8890*/  IMAD.WIDE R226, R217.reuse, -0xc0, R224 ;  /* 0xffffff40d9e27825 */ /* 0x040fea00078e02e0 */
[C---:B------:R-:W-:Y:S04]  /*88a0*/  HMMA.16816.F32 R24, R180.reuse, R184, R24 ;  /* 0x000000b8b418723c */ /* 0x040fe80000001818 */
[C---:B------:R-:W-:Y:S04]  /*88b0*/  LEA R188, P1, R217.reuse, R226, 0x5 ;  /* 0x000000e2d9bc7211 */ /* 0x040fe800078228ff */
[-C--:B------:R-:W-:Y:S03]  /*88c0*/  HMMA.16816.F32 R28, R180, R186.reuse, R28 ;  /* 0x000000bab41c723c */ /* 0x080fe6000000181c */
[C---:B------:R-:W-:Y:S05]  /*88d0*/  LEA.HI.X.SX32 R189, R217.reuse, R227, 0x5, P1 ;  /* 0x000000e3d9bd7211 */ /* 0x040fea00008f2eff */
        /* <DEDUP_REMOVED lines=14> */
[C---:B------:R-:W-:Y:S02]  /*89c0*/  LEA.HI.X.SX32 R181, R217.reuse, R183, 0x5, P1 ;  /* 0x000000b7d9b57211 */ /* 0x040fe400008f2eff */
[----:B------:R-:W-:Y:S02]  /*89d0*/  LEA R190, P1, R217, R180, 0x5 ;  /* 0x000000b4d9be7211 */ /* 0x000fe400078228ff */
[-C--:B---3--:R-:W-:Y:S03]  /*89e0*/  HMMA.16816.F32 R20, R168, R164.reuse, R20 ;  /* 0x000000a4a814723c */ /* 0x088fe60000001814 */
[----:B------:R-:W-:Y:S01]  /*89f0*/  @P5 LOP3.LUT R244, R203, 0x7, R0, 0xf8, !PT ;  /* 0x00000007cbf45812 */ /* 0x000fe200078ef800 */
[C---:B------:R-:W-:Y:S01]  /*8a00*/  VIADD R0, R208.reuse, 0x40 ;  /* 0x00000040d0007836 */ /* 0x040fe20000000000 */
[C---:B------:R-:W-:Y:S01]  /*8a10*/  LEA.HI.X.SX32 R191, R217.reuse, R181, 0x5, P1 ;  /* 0x000000b5d9bf7211 */ /* 0x040fe200008f2eff */
[----:B------:R-:W-:Y:S02]  /*8a20*/  @P0 VIADD R0, R208, 0xffffffc0 ;  /* 0xffffffc0d0000836 */ /* 0x000fe40000000000 */
[C---:B------:R-:W-:Y:S04]  /*8a30*/  HMMA.16816.F32 R24, R176.reuse, R164, R24 ;  /* 0x000000a4b018723c */ /* 0x040fe80000001818 */
[----:B------:R-:W-:Y:S01]  /*8a40*/  @P5 IMAD.WIDE.U32 R164, R244, R229, UR56 ;  /* 0x00000038f4a45e25 */ /* 0x000fe2000f8e00e5 */
[----:B------:R-:W-:Y:S01]  /*8a50*/  @UP0 UMOV UR56, UR62 ;  /* 0x0000003e00380c82 */ /* 0x000fe20008000000 */
[----:B------:R-:W-:Y:S01]  /*8a60*/  @UP0 UMOV UR57, UR61 ;  /* 0x0000003d00390c82 */ /* 0x000fe20008000000 */
[----:B------:R-:W-:Y:S01]  /*8a70*/  UISETP.GT.AND UP0, UPT, UR36, UR45, UPT ;  /* 0x0000002d2400728c */ /* 0x000fe2000bf04270 */
[-C--:B------:R-:W-:Y:S01]  /*8a80*/  HMMA.16816.F32 R28, R176, R166.reuse, R28 ;  /* 0x000000a6b01c723c */ /* 0x080fe2000000181c */
[----:B------:R-:W5:Y:S02]  /*8a90*/  @P5 LDG.E R252, desc[UR32][R164.64+-0x100] ;  /* 0xffff0020a4fc5981 */ /* 0x000f64000c1e1900 */
[C---:B------:R-:W-:Y:S03]  /*8aa0*/  IMAD.WIDE R222, R217.reuse, -0xc0, R190 ;  /* 0xffffff40d9de7825 */ /* 0x040fe600078e02be */
[----:B------:R-:W5:Y:S02]  /*8ab0*/  @P5 LDG.E R251, desc[UR32][R164.64+-0xe0] ;  /* 0xffff2020a4fb5981 */ /* 0x000f64000c1e1900 */
[----:B------:R-:W-:Y:S03]  /*8ac0*/  HMMA.16816.F32 R32, R168, R166, R32 ;  /* 0x000000a6a820723c */ /* 0x000fe60000001820 */
[----:B------:R-:W5:Y:S01]  /*8ad0*/  @P5 LDG.E R250, desc[UR32][R164.64+-0x80] ;  /* 0xffff8020a4fa5981 */ /* 0x000f62000c1e1900 */
[C---:B------:R-:W-:Y:S04]  /*8ae0*/  LEA R176, P1, R217.reuse, R222, 0x5 ;  /* 0x000000ded9b07211 */ /* 0x040fe800078228ff */
[----:B------:R1:W5:Y:S01]  /*8af0*/  @P5 LDG.E R249, desc[UR32][R164.64+-0x60] ;  /* 0xffffa020a4f95981 */ /* 0x000362000c1e1900 */
[C---:B------:R-:W-:Y:S04]  /*8b00*/  LEA.HI.X.SX32 R177, R217.reuse, R223, 0x5, P1 ;  /* 0x000000dfd9b17211 */ /* 0x040fe800008f2eff */
[----:B------:R-:W-:Y:S01]  /*8b10*/  REDG.E.ADD.F32.FTZ.RN.STRONG.GPU desc[UR32][R234.64], R4 ;  /* 0x00000004ea0079a6 */ /* 0x000fe2000c12f320 */
[C---:B------:R-:W-:Y:S04]  /*8b20*/  LEA R174, P1, R217.reuse, R176, 0x5 ;  /* 0x000000b0d9ae7211 */ /* 0x040fe800078228ff */
[----:B------:R-:W-:Y:S01]  /*8b30*/  REDG.E.ADD.F32.FTZ.RN.STRONG.GPU desc[UR32][R220.64], R5 ;  /* 0x00000005dc0079a6 */ /* 0x000fe2000c12f320 */
[C---:B------:R-:W-:Y:S02]  /*8b40*/  LEA.HI.X.SX32 R175, R217.reuse, R177, 0x5, P1 ;  /* 0x000000b1d9af7211 */ /* 0x040fe400008f2eff */
[C---:B------:R-:W-:Y:S02]  /*8b50*/  LEA R172, P1, R217.reuse, R174, 0x5 ;  /* 0x000000aed9ac7211 */ /* 0x040fe400078228ff */
[----:B------:R2:W-:Y:S02]  /*8b60*/  REDG.E.ADD.F32.FTZ.RN.STRONG.GPU desc[UR32][R218.64], R6 ;  /* 0x00000006da0079a6 */ /* 0x0005e4000c12f320 */
[C---:B------:R-:W-:Y:S03]  /*8b70*/  LEA.HI.X.SX32 R173, R217.reuse, R175, 0x5, P1 ;  /* 0x000000afd9ad7211 */ /* 0x040fe600008f2eff */
[----:B------:R-:W-:Y:S01]  /*8b80*/  REDG.E.ADD.F32.FTZ.RN.STRONG.GPU desc[UR32][R198.64], R7 ;  /* 0x00000007c60079a6 */ /* 0x000fe2000c12f320 */
[C---:B------:R-:W-:Y:S04]  /*8b90*/  LEA R170, P1, R217.reuse, R172, 0x5 ;  /* 0x000000acd9aa7211 */ /* 0x040fe800078228ff */
[----:B------:R3:W-:Y:S01]  /*8ba0*/  REDG.E.ADD.F32.FTZ.RN.STRONG.GPU desc[UR32][R196.64], R8 ;  /* 0x00000008c40079a6 */ /* 0x0007e2000c12f320 */
[C---:B------:R-:W-:Y:S02]  /*8bb0*/  LEA.HI.X.SX32 R171, R217.reuse, R173, 0x5, P1 ;  /* 0x000000add9ab7211 */ /* 0x040fe400008f2eff */
[C---:B------:R-:W-:Y:S02]  /*8bc0*/  LEA R168, P1, R217.reuse, R170, 0x5 ;  /* 0x000000aad9a87211 */ /* 0x040fe400078228ff */
[----:B------:R4:W-:Y:S02]  /*8bd0*/  REDG.E.ADD.F32.FTZ.RN.STRONG.GPU desc[UR32][R194.64], R9 ;  /* 0x00000009c20079a6 */ /* 0x0009e4000c12f320 */
[C---:B------:R-:W-:Y:S03]  /*8be0*/  LEA.HI.X.SX32 R169, R217.reuse, R171, 0x5, P1 ;  /* 0x000000abd9a97211 */ /* 0x040fe600008f2eff */
[----:B------:R4:W-:Y:S01]  /*8bf0*/  REDG.E.ADD.F32.FTZ.RN.STRONG.GPU desc[UR32][R192.64], R10 ;  /* 0x0000000ac00079a6 */ /* 0x0009e2000c12f320 */
[C---:B------:R-:W-:Y:S04]  /*8c00*/  LEA R178, P1, R217.reuse, R168, 0x5 ;  /* 0x000000a8d9b27211 */ /* 0x040fe800078228ff */
[----:B------:R4:W-:Y:S01]  /*8c10*/  REDG.E.ADD.F32.FTZ.RN.STRONG.GPU desc[UR32][R224.64], R11 ;  /* 0x0000000be00079a6 */ /* 0x0009e2000c12f320 */
[C---:B------:R-:W-:Y:S04]  /*8c20*/  LEA.HI.X.SX32 R179, R217.reuse, R169, 0x5, P1 ;  /* 0x000000a9d9b37211 */ /* 0x040fe800008f2eff */
[----:B------:R-:W-:Y:S01]  /*8c30*/  REDG.E.ADD.F32.FTZ.RN.STRONG.GPU desc[UR32][R234.64+0x80], R16 ;  /* 0x00008010ea0079a6 */ /* 0x000fe2000c12f320 */
[C---:B--2---:R-:W-:Y:S04]  /*8c40*/  IMAD.WIDE R218, R217.reuse, -0xc0, R178 ;  /* 0xffffff40d9da7825 */ /* 0x044fe800078e02b2 */
[----:B------:R-:W-:Y:S05]  /*8c50*/  REDG.E.ADD.F32.FTZ.RN.STRONG.GPU desc[UR32][R226.64+0x80], R17 ;  /* 0x00008011e20079a6 */ /* 0x000fea000c12f320 */
        /* <DEDUP_REMOVED lines=8> */
[C---:B---3--:R-:W-:Y:S04]  /*8ce0*/  LEA R8, P1, R217.reuse, R164, 0x5 ;  /* 0x000000a4d9087211 */ /* 0x048fe800078228ff */
[----:B------:R-:W-:Y:S01]  /*8cf0*/  REDG.E.ADD.F32.FTZ.RN.STRONG.GPU desc[UR32][R180.64+0x80], R14 ;  /* 0x0000800eb40079a6 */ /* 0x000fe2000c12f320 */
[C---:B----4-:R-:W-:Y:S02]  /*8d00*/  LEA.HI.X.SX32 R9, R217.reuse, R165, 0x5, P1 ;  /* 0x000000a5d9097211 */ /* 0x050fe400008f2eff */
[C---:B------:R-:W-:Y:S02]  /*8d10*/  LEA R6, P1, R217.reuse, R8, 0x5 ;  /* 0x00000008d9067211 */ /* 0x040fe400078228ff */
[----:B------:R-:W-:Y:S02]  /*8d20*/  REDG.E.ADD.F32.FTZ.RN.STRONG.GPU desc[UR32][R190.64+0x80], R15 ;  /* 0x0000800fbe0079a6 */ /* 0x000fe4000c12f320 */
[C---:B------:R-:W-:Y:S03]  /*8d30*/  LEA.HI.X.SX32 R7, R217.reuse, R9, 0x5, P1 ;  /* 0x00000009d9077211 */ /* 0x040fe600008f2eff */
[----:B------:R-:W-:Y:S01]  /*8d40*/  REDG.E.ADD.F32.FTZ.RN.STRONG.GPU desc[UR32][R234.64+0x100], R20 ;  /* 0x00010014ea0079a6 */ /* 0x000fe2000c12f320 */
[C---:B------:R-:W-:Y:S04]  /*8d50*/  LEA R4, P1, R217.reuse, R6, 0x5 ;  /* 0x00000006d9047211 */ /* 0x040fe800078228ff */
[----:B------:R-:W-:Y:S01]  /*8d60*/  REDG.E.ADD.F32.FTZ.RN.STRONG.GPU desc[UR32][R222.64+0x100], R21 ;  /* 0x00010015de0079a6 */ /* 0x000fe2000c12f320 */
[C---:B------:R-:W-:Y:S02]  /*8d70*/  LEA.HI.X.SX32 R5, R217.reuse, R7, 0x5, P1 ;  /* 0x00000007d9057211 */ /* 0x040fe400008f2eff */
[C---:B------:R-:W-:Y:S02]  /*8d80*/  LEA R10, P1, R217.reuse, R4, 0x5 ;  /* 0x00000004d90a7211 */ /* 0x040fe400078228ff */
        /* <DEDUP_REMOVED lines=109> */
[----:B------:R-:W-:Y:S02]  /*9460*/  LOP3.LUT R0, R206, 0xc00, RZ, 0xc0, !PT ;  /* 0x00000c00ce007812 */ /* 0x000fe400078ec0ff */
[----:B------:R-:W-:Y:S01]  /*9470*/  LOP3.LUT P0, RZ, R214, 0x10, RZ, 0xc0, !PT ;  /* 0x00000010d6ff7812 */ /* 0x000fe2000780c0ff */
[----:B------:R-:W2:Y:S01]  /*9480*/  LDCU UR8, c[0x0][0x500] ;  /* 0x0000a000ff0877ac */ /* 0x000ea20008000800 */
[----:B------:R-:W-:Y:S01]  /*9490*/  LOP3.LUT R0, R0, 0x6, R205, 0xf8, !PT ;  /* 0x0000000600007812 */ /* 0x000fe200078ef8cd */
[----:B------:R-:W-:-:S03]  /*94a0*/  UISETP.NE.AND UP0, UPT, UR40, -0x1, UPT ;  /* 0xffffffff2800788c */ /* 0x000fc6000bf05270 */
[----:B------:R-:W-:Y:S01]  /*94b0*/  LOP3.LUT R0, R0, R245, R207, 0xf6, !PT ;  /* 0x000000f500007212 */ /* 0x000fe200078ef6cf */
[----:B------:R-:W-:Y:S01]  /*94c0*/  UMOV UR24, UR18 ;  /* 0x0000001200187c82 */ /* 0x000fe20008000000 */
[----:B------:R-:W-:Y:S02]  /*94d0*/  UISETP.NE.AND UP1, UPT, UR40, -0x1, UPT ;  /* 0xffffffff2800788c */ /* 0x000fe4000bf25270 */
[----:B------:R-:W-:Y:S01]  /*94e0*/  LEA R0, R0, UR4, 0x1 ;  /* 0x0000000400007c11 */ /* 0x000fe2000f8e08ff */
[----:B-1----:R-:W-:Y:S01]  /*94f0*/  FMUL.FTZ R22, R61, UR9 ;  /* 0x000000093d167c20 */ /* 0x002fe20008410000 */
[----:B------:R-:W-:Y:S01]  /*9500*/  FMUL.FTZ R60, R60, UR9 ;  /* 0x000000093c3c7c20 */ /* 0x000fe20008410000 */
[----:B------:R-:W-:Y:S01]  /*9510*/  MOV R61, 0x20 ;  /* 0x00000020003d7802 */ /* 0x000fe20000000f00 */
[----:B------:R-:W-:Y:S01]  /*9520*/  FMUL.FTZ R171, R40, UR9 ;  /* 0x0000000928ab7c20 */ /* 0x000fe20008410000 */
[----:B------:R-:W-:Y:S01]  /*9530*/  FMUL.FTZ R34, R41, UR9 ;  /* 0x0000000929227c20 */ /* 0x000fe20008410000 */
[----:B------:R-:W-:Y:S01]  /*9540*/  FMUL.FTZ R3, R56, UR9 ;  /* 0x0000000938037c20 */ /* 0x000fe20008410000 */
[----:B------:R-:W-:Y:S01]  /*9550*/  FMUL.FTZ R26, R57, UR9 ;  /* 0x00000009391a7c20 */ /* 0x000fe20008410000 */
        /* <DEDUP_REMOVED lines=29> */
[----:B------:R-:W-:Y:S01]  /*9730*/  F2FP.F16.F32.PACK_AB R26, R26, R3 ;  /* 0x000000031a1a723e */ /* 0x000fe200000000ff */
[----:B------:R-:W-:Y:S01]  /*9740*/  FMUL.FTZ R28, R53, UR9 ;  /* 0x00000009351c7c20 */ /* 0x000fe20008410000 */
        /* <DEDUP_REMOVED lines=8> */
[----:B------:R-:W-:Y:S01]  /*97d0*/  IADD3 R3, PT, PT, R0, R61, RZ ;  /* 0x0000003d00037210 */ /* 0x000fe20007ffe0ff */
        /* <DEDUP_REMOVED lines=11> */
[----:B------:R-:W-:Y:S01]  /*9890*/  F2FP.F16.F32.PACK_AB R37, R37, R112 ;  /* 0x000000702525723e */ /* 0x000fe200000000ff */
[----:B------:R-:W-:Y:S01]  /*98a0*/  FMUL.FTZ R169, R48, UR9 ;  /* 0x0000000930a97c20 */ /* 0x000fe20008410000 */
[----:B------:R-:W-:Y:S01]  /*98b0*/  @P0 IADD3 R2, PT, PT, R60, -0x40, RZ ;  /* 0xffffffc03c020810 */ /* 0x000fe20007ffe0ff */
        /* <DEDUP_REMOVED lines=49> */
[----:B-1----:R-:W-:Y:S01]  /*9bd0*/  IADD3 R4, PT, PT, R61, R2, RZ ;  /* 0x000000023d047210 */ /* 0x002fe20007ffe0ff */
        /* <DEDUP_REMOVED lines=24> */
[----:B------:R-:W-:Y:S01]  /*9d60*/  F2FP.F16.F32.PACK_AB R43, R43, R140 ;  /* 0x0000008c2b2b723e */ /* 0x000fe200000000ff */
[----:B------:R2:W-:Y:S01]  /*9d70*/  STS [R4+0x400], R52 ;  /* 0x0004003404007388 */ /* 0x0005e20000000800 */
        /* <DEDUP_REMOVED lines=30> */
[----:B------:R-:W-:Y:S01]  /*9f60*/  FMUL.FTZ R19, R71, UR9 ;  /* 0x0000000947137c20 */ /* 0x000fe20008410000 */
[----:B------:R2:W-:Y:S01]  /*9f70*/  STS [R3+0x10400], R44 ;  /* 0x0104002c03007388 */ /* 0x0005e20000000800 */
[----:B------:R-:W-:Y:S01]  /*9f80*/  F2FP.F16.F32.PACK_AB R30, R30, R167 ;  /* 0x000000a71e1e723e */ /* 0x000fe200000000ff */
[----:B------:R-:W-:Y:S01]  /*9f90*/  FMUL.FTZ R80, R80, UR9 ;  /* 0x0000000950507c20 */ /* 0x000fe20008410000 */
[----:B------:R-:W-:Y:S01]  /*9fa0*/  F2FP.F16.F32.PACK_AB R29, R29, R166 ;  /* 0x000000a61d1d723e */ /* 0x000fe200000000ff */
[----:B------:R2:W-:Y:S01]  /*9fb0*/  STS [R0+0x12000], R47 ;  /* 0x0120002f00007388 */ /* 0x0005e20000000800 */
[----:B------:R-:W-:Y:S01]  /*9fc0*/  FMUL.FTZ R16, R81, UR9 ;  /* 0x0000000951107c20 */ /* 0x000fe20008410000 */
        /* <DEDUP_REMOVED lines=19> */
[----:B------:R-:W-:Y:S01]  /*a100*/  FMUL.FTZ R84, R84, UR9 ;  /* 0x0000000954547c20 */ /* 0x000fe20008410000 */
[----:B------:R-:W-:Y:S01]  /*a110*/  FMUL.FTZ R12, R85, UR9 ;  /* 0x00000009550c7c20 */ /* 0x000fe20008410000 */
[----:B------:R-:W-:Y:S01]  /*a120*/  FMUL.FTZ R86, R86, UR9 ;  /* 0x0000000956567c20 */ /* 0x000fe20008410000 */
[----:B------:R2:W-:Y:S01]  /*a130*/  STS [R4+0x4000], R160 ;  /* 0x004000a004007388 */ /* 0x0005e20000000800 */
[----:B------:R-:W-:Y:S01]  /*a140*/  FMUL.FTZ R11, R87, UR9 ;  /* 0x00000009570b7c20 */ /* 0x000fe20008410000 */
[----:B------:R-:W-:Y:S01]  /*a150*/  F2FP.F16.F32.PACK_AB R21, R21, R62 ;  /* 0x0000003e1515723e */ /* 0x000fe200000000ff */
[----:B------:R-:W-:Y:S01]  /*a160*/  FMUL.FTZ R96, R96, UR9 ;  /* 0x0000000960607c20 */ /* 0x000fe20008410000 */
        /* <DEDUP_REMOVED lines=42> */
[----:B------:R-:W-:-:S03]  /*a410*/  @UP0 UIMAD UR17, UR17, UR11, URZ ;  /* 0x0000000b111102a4 */ /* 0x000fc6000f8e02ff */
[----:B------:R2:W-:Y:S01]  /*a420*/  STS [R3+0x16400], R29 ;  /* 0x0164001d03007388 */ /* 0x0005e20000000800 */
[----:B------:R-:W-:Y:S01]  /*a430*/  @UP0 UIADD3 UR17, UPT, UPT, UR9, UR17, URZ ;  /* 0x0000001109110290 */ /* 0x000fe2000fffe0ff */
[----:B------:R-:W-:Y:S02]  /*a440*/  @UP0 UMOV UR36, UR8 ;  /* 0x0000000800240c82 */ /* 0x000fe40008000000 */
        /* <DEDUP_REMOVED lines=31> */
[----:B------:R-:W-:-:S03]  /*a640*/  UIADD3 UR13, UPT, UPT, UR15, UR12, URZ ;  /* 0x0000000c0f0d7290 */ /* 0x000fc6000fffe0ff */
[----:B------:R-:W-:Y:S02]  /*a650*/  UMOV UR12, UR14 ;  /* 0x0000000e000c7c82 */ /* 0x000fe40008000000 */
[----:B---3--:R-:W-:-:S04]  /*a660*/  UIMAD.WIDE.U32 UR12, UR24, UR8, UR12 ;  /* 0x00000008180c72a5 */ /* 0x008fc8000f8e000c */
[----:B------:R-:W-:-:S03]  /*a670*/  UIMAD UR17, UR24, UR9, UR13 ;  /* 0x00000009181172a4 */ /* 0x000fc6000f8e020d */
[----:B------:R-:W-:-:S09]  /*a680*/  UMOV UR36, UR12 ;  /* 0x0000000c00247c82 */ /* 0x000fd20008000000 */
.L_x_826:
        /* <DEDUP_REMOVED lines=11> */
[----:B------:R-:W-:-:S03]  /*a740*/  UMOV UR16, UR14 ;  /* 0x0000000e00107c82 */ /* 0x000fc60008000000 */
[----:B--2---:R-:W-:Y:S01]  /*a750*/  MOV R30, UR13 ;  /* 0x0000000d001e7c02 */ /* 0x004fe20008000f00 */
[----:B------:R-:W-:Y:S06]  /*a760*/  BRA `(.L_x_828) ;  /* 0x00000000001c7947 */ /* 0x000fec0003800000 */
.L_x_827:
[----:B------:R-:W1:Y:S01]  /*a770*/  LDCU.64 UR8, c[0x0][0x5c8] ;  /* 0x0000b900ff0877ac */ /* 0x000e620008000a00 */
[----:B------:R-:W-:-:S04]  /*a780*/  UIADD3 UR12, UPT, UPT, UR38, UR40, URZ ;  /* 0x00000028260c7290 */ /* 0x000fc8000fffe0ff */
[----:B-1----:R-:W-:Y:S02]  /*a790*/  UIMAD.WIDE.U32 UR14, UR12, UR8, URZ ;  /* 0x000000080c0e72a5 */ /* 0x002fe4000f8e00ff */
[----:B------:R-:W-:-:S04]  /*a7a0*/  UIMAD UR12, UR12, UR9, URZ ;  /* 0x000000090c0c72a4 */ /* 0x000fc8000f8e02ff */
[----:B------:R-:W-:Y:S01]  /*a7b0*/  UIADD3 UR12, UPT, UPT, UR15, UR12, URZ ;  /* 0x0000000c0f0c7290 */ /* 0x000fe2000fffe0ff */
[----:B------:R-:W-:-:S05]  /*a7c0*/  UMOV UR16, UR14 ;  /* 0x0000000e00107c82 */ /* 0x000fca0008000000 */
[----:B--2---:R-:W-:-:S07]  /*a7d0*/  MOV R30, UR12 ;  /* 0x0000000c001e7c02 */ /* 0x004fce0008000f00 */
.L_x_828:
        /* <DEDUP_REMOVED lines=11> */
[----:B------:R-:W-:Y:S01]  /*a890*/  VIADD R6, R216, 0x40 ;  /* 0x00000040d8067836 */ /* 0x000fe20000000000 */
        /* <DEDUP_REMOVED lines=43> */
.L_x_830:
[----:B------:R-:W-:Y:S05]  /*ab50*/  BSYNC.RECONVERGENT B0 ;  /* 0x0000000000007941 */ /* 0x000fea0003800200 */
.L_x_829:
        /* <DEDUP_REMOVED lines=16> */
.L_x_832:
[----:B------:R-:W-:Y:S05]  /*ac60*/  BSYNC.RECONVERGENT B0 ;  /* 0x0000000000007941 */ /* 0x000fea0003800200 */
.L_x_831:
        /* <DEDUP_REMOVED lines=25> */
.L_x_834:
[----:B------:R-:W-:Y:S05]  /*ae00*/  BSYNC.RECONVERGENT B0 ;  /* 0x0000000000007941 */ /* 0x000fea0003800200 */
.L_x_833:
        /* <DEDUP_REMOVED lines=19> */
.L_x_836:
[----:B------:R-:W-:Y:S05]  /*af40*/  BSYNC.RECONVERGENT B0 ;  /* 0x0000000000007941 */ /* 0x000fea0003800200 */
.L_x_835:
        /* <DEDUP_REMOVED lines=22> */
.L_x_838:
[----:B------:R-:W-:Y:S05]  /*b0b0*/  BSYNC.RECONVERGENT B0 ;  /* 0x0000000000007941 */ /* 0x000fea0003800200 */
.L_x_837:
        /* <DEDUP_REMOVED lines=16> */
.L_x_840:
[----:B------:R-:W-:Y:S05]  /*b1c0*/  BSYNC.RECONVERGENT B0 ;  /* 0x0000000000007941 */ /* 0x000fea0003800200 */
.L_x_839:
        /* <DEDUP_REMOVED lines=16> */
.L_x_842:
[----:B------:R-:W-:Y:S05]  /*b2d0*/  BSYNC.RECONVERGENT B0 ;  /* 0x0000000000007941 */ /* 0x000fea0003800200 */
.L_x_841:
        /* <DEDUP_REMOVED lines=15> */
.L_x_794:
[----:B------:R-:W-:Y:S05]  /*b3d0*/  BSYNC.RECONVERGENT B1 ;  /* 0x0000000000017941 */ /* 0x000fea0003800200 */
.L_x_764:
        /* <DEDUP_REMOVED lines=11> */
.L_x_844:
        /* <DEDUP_REMOVED lines=15> */
.L_x_1261:


//--------------------- .text._ZN5flash44flash_bwd_dq_dk_dv_loop_seqk_parallel_kernelI23Flash_bwd_kernel_traitsILi128ELi64ELi128ELi8ELi2ELi4ELi2ELb0ELb0EN7cutlass6half_tE19Flash_kernel_traitsILi128ELi64ELi128ELi8ES3_EELb0ELb1ELb0ELb0ELb0ELb0ELb1EEEvNS_16Flash_bwd_paramsE --------------------------
	.section	.text._ZN5flash44flash_bwd_dq_dk_dv_loop_seqk_parallel_kernelI23Flash_bwd_kernel_traitsILi128ELi64ELi128ELi8ELi2ELi4ELi2ELb0ELb0EN7cutlass6half_tE19Flash_kernel_traitsILi128ELi64ELi128ELi8ES3_EELb0ELb1ELb0ELb0ELb0ELb0ELb1EEEvNS_16Flash_bwd_paramsE,"ax",@progbits
	.align	128
        .global         _ZN5flash44flash_bwd_dq_dk_dv_loop_seqk_parallel_kernelI23Flash_bwd_kernel_traitsILi128ELi64ELi128ELi8ELi2ELi4ELi2ELb0ELb0EN7cutlass6half_tE19Flash_kernel_traitsILi128ELi64ELi128ELi8ES3_EELb0ELb1ELb0ELb0ELb0ELb0ELb1EEEvNS_16Flash_bwd_paramsE
        .type           _ZN5flash44flash_bwd_dq_dk_dv_loop_seqk_parallel_kernelI23Flash_bwd_kernel_traitsILi128ELi64ELi128ELi8ELi2ELi4ELi2ELb0ELb0EN7cutlass6half_tE19Flash_kernel_traitsILi128ELi64ELi128ELi8ES3_EELb0ELb1ELb0ELb0ELb0ELb0ELb1EEEvNS_16Flash_bwd_paramsE,@function
        .size           _ZN5flash44flash_bwd_dq_dk_dv_loop_seqk_parallel_kernelI23Flash_bwd_kernel_traitsILi128ELi64ELi128ELi8ELi2ELi4ELi2ELb0ELb0EN7cutlass6half_tE19Flash_kernel_traitsILi128ELi64ELi128ELi8ES3_EELb0ELb1ELb0ELb0ELb0ELb0ELb1EEEvNS_16Flash_bwd_paramsE,(.L_x_1262 - _ZN5flash44flash_bwd_dq_dk_dv_loop_seqk_parallel_kernelI23Flash_bwd_kernel_traitsILi128ELi64ELi128ELi8ELi2ELi4ELi2ELb0ELb0EN7cutlass6half_tE19Flash_kernel_traitsILi128ELi64ELi128ELi8ES3_EELb0ELb1ELb0ELb0ELb0ELb0ELb1EEEvNS_16Flash_bwd_paramsE)
        .other          _ZN5flash44flash_bwd_dq_dk_dv_loop_seqk_parallel_kernelI23Flash_bwd_kernel_traitsILi128ELi64ELi128ELi8ELi2ELi4ELi2ELb0ELb0EN7cutlass6half_tE19Flash_kernel_traitsILi128ELi64ELi128ELi8ES3_EELb0ELb1ELb0ELb0ELb0ELb0ELb1EEEvNS_16Flash_bwd_paramsE,@"STO_CUDA_ENTRY STV_DEFAULT"
_ZN5flash44flash_bwd_dq_dk_dv_loop_seqk_parallel_kernelI23Flash_bwd_kernel_traitsILi128ELi64ELi128ELi8ELi2ELi4ELi2ELb0ELb0EN7cutlass6half_tE19Flash_kernel_traitsILi128ELi64ELi128ELi8ES3_EELb0ELb1ELb0ELb0ELb0ELb0ELb1EEEvNS_16Flash_bwd_paramsE:
.text._ZN5flash44flash_bwd_dq_dk_dv_loop_seqk_parallel_kernelI23Flash_bwd_kernel_traitsILi128ELi64ELi128ELi8ELi2ELi4ELi2ELb0ELb0EN7cutlass6half_tE19Flash_kernel_traitsILi128ELi64ELi128ELi8ES3_EELb0ELb1ELb0ELb0ELb0ELb0ELb1EEEvNS_16Flash_bwd_paramsE:
        /* <DEDUP_REMOVED lines=49> */
.L_x_925:
        /* <DEDUP_REMOVED lines=18> */
[----:B--23--:R-:W-:Y:S01]  /*0430*/  IMAD.U32 R2, RZ, RZ, UR14 ;  /* 0x0000000eff027e24 */ /* 0x00cfe2000f8e00ff */
        /* <DEDUP_REMOVED lines=33> */
.L_x_845:
        /* <DEDUP_REMOVED lines=35> */
.L_x_847:
[----:B------:R-:W1:Y:S01]  /*0880*/  LDCU.64 UR14, c[0x0][0x3b8] ;  /* 0x00007700ff0e77ac */ /* 0x000e620008000a00 */
[----:B------:R-:W-:-:S04]  /*0890*/  UIADD3 UR8, UPT, UPT, UR36, UR38, URZ ;  /* 0x0000002624087290 */ /* 0x000fc8000fffe0ff */
[----:B-1----:R-:W-:Y:S02]  /*08a0*/  UIMAD.WIDE.U32 UR10, UR8, UR14, URZ ;  /* 0x0000000e080a72a5 */ /* 0x002fe4000f8e00ff */
[----:B------:R-:W-:-:S04]  /*08b0*/  UIMAD UR8, UR8, UR15, URZ ;  /* 0x0000000f080872a4 */ /* 0x000fc8000f8e02ff */
[----:B------:R-:W-:Y:S01]  /*08c0*/  UIADD3 UR8, UPT, UPT, UR11, UR8, URZ ;  /* 0x000000080b087290 */ /* 0x000fe2000fffe0ff */
[----:B------:R-:W-:-:S05]  /*08d0*/  UMOV UR50, UR10 ;  /* 0x0000000a00327c82 */ /* 0x000fca0008000000 */
[----:B------:R-:W-:Y:S02]  /*08e0*/  MOV R20, UR8 ;  /* 0x0000000800147c02 */ /* 0x000fe40008000f00 */
.L_x_848:
        /* <DEDUP_REMOVED lines=44> */
.L_x_849:
[----:B------:R-:W1:Y:S01]  /*0bb0*/  LDCU.64 UR12, c[0x0][0x3c0] ;  /* 0x00007800ff0c77ac */ /* 0x000e620008000a00 */
[----:B------:R-:W-:-:S04]  /*0bc0*/  UIADD3 UR8, UPT, UPT, UR36, UR38, URZ ;  /* 0x0000002624087290 */ /* 0x000fc8000fffe0ff */
[----:B-1----:R-:W-:Y:S02]  /*0bd0*/  UIMAD.WIDE.U32 UR10, UR8, UR12, URZ ;  /* 0x0000000c080a72a5 */ /* 0x002fe4000f8e00ff */
[----:B------:R-:W-:-:S04]  /*0be0*/  UIMAD UR8, UR8, UR13, URZ ;  /* 0x0000000d080872a4 */ /* 0x000fc8000f8e02ff */
[----:B------:R-:W-:Y:S01]  /*0bf0*/  UIADD3 UR8, UPT, UPT, UR11, UR8, URZ ;  /* 0x000000080b087290 */ /* 0x000fe2000fffe0ff */
[----:B------:R-:W-:-:S05]  /*0c00*/  UMOV UR48, UR10 ;  /* 0x0000000a00307c82 */ /* 0x000fca0008000000 */
[----:B------:R-:W-:-:S07]  /*0c10*/  MOV R23, UR8 ;  /* 0x0000000800177c02 */ /* 0x000fce0008000f00 */
.L_x_850:
        /* <DEDUP_REMOVED lines=17> */
[----:B------:R-:W-:-:S02]  /*0d30*/  UIADD3 UR8, UPT, UPT, UR43, UR8, URZ ;  /* 0x000000082b087290 */ /* 0x000fc4000fffe0ff */
[----:B------:R-:W-:Y:S02]  /*0d40*/  UIMAD.WIDE.U32 UR56, UR10, UR59, URZ ;  /* 0x0000003b0a3872a5 */ /* 0x000fe4000f8e00ff */
[----:B------:R-:W-:-:S04]  /*0d50*/  UIMAD UR8, UR8, UR16, URZ ;  /* 0x00000010080872a4 */ /* 0x000fc8000f8e02ff */
[----:B------:R-:W-:Y:S02]  /*0d60*/  UIMAD UR8, UR9, UR42, UR8 ;  /* 0x0000002a090872a4 */ /* 0x000fe4000f8e0208 */
[----:B------:R-:W-:Y:S02]  /*0d70*/  USHF.R.S32.HI UR9, URZ, 0x1f, UR59 ;  /* 0x0000001fff097899 */ /* 0x000fe4000801143b */
[----:B------:R-:W-:-:S04]  /*0d80*/  UIADD3 UR8, UPT, UPT, UR11, UR8, URZ ;  /* 0x000000080b087290 */ /* 0x000fc8000fffe0ff */
[----:B------:R-:W-:-:S04]  /*0d90*/  UIMAD UR8, UR8, UR59, URZ ;  /* 0x0000003b080872a4 */ /* 0x000fc8000f8e02ff */
[----:B------:R-:W-:-:S04]  /*0da0*/  UIMAD UR8, UR9, UR10, UR8 ;  /* 0x0000000a090872a4 */ /* 0x000fc8000f8e0208 */
[----:B------:R-:W-:Y:S01]  /*0db0*/  UIADD3 UR8, UPT, UPT, UR57, UR8, URZ ;  /* 0x0000000839087290 */ /* 0x000fe2000fffe0ff */
[----:B------:R-:W-:Y:S11]  /*0dc0*/  BRA `(.L_x_852) ;  /* 0x00000000000c7947 */ /* 0x000ff60003800000 */
.L_x_851:
[----:B------:R-:W-:Y:S02]  /*0dd0*/  UIMAD.WIDE.U32 UR56, UR66, UR17, URZ ;  /* 0x00000011423872a5 */ /* 0x000fe4000f8e00ff */
[----:B------:R-:W-:-:S04]  /*0de0*/  UIMAD UR8, UR67, UR17, URZ ;  /* 0x00000011430872a4 */ /* 0x000fc8000f8e02ff */
[----:B------:R-:W-:Y:S02]  /*0df0*/  UIADD3 UR8, UPT, UPT, UR57, UR8, URZ ;  /* 0x0000000839087290 */ /* 0x000fe4000fffe0ff */
.L_x_852:
[----:B------:R-:W1:Y:S01]  /*0e00*/  LDCU.U8 UR10, c[0x0][0x548] ;  /* 0x0000a900ff0a77ac */ /* 0x000e620008000000 */
[----:B------:R-:W-:Y:S01]  /*0e10*/  USHF.L.U32 UR42, UR49, 0x7, URZ ;  /* 0x00000007312a7899 */ /* 0x000fe200080006ff */
[----:B------:R-:W2:Y:S03]  /*0e20*/  LDCU.U8 UR60, c[0x0][0x5f0] ;  /* 0x0000be00ff3c77ac */ /* 0x000ea60008000000 */
[----:B------:R-:W-:-:S04]  /*0e30*/  USEL UR9, UR42, URZ, UP5 ;  /* 0x000000ff2a097287 */ /* 0x000fc8000a800000 */
[----:B------:R-:W-:Y:S02]  /*0e40*/  UIADD3 UR9, UP0, UPT, UR47, UR9, URZ ;  /* 0x000000092f097290 */ /* 0x000fe4000ff1e0ff */
[----:B-1----:R-:W-:Y:S02]  /*0e50*/  UISETP.NE.AND UP1, UPT, UR10, URZ, UPT ;  /* 0x000000ff0a00728c */ /* 0x002fe4000bf25270 */
[----:B------:R-:W-:Y:S02]  /*0e60*/  UIADD3.X UR55, UPT, UPT, URZ, UR53, URZ, UP0, !UPT ;  /* 0x00000035ff377290 */ /* 0x000fe400087fe4ff */
[----:B------:R-:W-:Y:S02]  /*0e70*/  UIMAD.WIDE.U32 UR64, UR9, UR66, URZ ;  /* 0x00000042094072a5 */ /* 0x000fe4000f8e00ff */
[----:B------:R-:W-:-:S04]  /*0e80*/  UIMAD UR55, UR55, UR66, URZ ;  /* 0x00000042373772a4 */ /* 0x000fc8000f8e02ff */
[----:B------:R-:W-:Y:S02]  /*0e90*/  UIMAD UR55, UR67, UR9, UR55 ;  /* 0x00000009433772a4 */ /* 0x000fe4000f8e0237 */
[----:B------:R-:W-:Y:S02]  /*0ea0*/  UIMAD UR9, UR23, UR59, URZ ;  /* 0x0000003b170972a4 */ /* 0x000fe4000f8e02ff */
        /* <DEDUP_REMOVED lines=9> */
.L_x_853:
[----:B------:R-:W1:Y:S01]  /*0f40*/  LDCU UR58, c[0x0][0x434] ;  /* 0x00008680ff3a77ac */ /* 0x000e620008000800 */
[----:B------:R-:W-:-:S04]  /*0f50*/  UIMAD UR10, UR49, UR16, UR23 ;  /* 0x00000010310a72a4 */ /* 0x000fc8000f8e0217 */
[----:B-1----:R-:W-:Y:S02]  /*0f60*/  UIMAD UR58, UR10, UR58, URZ ;  /* 0x0000003a0a3a72a4 */ /* 0x002fe4000f8e02ff */
.L_x_854:
        /* <DEDUP_REMOVED lines=11> */
.L_x_855:
[----:B------:R-:W1:Y:S01]  /*1020*/  LDCU UR57, c[0x0][0x444] ;  /* 0x00008880ff3977ac */ /* 0x000e620008000800 */
[----:B------:R-:W-:-:S04]  /*1030*/  UIMAD UR10, UR49, UR16, UR23 ;  /* 0x00000010310a72a4 */ /* 0x000fc8000f8e0217 */
[----:B-1----:R-:W-:-:S12]  /*1040*/  UIMAD UR57, UR10, UR57, URZ ;  /* 0x000000390a3972a4 */ /* 0x002fd8000f8e02ff */
.L_x_856:
[----:B------:R-:W-:Y:S01]  /*1050*/  USHF.R.S32.HI UR10, URZ, 0x1f, UR9 ;  /* 0x0000001fff0a7899 */ /* 0x000fe20008011409 */
[----:B------:R-:W1:Y:S01]  /*1060*/  S2R R219, SR_TID.X ;  /* 0x0000000000db7919 */ /* 0x000e620000002100 */
[----:B------:R-:W-:Y:S01]  /*1070*/  UIADD3 UR56, UP1, UP0, UR64, UR56, UR9 ;  /* 0x0000003840387290 */ /* 0x000fe2000f83e009 */
[----:B------:R-:W2:Y:S01]  /*1080*/  LDC.64 R12, c[0x0][0x3b0] ;  /* 0x0000ec00ff0c7b82 */ /* 0x000ea20000000a00 */
[----:B------:R-:W3:Y:S01]  /*1090*/  LDCU UR9, c[0x0][0x508] ;  /* 0x0000a100ff0977ac */ /* 0x000ee20008000800 */
[----:B------:R-:W-:Y:S01]  /*10a0*/  IMAD.MOV.U32 R9, RZ, RZ, RZ ;  /* 0x000000ffff097224 */ /* 0x000fe200078e00ff */
[----:B------:R-:W-:Y:S01]  /*10b0*/  ISETP.NE.AND P3, PT, RZ, UR60, PT ;  /* 0x0000003cff007c0c */ /* 0x000fe2000bf65270 */
[----:B------:R-:W-:Y:S01]  /*10c0*/  BSSY.RECONVERGENT B1, `(.L_x_846) ;  /* 0x0000a06000017945 */ /* 0x000fe20003800200 */
[----:B------:R-:W-:Y:S02]  /*10d0*/  UIADD3 UR43, UPT, UPT, UR45, UR37, URZ ;  /* 0x000000252d2b7290 */ /* 0x000fe4000fffe0ff */
[----:B------:R-:W-:Y:S01]  /*10e0*/  UIADD3.X UR55, UPT, UPT, UR55, UR8, UR10, UP1, UP0 ;  /* 0x0000000837377290 */ /* 0x000fe20008fe040a */
[----:B------:R-:W4:Y:S01]  /*10f0*/  LDC.64 R14, c[0x0][0x5f8] ;  /* 0x00017e00ff0e7b82 */ /* 0x000f220000000a00 */
[----:B------:R-:W-:Y:S01]  /*1100*/  UIMAD UR59, UR16, UR59, URZ ;  /* 0x0000003b103b72a4 */ /* 0x000fe2000f8e02ff */
[----:B------:R-:W5:Y:S01]  /*1110*/  LDCU.64 UR60, c[0x0][0x420] ;  /* 0x00008400ff3c77ac */ /* 0x000f620008000a00 */
[----:B------:R-:W-:-:S02]  /*1120*/  ULEA UR57, UR54, UR57, 0x6 ;  /* 0x0000003936397291 */ /* 0x000fc4000f8e30ff */
[----:B------:R-:W-:Y:S02]  /*1130*/  ULEA UR58, UR54, UR58, 0x6 ;  /* 0x0000003a363a7291 */ /* 0x000fe4000f8e30ff */
[----:B---3--:R-:W-:-:S04]  /*1140*/  UIADD3 UR9, UPT, UPT, UR43, -UR9, -UR35 ;  /* 0x800000092b097290 */ /* 0x008fc8000fffe823 */
[----:B------:R-:W-:-:S04]  /*1150*/  USHF.R.S32.HI UR8, URZ, 0x1f, UR9 ;  /* 0x0000001fff087899 */ /* 0x000fc80008011409 */
[----:B------:R-:W-:Y:S01]  /*1160*/  ULEA.HI UR8, UR8, UR9, URZ, 0x6 ;  /* 0x0000000908087291 */ /* 0x000fe2000f8f30ff */
[----:B-1----:R-:W-:-:S03]  /*1170*/  IMAD.SHL.U32 R27, R219, 0x8, RZ ;  /* 0x00000008db1b7824 */ /* 0x002fc600078e00ff */
[----:B------:R-:W-:Y:S01]  /*1180*/  USHF.R.S32.HI UR42, URZ, 0x6, UR8 ;  /* 0x00000006ff2a7899 */ /* 0x000fe20008011408 */
[--C-:B------:R-:W-:Y:S02]  /*1190*/  SHF.R.U32.HI R24, RZ, 0x3, R219.reuse ;  /* 0x00000003ff187819 */ /* 0x100fe400000116db */
[----:B------:R-:W-:Y:S01]  /*11a0*/  SHF.R.U32.HI R11, RZ, 0x5, R219 ;  /* 0x00000005ff0b7819 */ /* 0x000fe200000116db */
[----:B------:R-:W-:Y:S01]  /*11b0*/  UISETP.LT.AND UP0, UPT, URZ, UR42, UPT ;  /* 0x0000002aff00728c */ /* 0x000fe2000bf01270 */
[----:B------:R-:W-:Y:S01]  /*11c0*/  LOP3.LUT R8, R27, 0x38, RZ, 0xc0, !PT ;  /* 0x000000381b087812 */ /* 0x000fe200078ec0ff */
[----:B------:R-:W-:Y:S01]  /*11d0*/  VIADD R26, R24, 0x60 ;  /* 0x00000060181a7836 */ /* 0x000fe20000000000 */
[----:B------:R-:W1:Y:S01]  /*11e0*/  LDCU.128 UR8, c[0x0][0x590] ;  /* 0x0000b200ff0877ac */ /* 0x000e620008000c00 */
[----:B------:R-:W-:Y:S02]  /*11f0*/  LOP3.LUT R10, R219, 0x1f, RZ, 0xc0, !PT ;  /* 0x0000001fdb0a7812 */ /* 0x000fe400078ec0ff */
[----:B------:R-:W-:Y:S01]  /*1200*/  IADD3 R2, P0, PT, R8, UR62, RZ ;  /* 0x0000003e08027c10 */ /* 0x000fe2000ff1e0ff */
[----:B------:R-:W-:Y:S01]  /*1210*/  USEL UR42, URZ, UR42, !UP0 ;  /* 0x0000002aff2a7287 */ /* 0x000fe2000c000000 */
[----:B------:R-:W-:Y:S01]  /*1220*/  IADD3 R25, PT, PT, R24, 0x40, RZ ;  /* 0x0000004018197810 */ /* 0x000fe20007ffe0ff */
[----:B------:R-:W-:Y:S01]  /*1230*/  IMAD R10, R11, UR59, R10 ;  /* 0x0000003b0b0a7c24 */ /* 0x000fe2000f8e020a */
[----:B------:R-:W-:Y:S01]  /*1240*/  USHF.L.U32 UR59, UR59, 0x6, URZ ;  /* 0x000000063b3b7899 */ /* 0x000fe200080006ff */
[----:B------:R-:W-:Y:S01]  /*1250*/  IMAD.X R3, RZ, RZ, UR46, P0 ;  /* 0x0000002eff037e24 */ /* 0x000fe200080e06ff */
[----:B------:R-:W-:-:S02]  /*1260*/  UISETP.GT.AND UP0, UPT, UR34, UR42, UPT ;  /* 0x0000002a2200728c */ /* 0x000fc4000bf04270 */
        /* <DEDUP_REMOVED lines=21> */
[----:B---3--:R-:W-:Y:S01]  /*13c0*/  IMAD.U32 R0, RZ, RZ, UR16 ;  /* 0x00000010ff007e24 */ /* 0x008fe2000f8e00ff */
[----:B------:R-:W3:Y:S01]  /*13d0*/  LDCU.64 UR8, c[0x0][0x380] ;  /* 0x00007000ff0877ac */ /* 0x000ee20008000a00 */
[----:B----4-:R-:W-:Y:S01]  /*13e0*/  IMAD.WIDE.U32 R4, R14, UR21, RZ ;  /* 0x000000150e047c25 */ /* 0x010fe2000f8e00ff */
[----:B-1----:R-:W-:-:S03]  /*13f0*/  LEA R31, P2, R6, UR10, 0x1 ;  /* 0x0000000a061f7c11 */ /* 0x002fc6000f8408ff */
        /* <DEDUP_REMOVED lines=8> */
[----:B------:R4:W-:Y:S01]  /*1480*/  STL [R1+0x24], R31 ;  /* 0x0000241f01007387 */ /* 0x0009e20000100800 */
[----:B------:R-:W-:Y:S01]  /*1490*/  SEL R0, R7, RZ, P3 ;  /* 0x000000ff07007207 */ /* 0x000fe20001800000 */
[----:B------:R-:W-:Y:S01]  /*14a0*/  IMAD.WIDE.U32 R2, R24, R12, R2 ;  /* 0x0000000c18027225 */ /* 0x000fe200078e0002 */
[----:B------:R-:W-:Y:S01]  /*14b0*/  LEA.HI.X R28, R6, UR11, R17, 0x1, P2 ;  /* 0x0000000b061c7c11 */ /* 0x000fe200090f0c11 */
[----:B--2---:R-:W-:Y:S01]  /*14c0*/  UIMAD.WIDE UR10, UR57, 0x4, UR52 ;  /* 0x00000004390a78a5 */ /* 0x004fe2000f8e0234 */
[----:B------:R-:W-:Y:S01]  /*14d0*/  IADD3.X R5, PT, PT, R5, UR55, R0, P1, P0 ;  /* 0x0000003705057c10 */ /* 0x000fe20008fe0400 */
[----:B------:R-:W-:Y:S01]  /*14e0*/  IMAD R3, R24, R13, R3 ;  /* 0x0000000d18037224 */ /* 0x000fe200078e0203 */
[----:B---3--:R-:W-:Y:S01]  /*14f0*/  LEA R30, P1, R2, UR8, 0x1 ;  /* 0x00000008021e7c11 */ /* 0x008fe2000f8208ff */
[----:B------:R4:W-:Y:S01]  /*1500*/  STL [R1+0x20], R28 ;  /* 0x0000201c01007387 */ /* 0x0009e20000100800 */
[----:B------:R-:W-:Y:S01]  /*1510*/  IMAD.U32 R4, RZ, RZ, UR59 ;  /* 0x0000003bff047e24 */ /* 0x000fe2000f8e00ff */
[----:B------:R-:W-:Y:S01]  /*1520*/  IADD3 R0, P0, PT, R11, UR59, RZ ;  /* 0x0000003b0b007c10 */ /* 0x000fe2000ff1e0ff */
[----:B------:R-:W-:Y:S01]  /*1530*/  VIADD R10, R24, 0x20 ;  /* 0x00000020180a7836 */ /* 0x000fe20000000000 */
[----:B------:R-:W-:Y:S01]  /*1540*/  LEA.HI.X R29, R2, UR9, R3, 0x1, P1 ;  /* 0x00000009021d7c11 */ /* 0x000fe200088f0c03 */
[----:B------:R4:W-:Y:S01]  /*1550*/  STL [R1+0x1c], R30 ;  /* 0x00001c1e01007387 */ /* 0x0009e20000100800 */
[----:B------:R-:W-:Y:S01]  /*1560*/  LEA.HI.X.SX32 R4, R4, R5, 0x1, P0 ;  /* 0x0000000504047211 */ /* 0x000fe200000f0eff */
[----:B-----5:R-:W-:Y:S01]  /*1570*/  UIMAD.WIDE UR52, UR58, 0x4, UR60 ;  /* 0x000000043a3478a5 */ /* 0x020fe2000f8e023c */
[----:B-1----:R-:W-:Y:S01]  /*1580*/  LEA R250, P0, R0, UR16, 0x2 ;  /* 0x0000001000fa7c11 */ /* 0x002fe2000f8010ff */
[----:B------:R4:W-:Y:S01]  /*1590*/  STL [R1+0x18], R29 ;  /* 0x0000181d01007387 */ /* 0x0009e20000100800 */
[----:B------:R-:W-:-:S02]  /*15a0*/  IADD3 R15, P2, PT, R24, 0x40, RZ ;  /* 0x00000040180f7810 */ /* 0x000fc40007f5e0ff */
[----:B------:R-:W-:Y:S02]  /*15b0*/  LEA.HI.X R251, R0, UR17, R4, 0x2, P0 ;  /* 0x0000001100fb7c11 */ /* 0x000fe400080f1404 */
[C---:B------:R-:W-:Y:S01]  /*15c0*/  IADD3 R14, P0, PT, R24.reuse, 0x20, RZ ;  /* 0x00000020180e7810 */ /* 0x040fe20007f1e0ff */
[----:B------:R-:W-:Y:S01]  /*15d0*/  IMAD.X R19, RZ, RZ, RZ, P2 ;  /* 0x000000ffff137224 */ /* 0x000fe200010e06ff */
[----:B------:R-:W-:Y:S02]  /*15e0*/  IADD3 R17, P1, PT, R24, 0x60, RZ ;  /* 0x0000006018117810 */ /* 0x000fe40007f3e0ff */
[C---:B------:R-:W-:Y:S01]  /*15f0*/  SHF.L.U64.HI R6, R12.reuse, 0x5, R13 ;  /* 0x000000050c067819 */ /* 0x040fe2000001020d */
[----:B------:R-:W-:Y:S01]  /*1600*/  IMAD.SHL.U32 R12, R12, 0x20, RZ ;  /* 0x000000200c0c7824 */ /* 0x000fe200078e00ff */
        /* <DEDUP_REMOVED lines=17> */
.L_x_858:
[----:B------:R-:W1:Y:S01]  /*1720*/  LDCU.64 UR10, c[0x0][0x5c0] ;  /* 0x0000b800ff0a77ac */ /* 0x000e620008000a00 */
[----:B------:R-:W-:-:S04]  /*1730*/  UIADD3 UR8, UPT, UPT, UR36, UR38, URZ ;  /* 0x0000002624087290 */ /* 0x000fc8000fffe0ff */
[----:B-1----:R-:W-:Y:S02]  /*1740*/  UIMAD.WIDE.U32 UR16, UR8, UR10, URZ ;  /* 0x0000000a081072a5 */ /* 0x002fe4000f8e00ff */
[----:B------:R-:W-:-:S04]  /*1750*/  UIMAD UR8, UR8, UR11, URZ ;  /* 0x0000000b080872a4 */ /* 0x000fc8000f8e02ff */
[----:B------:R-:W-:-:S06]  /*1760*/  UIADD3 UR8, UPT, UPT, UR17, UR8, URZ ;  /* 0x0000000811087290 */ /* 0x000fcc000fffe0ff */
[----:B------:R-:W-:Y:S02]  /*1770*/  MOV R0, UR8 ;  /* 0x0000000800007c02 */ /* 0x000fe40008000f00 */
.L_x_859:
        /* <DEDUP_REMOVED lines=13> */
.L_x_860:
[----:B------:R-:W1:Y:S01]  /*1850*/  LDCU.64 UR8, c[0x0][0x5c8] ;  /* 0x0000b900ff0877ac */ /* 0x000e620008000a00 */
[----:B------:R-:W-:-:S04]  /*1860*/  UIADD3 UR36, UPT, UPT, UR36, UR38, URZ ;  /* 0x0000002624247290 */ /* 0x000fc8000fffe0ff */
[----:B-1----:R-:W-:Y:S02]  /*1870*/  UIMAD.WIDE.U32 UR14, UR36, UR8, URZ ;  /* 0x00000008240e72a5 */ /* 0x002fe4000f8e00ff */
[----:B------:R-:W-:-:S04]  /*1880*/  UIMAD UR36, UR36, UR9, URZ ;  /* 0x00000009242472a4 */ /* 0x000fc8000f8e02ff */
[----:B------:R-:W-:-:S06]  /*1890*/  UIADD3 UR36, UPT, UPT, UR15, UR36, URZ ;  /* 0x000000240f247290 */ /* 0x000fcc000fffe0ff */
[----:B------:R-:W-:-:S07]  /*18a0*/  MOV R11, UR36 ;  /* 0x00000024000b7c02 */ /* 0x000fce0008000f00 */
.L_x_861:
        /* <DEDUP_REMOVED lines=30> */
.L_x_863:
[----:B------:R-:W-:Y:S05]  /*1a90*/  BSYNC.RECONVERGENT B0 ;  /* 0x0000000000007941 */ /* 0x000fea0003800200 */
.L_x_862:
        /* <DEDUP_REMOVED lines=16> */
.L_x_865:
[----:B------:R-:W-:Y:S05]  /*1ba0*/  BSYNC.RECONVERGENT B0 ;  /* 0x0000000000007941 */ /* 0x000fea0003800200 */
.L_x_864:
        /* <DEDUP_REMOVED lines=16> */
.L_x_867:
[----:B------:R-:W-:Y:S05]  /*1cb0*/  BSYNC.RECONVERGENT B0 ;  /* 0x0000000000007941 */ /* 0x000fea0003800200 */
.L_x_866:
[----:B------:R-:W-:Y:S04]  /*1cc0*/  BSSY.RECONVERGENT B0, `(.L_x_868) ;  /* 0x0000010000007945 */ /* 0x000fe80003800200 */
[----:B------:R-:W-:Y:S05]  /*1cd0*/  @P3 BRA `(.L_x_869) ;  /* 0x0000000000383947 */ /* 0x000fea0003800000 */
[----:B------:R-:W5:Y:S01]  /*1ce0*/  LDCU UR15, c[0x0][0x440] ;  /* 0x00008800ff0f77ac */ /* 0x000f620008000800 */
[----:B-123--:R-:W-:Y:S01]  /*1cf0*/  MOV R3, R10 ;  /* 0x0000000a00037202 */ /* 0x00efe20000000f00 */
        /* <DEDUP_REMOVED lines=10> */
[----:B------:R1:W-:Y:S04]  /*1da0*/  @!P1 STG.E.128 desc[UR32][R2.64], RZ ;  /* 0x000000ff02009986 */ /* 0x0003e8000c101d20 */
[----:B------:R1:W-:Y:S02]  /*1db0*/  @!P0 STG.E.128 desc[UR32][R2.64+0x80], RZ ;  /* 0x000080ff02008986 */ /* 0x0003e4000c101d20 */
.L_x_869:
[----:B------:R-:W-:Y:S05]  /*1dc0*/  BSYNC.RECONVERGENT B0 ;  /* 0x0000000000007941 */ /* 0x000fea0003800200 */
.L_x_868:
[----:B------:R-:W5:Y:S01]  /*1dd0*/  LDCU.64 UR10, c[0x0][0x5e0] ;  /* 0x0000bc00ff0a77ac */ /* 0x000f620008000a00 */
[----:B-123--:R-:W-:Y:S01]  /*1de0*/  MOV R2, UR8 ;  /* 0x0000000800027c02 */ /* 0x00efe20008000f00 */
        /* <DEDUP_REMOVED lines=23> */
.L_x_871:
[----:B------:R-:W-:Y:S05]  /*1f60*/  BSYNC.RECONVERGENT B0 ;  /* 0x0000000000007941 */ /* 0x000fea0003800200 */
.L_x_870:
        /* <DEDUP_REMOVED lines=16> */
.L_x_873:
[----:B------:R-:W-:Y:S05]  /*2070*/  BSYNC.RECONVERGENT B0 ;  /* 0x0000000000007941 */ /* 0x000fea0003800200 */
.L_x_872:
        /* <DEDUP_REMOVED lines=16> */
.L_x_875:
[----:B------:R-:W-:Y:S05]  /*2180*/  BSYNC.RECONVERGENT B0 ;  /* 0x0000000000007941 */ /* 0x000fea0003800200 */
.L_x_874:
        /* <DEDUP_REMOVED lines=10> */
[----:B-1----:R-:W-:-:S04]  /*2230*/  LEA R2, P1, R4, UR10, 0x1 ;  /* 0x0000000a04027c11 */ /* 0x002fc8000f8208ff */
[----:B------:R-:W-:-:S07]  /*2240*/  LEA.HI.X R3, R4, UR11, R0, 0x1, P1 ;  /* 0x0000000b04037c11 */ /* 0x000fce00088f0c00 */
[----:B------:R1:W-:Y:S01]  /*2250*/  @!P0 STG.E.128 desc[UR32][R2.64], RZ ;  /* 0x000000ff02008986 */ /* 0x0003e2000c101d20 */
[----:B------:R-:W-:-:S13]  /*2260*/  ISETP.GE.AND P0, PT, R13, UR12, PT ;  /* 0x0000000c0d007c0c */ /* 0x000fda000bf06270 */
[----:B------:R-:W-:Y:S05]  /*2270*/  @P0 BRA `(.L_x_876) ;  /* 0x0000008c00a80947 */ /* 0x000fea0003800000 */
[----:B------:R2:W-:Y:S01]  /*2280*/  STG.E.128 desc[UR32][R2.64+0x80], RZ ;  /* 0x000080ff02007986 */ /* 0x0005e2000c101d20 */
[----:B------:R-:W-:Y:S05]  /*2290*/  BRA `(.L_x_876) ;  /* 0x0000008c00a07947 */ /* 0x000fea0003800000 */
.L_x_857:
        /* <DEDUP_REMOVED lines=30> */
.L_x_878:
[----:B------:R2:W-:Y:S04]  /*2480*/  STS.128 [R0+0x8000], RZ ;  /* 0x008000ff00007388 */ /* 0x0005e80000000c00 */
[----:B------:R2:W-:Y:S02]  /*2490*/  STS.128 [R0+0xa000], RZ ;  /* 0x00a000ff00007388 */ /* 0x0005e40000000c00 */
.L_x_879:
[----:B------:R-:W-:Y:S05]  /*24a0*/  BSYNC.RECONVERGENT B0 ;  /* 0x0000000000007941 */ /* 0x000fea0003800200 */
.L_x_877:
[----:B------:R-:W-:Y:S01]  /*24b0*/  ISETP.GE.AND P4, PT, R10, UR54, PT ;  /* 0x000000360a007c0c */ /* 0x000fe2000bf86270 */
[----:B------:R-:W-:-:S12]  /*24c0*/  BSSY.RECONVERGENT B0, `(.L_x_880) ;  /* 0x0000016000007945 */ /* 0x000fd80003800200 */
[----:B------:R3:W-:Y:S04]  /*24d0*/  @P4 STS.128 [R0+0x9000], RZ ;  /* 0x009000ff00004388 */ /* 0x0007e80000000c00 */
[----:B------:R3:W-:Y:S01]  /*24e0*/  @P4 STS.128 [R0+0xb000], RZ ;  /* 0x00b000ff00004388 */ /* 0x0007e20000000c00 */
[----:B------:R-:W-:Y:S05]  /*24f0*/  @P4 BRA `(.L_x_881) ;  /* 0x0000000000484947 */ /* 0x000fea0003800000 */
[----:B------:R-:W5:Y:S01]  /*2500*/  LDCU UR8, c[0x0][0x440] ;  /* 0x00008800ff0877ac */ /* 0x000f620008000800 */
[----:B-1----:R-:W-:Y:S02]  /*2510*/  IMAD.U32 R2, RZ, RZ, UR47 ;  /* 0x0000002fff027e24 */ /* 0x002fe4000f8e00ff */
        /* <DEDUP_REMOVED lines=16> */
.L_x_881:
[----:B------:R-:W-:Y:S05]  /*2620*/  BSYNC.RECONVERGENT B0 ;  /* 0x0000000000007941 */ /* 0x000fea0003800200 */
.L_x_880:
        /* <DEDUP_REMOVED lines=21> */
.L_x_883:
[----:B------:R1:W-:Y:S04]  /*2780*/  STS.128 [R236], RZ ;  /* 0x000000ffec007388 */ /* 0x0003e80000000c00 */
[----:B------:R1:W-:Y:S02]  /*2790*/  STS.128 [R236+0x2000], RZ ;  /* 0x002000ffec007388 */ /* 0x0003e40000000c00 */
.L_x_884:
[----:B------:R-:W-:Y:S05]  /*27a0*/  BSYNC.RECONVERGENT B0 ;  /* 0x0000000000007941 */ /* 0x000fea0003800200 */
.L_x_882:
[--C-:B------:R-:W-:Y:S01]  /*27b0*/  SHF.R.U32.HI R207, RZ, 0x1, R219.reuse ;  /* 0x00000001ffcf7819 */ /* 0x100fe200000116db */
[----:B-1----:R-:W-:Y:S01]  /*27c0*/  IMAD.MOV.U32 R5, RZ, RZ, 0x7f800000 ;  /* 0x7f800000ff057424 */ /* 0x002fe200078e00ff */
[----:B------:R-:W-:Y:S01]  /*27d0*/  SHF.R.U32.HI R3, RZ, 0x2, R219 ;  /* 0x00000002ff037819 */ /* 0x000fe200000116db */
[----:B------:R-:W-:Y:S01]  /*27e0*/  IMAD.MOV.U32 R7, RZ, RZ, 0x7f800000 ;  /* 0x7f800000ff077424 */ /* 0x000fe200078e00ff */
[----:B------:R-:W-:Y:S01]  /*27f0*/  LOP3.LUT R2, R207, 0x10, RZ, 0xc0, !PT ;  /* 0x00000010cf027812 */ /* 0x000fe200078ec0ff */
[----:B------:R-:W-:Y:S02]  /*2800*/  IMAD.MOV.U32 R11, RZ, RZ, 0x7f800000 ;  /* 0x7f800000ff0b7424 */ /* 0x000fe400078e00ff */
[----:B----4-:R-:W-:Y:S01]  /*2810*/  IMAD.MOV.U32 R31, RZ, RZ, 0x7f800000 ;  /* 0x7f800000ff1f7424 */ /* 0x010fe200078e00ff */
[----:B------:R-:W-:-:S04]  /*2820*/  LOP3.LUT R28, R2, 0x7, R3, 0xf8, !PT ;  /* 0x00000007021c7812 */ /* 0x000fc800078ef803 */
[C---:B------:R-:W-:Y:S01]  /*2830*/  LOP3.LUT R3, R28.reuse, 0x20, RZ, 0xfc, !PT ;  /* 0x000000201c037812 */ /* 0x040fe200078efcff */
[C---:B------:R-:W-:Y:S01]  /*2840*/  VIADD R2, R28.reuse, 0x28 ;  /* 0x000000281c027836 */ /* 0x040fe20000000000 */
[C---:B------:R-:W-:Y:S01]  /*2850*/  ISETP.GE.AND P3, PT, R28.reuse, UR54, PT ;  /* 0x000000361c007c0c */ /* 0x040fe2000bf66270 */
[----:B------:R-:W-:Y:S01]  /*2860*/  VIADD R4, R28, 0x8 ;  /* 0x000000081c047836 */ /* 0x000fe20000000000 */
[----:B------:R-:W-:Y:S01]  /*2870*/  ISETP.GE.AND P1, PT, R3, UR54, PT ;  /* 0x0000003603007c0c */ /* 0x000fe2000bf26270 */
[----:B------:R1:W-:Y:S01]  /*2880*/  STL [R1+0x28], R28 ;  /* 0x0000281c01007387 */ /* 0x0003e20000100800 */
[----:B------:R-:W-:Y:S01]  /*2890*/  ISETP.GE.AND P0, PT, R2, UR54, PT ;  /* 0x0000003602007c0c */ /* 0x000fe2000bf06270 */
[----:B------:R-:W-:Y:S01]  /*28a0*/  IMAD.MOV.U32 R2, RZ, RZ, 0x4 ;  /* 0x00000004ff027424 */ /* 0x000fe200078e00ff */
[----:B------:R-:W-:-:S03]  /*28b0*/  ISETP.GE.AND P2, PT, R4, UR54, PT ;  /* 0x0000003604007c0c */ /* 0x000fc6000bf46270 */
[----:B------:R-:W-:-:S05]  /*28c0*/  IMAD.WIDE.U32 R2, R28, R2, UR52 ;  /* 0x000000341c027e25 */ /* 0x000fca000f8e0002 */
[----:B------:R-:W4:Y:S04]  /*28d0*/  @!P3 LDG.E R31, desc[UR32][R2.64] ;  /* 0x00000020021fb981 */ /* 0x000f28000c1e1900 */
[----:B------:R-:W5:Y:S04]  /*28e0*/  @!P0 LDG.E R5, desc[UR32][R2.64+0xa0] ;  /* 0x0000a02002058981 */ /* 0x000f68000c1e1900 */
[----:B------:R-:W2:Y:S04]  /*28f0*/  @!P1 LDG.E R7, desc[UR32][R2.64+0x80] ;  /* 0x0000802002079981 */ /* 0x000ea8000c1e1900 */
[----:B------:R-:W3:Y:S04]  /*2900*/  @!P2 LDG.E R11, desc[UR32][R2.64+0x20] ;  /* 0x00002020020ba981 */ /* 0x000ee8000c1e1900 */
[----:B------:R1:W-:Y:S04]  /*2910*/  @P4 STS.128 [R236+0x1000], RZ ;  /* 0x001000ffec004388 */ /* 0x0003e80000000c00 */
[----:B------:R1:W-:Y:S01]  /*2920*/  @P4 STS.128 [R236+0x3000], RZ ;  /* 0x003000ffec004388 */ /* 0x0003e20000000c00 */
[----:B------:R-:W-:Y:S03]  /*2930*/  BSSY.RECONVERGENT B0, `(.L_x_885) ;  /* 0x0000015000007945 */ /* 0x000fe60003800200 */
[----:B-----5:R1:W-:Y:S04]  /*2940*/  STL [R1+0x2c], R5 ;  /* 0x00002c0501007387 */ /* 0x0203e80000100800 */
        /* <DEDUP_REMOVED lines=19> */
.L_x_886:
[----:B------:R-:W-:Y:S05]  /*2a80*/  BSYNC.RECONVERGENT B0 ;  /* 0x0000000000007941 */ /* 0x000fea0003800200 */
.L_x_885:
        /* <DEDUP_REMOVED lines=36> */
.L_x_888:
[----:B------:R2:W-:Y:S04]  /*2cd0*/  STS.128 [R0+0xc000], RZ ;  /* 0x00c000ff00007388 */ /* 0x0005e80000000c00 */
[----:B------:R2:W-:Y:S02]  /*2ce0*/  STS.128 [R0+0x10000], RZ ;  /* 0x010000ff00007388 */ /* 0x0005e40000000c00 */
.L_x_889:
[----:B------:R-:W-:Y:S05]  /*2cf0*/  BSYNC.RECONVERGENT B0 ;  /* 0x0000000000007941 */ /* 0x000fea0003800200 */
.L_x_887:
        /* <DEDUP_REMOVED lines=9> */
[----:B------:R-:W-:Y:S01]  /*2d90*/  IMAD.MOV.U32 R2, RZ, RZ, R6 ;  /* 0x000000ffff027224 */ /* 0x000fe200078e0006 */
[----:B------:R-:W1:Y:S01]  /*2da0*/  LDCU.64 UR8, c[0x0][0x388] ;  /* 0x00007100ff0877ac */ /* 0x000e620008000a00 */
[----:B------:R-:W-:Y:S02]  /*2db0*/  IMAD R10, R18, UR14, RZ ;  /* 0x0000000e120a7c24 */ /* 0x000fe4000f8e02ff */
[----:B------:R-:W-:-:S04]  /*2dc0*/  IMAD.WIDE.U32 R4, R14, UR14, R2 ;  /* 0x0000000e0e047c25 */ /* 0x000fc8000f8e0002 */
[----:B------:R-:W-:-:S04]  /*2dd0*/  IMAD R2, R14, UR15, R10 ;  /* 0x0000000f0e027c24 */ /* 0x000fc8000f8e020a */
        /* <DEDUP_REMOVED lines=15> */
.L_x_891:
[----:B------:R-:W-:Y:S05]  /*2ed0*/  BSYNC.RECONVERGENT B0 ;  /* 0x0000000000007941 */ /* 0x000fea0003800200 */
.L_x_890:
[----:B------:R1:W-:Y:S01]  /*2ee0*/  @P4 STS.128 [R0+0xe000], RZ ;  /* 0x00e000ff00004388 */ /* 0x0003e20000000c00 */
[----:B------:R-:W-:Y:S03]  /*2ef0*/  BSSY.RECONVERGENT B0, `(.L_x_892) ;  /* 0x0000019000007945 */ /* 0x000fe60003800200 */
[----:B------:R1:W-:Y:S01]  /*2f00*/  @P4 STS.128 [R0+0x12000], RZ ;  /* 0x012000ff00004388 */ /* 0x0003e20000000c00 */
[----:B------:R-:W-:Y:S05]  /*2f10*/  @P4 BRA `(.L_x_893) ;  /* 0x0000000000584947 */ /* 0x000fea0003800000 */
[----:B------:R-:W5:Y:S01]  /*2f20*/  LDCU UR49, c[0x0][0x440] ;  /* 0x00008800ff3177ac */ /* 0x000f620008000800 */
[----:B-1--4-:R-:W-:Y:S01]  /*2f30*/  MOV R3, R11 ;  /* 0x0000000b00037202 */ /* 0x012fe20000000f00 */
[----:B------:R-:W-:Y:S01]  /*2f40*/  IMAD.MOV.U32 R2, RZ, RZ, R6 ;  /* 0x000000ffff027224 */ /* 0x000fe200078e0006 */
[----:B------:R-:W1:Y:S01]  /*2f50*/  LDCU.64 UR8, c[0x0][0x388] ;  /* 0x00007100ff0877ac */ /* 0x000e620008000a00 */
[----:B------:R-:W-:Y:S02]  /*2f60*/  IMAD R10, R19, UR14, RZ ;  /* 0x0000000e130a7c24 */ /* 0x000fe4000f8e02ff */
[----:B------:R-:W-:-:S04]  /*2f70*/  IMAD.WIDE.U32 R4, R15, UR14, R2 ;  /* 0x0000000e0f047c25 */ /* 0x000fc8000f8e0002 */
[----:B------:R-:W-:-:S04]  /*2f80*/  IMAD R2, R15, UR15, R10 ;  /* 0x0000000f0f027c24 */ /* 0x000fc8000f8e020a */
        /* <DEDUP_REMOVED lines=15> */
.L_x_893:
[----:B------:R-:W-:Y:S05]  /*3080*/  BSYNC.RECONVERGENT B0 ;  /* 0x0000000000007941 */ /* 0x000fea0003800200 */
.L_x_892:
[----:B------:R1:W-:Y:S01]  /*3090*/  @P3 STS.128 [R0+0xf000], RZ ;  /* 0x00f000ff00003388 */ /* 0x0003e20000000c00 */
[----:B------:R-:W-:Y:S03]  /*30a0*/  BSSY.RECONVERGENT B0, `(.L_x_894) ;  /* 0x0000019000007945 */ /* 0x000fe60003800200 */
[----:B------:R1:W-:Y:S01]  /*30b0*/  @P3 STS.128 [R0+0x13000], RZ ;  /* 0x013000ff00003388 */ /* 0x0003e20000000c00 */
[----:B------:R-:W-:Y:S05]  /*30c0*/  @P3 BRA `(.L_x_895) ;  /* 0x0000000000583947 */ /* 0x000fea0003800000 */
[----:B------:R-:W5:Y:S01]  /*30d0*/  LDCU UR17, c[0x0][0x440] ;  /* 0x00008800ff1177ac */ /* 0x000f620008000800 */
[----:B------:R-:W-:Y:S01]  /*30e0*/  MOV R5, R11 ;  /* 0x0000000b00057202 */ /* 0x000fe20000000f00 */
[----:B-1--4-:R-:W-:Y:S01]  /*30f0*/  IMAD R2, R21, UR14, RZ ;  /* 0x0000000e15027c24 */ /* 0x012fe2000f8e02ff */
        /* <DEDUP_REMOVED lines=19> */
.L_x_895:
[----:B------:R-:W-:Y:S05]  /*3230*/  BSYNC.RECONVERGENT B0 ;  /* 0x0000000000007941 */ /* 0x000fea0003800200 */
.L_x_894:
        /* <DEDUP_REMOVED lines=34> */
.L_x_897:
[----:B------:R1:W-:Y:S04]  /*3460*/  STS.128 [R0+0x14000], RZ ;  /* 0x014000ff00007388 */ /* 0x0003e80000000c00 */
[----:B------:R1:W-:Y:S02]  /*3470*/  STS.128 [R0+0x18000], RZ ;  /* 0x018000ff00007388 */ /* 0x0003e40000000c00 */
.L_x_898:
[----:B------:R-:W-:Y:S05]  /*3480*/  BSYNC.RECONVERGENT B0 ;  /* 0x0000000000007941 */ /* 0x000fea0003800200 */
.L_x_896:
[----:B------:R1:W-:Y:S01]  /*3490*/  @P5 STS.128 [R0+0x15000], RZ ;  /* 0x015000ff00005388 */ /* 0x0003e20000000c00 */
[----:B------:R-:W-:Y:S01]  /*34a0*/  IMAD.SHL.U32 R204, R219, 0x40, RZ ;  /* 0x00000040dbcc7824 */ /* 0x000fe200078e00ff */
[----:B------:R-:W-:Y:S01]  /*34b0*/  SHF.R.U32.HI R16, RZ, 0x4, R219 ;  /* 0x00000004ff107819 */ /* 0x000fe200000116db */
[----:B------:R-:W-:Y:S01]  /*34c0*/  BSSY.RECONVERGENT B0, `(.L_x_899) ;  /* 0x000001b000007945 */ /* 0x000fe20003800200 */
[----:B------:R1:W-:Y:S02]  /*34d0*/  @P5 STS.128 [R0+0x19000], RZ ;  /* 0x019000ff00005388 */ /* 0x0003e40000000c00 */
[----:B------:R-:W-:Y:S02]  /*34e0*/  LOP3.LUT R16, R16, 0x8, RZ, 0xc0, !PT ;  /* 0x0000000810107812 */ /* 0x000fe400078ec0ff */
[----:B------:R-:W-:Y:S01]  /*34f0*/  LOP3.LUT R12, R204, 0x1c0, RZ, 0xc0, !PT ;  /* 0x000001c0cc0c7812 */ /* 0x000fe200078ec0ff */
[----:B------:R-:W-:Y:S05]  /*3500*/  @P5 BRA `(.L_x_900) ;  /* 0x0000000000585947 */ /* 0x000fea0003800000 */
[----:B------:R-:W5:Y:S01]  /*3510*/  LDCU UR14, c[0x0][0x440] ;  /* 0x00008800ff0e77ac */ /* 0x000f620008000800 */
[----:B------:R-:W-:Y:S01]  /*3520*/  IMAD R4, R18, UR12, RZ ;  /* 0x0000000c12047c24 */ /* 0x000fe2000f8e02ff */
[----:B----4-:R-:W-:Y:S01]  /*3530*/  MOV R3, R11 ;  /* 0x0000000b00037202 */ /* 0x010fe20000000f00 */
[----:B------:R-:W-:Y:S01]  /*3540*/  IMAD.MOV.U32 R2, RZ, RZ, R6 ;  /* 0x000000ffff027224 */ /* 0x000fe200078e0006 */
[----:B------:R-:W4:Y:S01]  /*3550*/  LDCU.64 UR8, c[0x0][0x390] ;  /* 0x00007200ff0877ac */ /* 0x000f220008000a00 */
        /* <DEDUP_REMOVED lines=17> */
.L_x_900:
[----:B------:R-:W-:Y:S05]  /*3670*/  BSYNC.RECONVERGENT B0 ;  /* 0x0000000000007941 */ /* 0x000fea0003800200 */
.L_x_899:
[----:B------:R1:W-:Y:S01]  /*3680*/  @P4 STS.128 [R0+0x16000], RZ ;  /* 0x016000ff00004388 */ /* 0x0003e20000000c00 */
[----:B------:R-:W-:Y:S01]  /*3690*/  BSSY.RECONVERGENT B0, `(.L_x_901) ;  /* 0x000001a000007945 */ /* 0x000fe20003800200 */
[----:B------:R-:W-:Y:S02]  /*36a0*/  LOP3.LUT R12, R12, 0x38, R27, 0xf8, !PT ;  /* 0x000000380c0c7812 */ /* 0x000fe400078ef81b */
[----:B------:R1:W-:Y:S01]  /*36b0*/  @P4 STS.128 [R0+0x1a000], RZ ;  /* 0x01a000ff00004388 */ /* 0x0003e20000000c00 */
        /* <DEDUP_REMOVED lines=23> */
.L_x_902:
[----:B------:R-:W-:Y:S05]  /*3830*/  BSYNC.RECONVERGENT B0 ;  /* 0x0000000000007941 */ /* 0x000fea0003800200 */
.L_x_901:
[----:B------:R1:W-:Y:S01]  /*3840*/  @P3 STS.128 [R0+0x17000], RZ ;  /* 0x017000ff00003388 */ /* 0x0003e20000000c00 */
[----:B------:R-:W-:Y:S03]  /*3850*/  BSSY.RECONVERGENT B0, `(.L_x_903) ;  /* 0x0000019000007945 */ /* 0x000fe60003800200 */
[----:B------:R1:W-:Y:S01]  /*3860*/  @P3 STS.128 [R0+0x1b000], RZ ;  /* 0x01b000ff00003388 */ /* 0x0003e20000000c00 */
[----:B------:R-:W-:Y:S05]  /*3870*/  @P3 BRA `(.L_x_904) ;  /* 0x0000000000583947 */ /* 0x000fea0003800000 */
[----:B------:R-:W5:Y:S01]  /*3880*/  LDCU UR14, c[0x0][0x440] ;  /* 0x00008800ff0e77ac */ /* 0x000f620008000800 */
[----:B------:R-:W-:Y:S01]  /*3890*/  MOV R5, R11 ;  /* 0x0000000b00057202 */ /* 0x000fe20000000f00 */
[----:B----4-:R-:W-:Y:S01]  /*38a0*/  IMAD R2, R21, UR12, RZ ;  /* 0x0000000c15027c24 */ /* 0x010fe2000f8e02ff */
        /* <DEDUP_REMOVED lines=19> */
.L_x_904:
[----:B------:R-:W-:Y:S05]  /*39e0*/  BSYNC.RECONVERGENT B0 ;  /* 0x0000000000007941 */ /* 0x000fea0003800200 */
.L_x_903:
[C---:B------:R-:W-:Y:S01]  /*39f0*/  IMAD.SHL.U32 R7, R219.reuse, 0x20, RZ ;  /* 0x00000020db077824 */ /* 0x040fe200078e00ff */
[--C-:B----4-:R-:W-:Y:S01]  /*3a00*/  LOP3.LUT R2, R16, 0x10, R219.reuse, 0xf8, !PT ;  /* 0x0000001010027812 */ /* 0x110fe200078ef8db */
[----:B-123--:R-:W-:Y:S01]  /*3a10*/  IMAD.U32 R0, RZ, RZ, UR31 ;  /* 0x0000001fff007e24 */ /* 0x00efe2000f8e00ff */
[----:B------:R-:W-:Y:S01]  /*3a20*/  R2P PR, R219, 0x6 ;  /* 0x00000006db007804 */ /* 0x000fe20000000000 */
[----:B------:R-:W-:Y:S01]  /*3a30*/  IMAD.U32 R5, RZ, RZ, UR37 ;  /* 0x00000025ff057e24 */ /* 0x000fe2000f8e00ff */
[----:B------:R-:W-:Y:S01]  /*3a40*/  LOP3.LUT R6, R12, 0x8, R219, 0x78, !PT ;  /* 0x000000080c067812 */ /* 0x000fe200078e78db */
[----:B------:R-:W0:Y:S01]  /*3a50*/  LDGDEPBAR ;  /* 0x00000000000079af */ /* 0x000e220000000000 */
[----:B------:R-:W-:Y:S01]  /*3a60*/  IADD3 R4, PT, PT, R0, UR35, R28 ;  /* 0x0000002300047c10 */ /* 0x000fe2000fffe01c */
[----:B------:R-:W1:Y:S01]  /*3a70*/  LDCU UR14, c[0x0][0x590] ;  /* 0x0000b200ff0e77ac */ /* 0x000e620008000800 */
[----:B------:R-:W-:Y:S01]  /*3a80*/  LOP3.LUT R0, R2, R12, RZ, 0x3c, !PT ;  /* 0x0000000c02007212 */ /* 0x000fe200078e3cff */
[----:B------:R-:W2:Y:S01]  /*3a90*/  S2R R219, SR_TID.X ;  /* 0x0000000000db7919 */ /* 0x000ea20000002100 */
[----:B------:R-:W-:Y:S01]  /*3aa0*/  LOP3.LUT R3, R204, 0x200, RZ, 0xc0, !PT ;  /* 0x00000200cc037812 */ /* 0x000fe200078ec0ff */
[----:B------:R-:W-:Y:S01]  /*3ab0*/  IMAD.MOV.U32 R216, RZ, RZ, 0x40 ;  /* 0x00000040ffd87424 */ /* 0x000fe200078e00ff */
[----:B------:R-:W-:Y:S01]  /*3ac0*/  IADD3 R4, PT, PT, R4, -0x1f, -R5 ;  /* 0xffffffe104047810 */ /* 0x000fe20007ffe805 */
[----:B------:R-:W-:Y:S01]  /*3ad0*/  IMAD.MOV.U32 R5, RZ, RZ, 0x10 ;  /* 0x00000010ff057424 */ /* 0x000fe200078e00ff */
[----:B------:R-:W-:Y:S01]  /*3ae0*/  LOP3.LUT R204, R0, 0x200, R204, 0xf8, !PT ;  /* 0x0000020000cc7812 */ /* 0x000fe200078ef8cc */
[----:B------:R-:W-:Y:S01]  /*3af0*/  IMAD.MOV.U32 R212, RZ, RZ, 0x20 ;  /* 0x00000020ffd47424 */ /* 0x000fe200078e00ff */
[--C-:B------:R-:W-:Y:S01]  /*3b00*/  LOP3.LUT R6, R6, 0x7a00, R7.reuse, 0xf8, !PT ;  /* 0x00007a0006067812 */ /* 0x100fe200078ef807 */
[----:B------:R3:W-:Y:S01]  /*3b10*/  STL [R1+0x10], R4 ;  /* 0x0000100401007387 */ /* 0x0007e20000100800 */
[----:B------:R-:W-:Y:S01]  /*3b20*/  LOP3.LUT R3, R3, 0x400, R7, 0xf8, !PT ;  /* 0x0000040003037812 */ /* 0x000fe200078ef807 */
[----:B------:R-:W-:Y:S01]  /*3b30*/  IMAD.MOV.U32 R211, RZ, RZ, 0x20 ;  /* 0x00000020ffd37424 */ /* 0x000fe200078e00ff */
[----:B------:R-:W-:Y:S01]  /*3b40*/  LEA R205, R6, UR24, 0x1 ;  /* 0x0000001806cd7c11 */ /* 0x000fe2000f8e08ff */
[----:B------:R4:W-:Y:S01]  /*3b50*/  STL [R1+0x14], R236 ;  /* 0x000014ec01007387 */ /* 0x0009e20000100800 */
[----:B------:R-:W-:Y:S01]  /*3b60*/  LOP3.LUT R2, R12, 0x8, R207, 0x78, !PT ;  /* 0x000000080c027812 */ /* 0x000fe200078e78cf */
[----:B------:R-:W-:Y:S01]  /*3b70*/  IMAD.MOV.U32 R215, RZ, RZ, 0x40 ;  /* 0x00000040ffd77424 */ /* 0x000fe200078e00ff */
[----:B------:R-:W-:Y:S01]  /*3b80*/  SEL R216, R216, 0xffffffc0, !P2 ;  /* 0xffffffc0d8d87807 */ /* 0x000fe20005000000 */
[----:B------:R-:W-:Y:S01]  /*3b90*/  IMAD.MOV.U32 R224, RZ, RZ, 0x20 ;  /* 0x00000020ffe07424 */ /* 0x000fe200078e00ff */
[----:B------:R-:W-:-:S02]  /*3ba0*/  LOP3.LUT R3, R3, R2, RZ, 0xfc, !PT ;  /* 0x0000000203037212 */ /* 0x000fc400078efcff */
[----:B------:R-:W-:Y:S02]  /*3bb0*/  CS2R R158, SRZ ;  /* 0x00000000009e7805 */ /* 0x000fe4000001ff00 */
[----:B------:R-:W-:Y:S01]  /*3bc0*/  LEA R204, R204, UR24, 0x1 ;  /* 0x00000018cccc7c11 */ /* 0x000fe2000f8e08ff */
[----:B------:R-:W-:Y:S01]  /*3bd0*/  IMAD.IADD R208, R216, 0x1, R205 ;  /* 0x00000001d8d07824 */ /* 0x000fe200078e02cd */
[----:B------:R-:W-:Y:S02]  /*3be0*/  LEA R206, R3, UR24, 0x1 ;  /* 0x0000001803ce7c11 */ /* 0x000fe4000f8e08ff */
        /* <DEDUP_REMOVED lines=10> */
[C---:B--2---:R-:W-:Y:S01]  /*3c90*/  LOP3.LUT P4, R0, R219.reuse, 0x4, RZ, 0xc0, !PT ;  /* 0x00000004db007812 */ /* 0x044fe2000788c0ff */
[C---:B------:R-:W-:Y:S01]  /*3ca0*/  IMAD.SHL.U32 R7, R219.reuse, 0x2, RZ ;  /* 0x00000002db077824 */ /* 0x040fe200078e00ff */
[----:B------:R-:W-:Y:S01]  /*3cb0*/  SHF.R.U32.HI R8, RZ, 0x3, R219 ;  /* 0x00000003ff087819 */ /* 0x000fe200000116db */
[----:B------:R-:W-:Y:S01]  /*3cc0*/  IMAD.SHL.U32 R221, R219, 0x40, RZ ;  /* 0x00000040dbdd7824 */ /* 0x000fe200078e00ff */
[----:B------:R-:W-:Y:S01]  /*3cd0*/  SEL R6, R5, 0xfffffff0, !P4 ;  /* 0xfffffff005067807 */ /* 0x000fe20006000000 */
[C---:B------:R-:W-:Y:S01]  /*3ce0*/  IMAD.SHL.U32 R3, R219.reuse, 0x10, RZ ;  /* 0x00000010db037824 */ /* 0x040fe200078e00ff */
[----:B------:R-:W-:Y:S01]  /*3cf0*/  ISETP.NE.AND P3, PT, R0, RZ, PT ;  /* 0x000000ff0000720c */ /* 0x000fe20003f65270 */
[----:B------:R-:W-:Y:S01]  /*3d00*/  IMAD.SHL.U32 R222, R219, 0x20, RZ ;  /* 0x00000020dbde7824 */ /* 0x000fe200078e00ff */
[----:B------:R-:W-:Y:S01]  /*3d10*/  LOP3.LUT R0, R7, 0x20, RZ, 0xc0, !PT ;  /* 0x0000002007007812 */ /* 0x000fe200078ec0ff */
[----:B------:R4:W-:Y:S01]  /*3d20*/  STL [R1+0x3c], R6 ;  /* 0x00003c0601007387 */ /* 0x0009e20000100800 */
[C---:B------:R-:W-:Y:S01]  /*3d30*/  LOP3.LUT P5, R2, R219.reuse, 0x2, RZ, 0xc0, !PT ;  /* 0x00000002db027812 */ /* 0x040fe200078ac0ff */
[----:B------:R-:W-:Y:S01]  /*3d40*/  IMAD.SHL.U32 R220, R219, 0x8, RZ ;  /* 0x00000008dbdc7824 */ /* 0x000fe200078e00ff */
[----:B------:R-:W-:-:S02]  /*3d50*/  LOP3.LUT R0, R0, 0x18, R8, 0xf8, !PT ;  /* 0x0000001800007812 */ /* 0x000fc400078ef808 */
[----:B------:R-:W-:Y:S02]  /*3d60*/  CS2R R146, SRZ ;  /* 0x0000000000927805 */ /* 0x000fe4000001ff00 */
[----:B------:R-:W-:Y:S02]  /*3d70*/  LOP3.LUT R213, R221, 0x1c0, RZ, 0xc0, !PT ;  /* 0x000001c0ddd57812 */ /* 0x000fe400078ec0ff */
[----:B------:R-:W-:Y:S02]  /*3d80*/  CS2R R144, SRZ ;  /* 0x0000000000907805 */ /* 0x000fe4000001ff00 */
[----:B------:R-:W-:Y:S02]  /*3d90*/  LOP3.LUT R0, R0, 0x1c0, R221, 0xf8, !PT ;  /* 0x000001c000007812 */ /* 0x000fe400078ef8dd */
[----:B------:R-:W-:Y:S02]  /*3da0*/  CS2R R138, SRZ ;  /* 0x00000000008a7805 */ /* 0x000fe4000001ff00 */
[----:B------:R-:W-:-:S02]  /*3db0*/  ISETP.NE.AND P0, PT, R2, RZ, PT ;  /* 0x000000ff0200720c */ /* 0x000fc40003f05270 */
[----:B------:R-:W-:Y:S02]  /*3dc0*/  CS2R R136, SRZ ;  /* 0x0000000000887805 */ /* 0x000fe4000001ff00 */
[----:B------:R-:W-:Y:S02]  /*3dd0*/  LOP3.LUT R3, R3, 0x1c0, RZ, 0xc0, !PT ;  /* 0x000001c003037812 */ /* 0x000fe400078ec0ff */
[----:B------:R-:W-:Y:S02]  /*3de0*/  CS2R R134, SRZ ;  /* 0x0000000000867805 */ /* 0x000fe4000001ff00 */
[----:B------:R-:W-:Y:S02]  /*3df0*/  LOP3.LUT R2, R7, 0x7006, R222, 0xc8, !PT ;  /* 0x0000700607027812 */ /* 0x000fe400078ec8de */
[----:B------:R-:W-:Y:S02]  /*3e00*/  CS2R R132, SRZ ;  /* 0x0000000000847805 */ /* 0x000fe4000001ff00 */
[----:B------:R-:W-:-:S02]  /*3e10*/  LOP3.LUT R223, R219, 0x8, RZ, 0xc0, !PT ;  /* 0x00000008dbdf7812 */ /* 0x000fc400078ec0ff */
[----:B------:R-:W-:Y:S02]  /*3e20*/  CS2R R126, SRZ ;  /* 0x00000000007e7805 */ /* 0x000fe4000001ff00 */
[----:B---3--:R-:W-:Y:S02]  /*3e30*/  LOP3.LUT R4, R222, 0x7a00, RZ, 0xc0, !PT ;  /* 0x00007a00de047812 */ /* 0x008fe400078ec0ff */
[----:B------:R-:W-:Y:S02]  /*3e40*/  CS2R R124, SRZ ;  /* 0x00000000007c7805 */ /* 0x000fe4000001ff00 */
[----:B------:R-:W-:Y:S02]  /*3e50*/  LOP3.LUT R218, R221, 0x200, RZ, 0xc0, !PT ;  /* 0x00000200ddda7812 */ /* 0x000fe400078ec0ff */
[----:B------:R-:W-:Y:S02]  /*3e60*/  CS2R R130, SRZ ;  /* 0x0000000000827805 */ /* 0x000fe4000001ff00 */
[----:B------:R-:W-:-:S02]  /*3e70*/  LOP3.LUT R5, R220, 0x38, RZ, 0xc0, !PT ;  /* 0x00000038dc057812 */ /* 0x000fc400078ec0ff */
[----:B------:R-:W-:Y:S02]  /*3e80*/  CS2R R128, SRZ ;  /* 0x0000000000807805 */ /* 0x000fe4000001ff00 */
[--C-:B------:R-:W-:Y:S02]  /*3e90*/  LOP3.LUT R213, R213, 0x38, R220.reuse, 0xf8, !PT ;  /* 0x00000038d5d57812 */ /* 0x100fe400078ef8dc */
[----:B------:R-:W-:Y:S02]  /*3ea0*/  CS2R R122, SRZ ;  /* 0x00000000007a7805 */ /* 0x000fe4000001ff00 */
[----:B------:R-:W-:Y:S02]  /*3eb0*/  LOP3.LUT R0, R0, 0x38, R220, 0x78, !PT ;  /* 0x0000003800007812 */ /* 0x000fe400078e78dc */
[----:B------:R-:W-:Y:S02]  /*3ec0*/  CS2R R120, SRZ ;  /* 0x0000000000787805 */ /* 0x000fe4000001ff00 */
[----:B------:R-:W-:-:S02]  /*3ed0*/  LOP3.LUT R3, R3, 0x38, R7, 0xf8, !PT ;  /* 0x0000003803037812 */ /* 0x000fc400078ef807 */
[----:B------:R-:W-:Y:S02]  /*3ee0*/  CS2R R118, SRZ ;  /* 0x0000000000767805 */ /* 0x000fe4000001ff00 */
[----:B------:R-:W-:Y:S02]  /*3ef0*/  LOP3.LUT R2, R2, 0x400, R222, 0xf8, !PT ;  /* 0x0000040002027812 */ /* 0x000fe400078ef8de */
        /* <DEDUP_REMOVED lines=41> */
[----:B------:R-:W-:Y:S01]  /*4190*/  VIADD R206, R206, UR16 ;  /* 0x00000010cece7c36 */ /* 0x000fe20008000000 */
[----:B------:R-:W-:Y:S01]  /*41a0*/  LOP3.LUT P1, RZ, R219, 0x8, RZ, 0xc0, !PT ;  /* 0x00000008dbff7812 */ /* 0x000fe2000782c0ff */
[----:B------:R-:W-:Y:S01]  /*41b0*/  VIADD R204, R204, UR16 ;  /* 0x00000010cccc7c36 */ /* 0x000fe20008000000 */
[----:B------:R-:W-:Y:S01]  /*41c0*/  SEL R211, R211, 0xffffffe0, !P5 ;  /* 0xffffffe0d3d37807 */ /* 0x000fe20006800000 */
[C---:B------:R-:W-:Y:S01]  /*41d0*/  IMAD.IADD R210, R212.reuse, 0x1, R205 ;  /* 0x00000001d4d27824 */ /* 0x040fe200078e02cd */
[----:B------:R-:W-:Y:S01]  /*41e0*/  SEL R215, R215, 0xffffffc0, !P4 ;  /* 0xffffffc0d7d77807 */ /* 0x000fe20006000000 */
[----:B------:R-:W-:Y:S01]  /*41f0*/  IMAD.IADD R209, R212, 0x1, R208 ;  /* 0x00000001d4d17824 */ /* 0x000fe200078e02d0 */
[----:B------:R-:W-:Y:S01]  /*4200*/  LOP3.LUT R218, R218, 0x400, R222, 0xf8, !PT ;  /* 0x00000400dada7812 */ /* 0x000fe200078ef8de */
[----:B------:R-:W2:Y:S01]  /*4210*/  LDCU UR8, c[0x0][0x440] ;  /* 0x00008800ff0877ac */ /* 0x000ea20008000800 */
[----:B------:R-:W-:-:S02]  /*4220*/  LOP3.LUT R3, R5, 0x40, RZ, 0xfc, !PT ;  /* 0x0000004005037812 */ /* 0x000fc400078efcff */
[----:B------:R-:W-:Y:S01]  /*4230*/  SEL R214, R224, 0xffffffe0, !P0 ;  /* 0xffffffe0e0d67807 */ /* 0x000fe20004000000 */
[----:B------:R-:W3:Y:S01]  /*4240*/  LDCU UR9, c[0x0][0x3e0] ;  /* 0x00007c00ff0977ac */ /* 0x000ee20008000800 */
[----:B------:R-:W-:Y:S02]  /*4250*/  LOP3.LUT R2, R4, R213, R223, 0xf6, !PT ;  /* 0x000000d504027212 */ /* 0x000fe400078ef6df */
[----:B------:R-:W-:Y:S01]  /*4260*/  LOP3.LUT R217, R0, 0x200, R221, 0xf8, !PT ;  /* 0x0000020000d97812 */ /* 0x000fe200078ef8dd */
[----:B------:R-:W2:Y:S01]  /*4270*/  LDCU UR13, c[0x0][0x50c] ;  /* 0x0000a180ff0d77ac */ /* 0x000ea20008000800 */
[----:B------:R-:W2:Y:S01]  /*4280*/  LDCU UR12, c[0x0][0x45c] ;  /* 0x00008b80ff0c77ac */ /* 0x000ea20008000800 */
[----:B-1----:R-:W-:Y:S02]  /*4290*/  USHF.L.U32 UR14, UR14, 0x6, URZ ;  /* 0x000000060e0e7899 */ /* 0x002fe400080006ff */
[----:B----4-:R-:W-:-:S12]  /*42a0*/  UIADD3 UR43, UPT, UPT, UR43, 0x80, -UR35 ;  /* 0x000000802b2b7890 */ /* 0x010fd8000fffe823 */
.L_x_907:
[----:B------:R-:W0:Y:S01]  /*42b0*/  LDGDEPBAR ;  /* 0x00000000000079af */ /* 0x000e220000000000 */
[C---:B------:R-:W-:Y:S01]  /*42c0*/  IADD3 R0, PT, PT, R206.reuse, R212, RZ ;  /* 0x000000d4ce007210 */ /* 0x040fe20007ffe0ff */
[----:B------:R-:W-:Y:S01]  /*42d0*/  IMAD.IADD R3, R206, 0x1, R216 ;  /* 0x00000001ce037824 */ /* 0x000fe200078e02d8 */
[----:B------:R-:W-:Y:S05]  /*42e0*/  USHF.L.U32 UR16, UR39, 0x7, URZ ;  /* 0x0000000727107899 */ /* 0x000fea00080006ff */
[----:B------:R-:W4:Y:S01]  /*42f0*/  LDL R224, [R1+0x38] ;  /* 0x0000380001e07983 */ /* 0x000f220000100800 */
[----:B------:R-:W-:Y:S01]  /*4300*/  UIADD3 UR31, UPT, UPT, UR31, -0x40, URZ ;  /* 0xffffffc01f1f7890 */ /* 0x000fe2000fffe0ff */
[----:B------:R-:W-:Y:S02]  /*4310*/  IADD3 R2, PT, PT, R212, R3, RZ ;  /* 0x00000003d4027210 */ /* 0x000fe40007ffe0ff */
[----:B------:R-:W3:Y:S01]  /*4320*/  LDL R222, [R1+0x10] ;  /* 0x0000100001de7983 */ /* 0x000ee20000100800 */
[----:B------:R-:W-:Y:S02]  /*4330*/  UISETP.GE.AND UP0, UPT, UR31, UR43, UPT ;  /* 0x0000002b1f00728c */ /* 0x000fe4000bf06270 */
[----:B------:R-:W-:Y:S01]  /*4340*/  UIADD3 UR15, UPT, UPT, UR16, 0x80, URZ ;  /* 0x00000080100f7890 */ /* 0x000fe2000fffe0ff */
[----:B------:R-:W2:Y:S01]  /*4350*/  LDL R223, [R1+0x34] ;  /* 0x0000340001df7983 */ /* 0x000ea20000100800 */
[----:B------:R-:W-:Y:S02]  /*4360*/  UIADD3 UR34, UPT, UPT, UR34, -0x1, URZ ;  /* 0xffffffff22227890 */ /* 0x000fe4000fffe0ff */
[----:B------:R-:W-:Y:S01]  /*4370*/  UISETP.LT.AND UP0, UPT, UR15, UR35, UP0 ;  /* 0x000000230f00728c */ /* 0x000fe20008701270 */
[----:B------:R-:W-:Y:S04]  /*4380*/  STL [R1+0x6c], R47 ;  /* 0x00006c2f01007387 */ /* 0x000fe80000100800 */
[----:B------:R-:W-:Y:S01]  /*4390*/  STL [R1+0x68], R46 ;  /* 0x0000682e01007387 */ /* 0x000fe20000100800 */
[----:B------:R-:W-:Y:S01]  /*43a0*/  PLOP3.LUT P0, PT, PT, PT, UP0, 0x80, 0x8 ;  /* 0x000000000008781c */ /* 0x000fe20003f0f008 */
[----:B------:R-:W-:Y:S02]  /*43b0*/  UISETP.GT.AND UP0, UPT, UR34, UR42, UPT ;  /* 0x0000002a2200728c */ /* 0x000fe4000bf04270 */
[----:B------:R-:W-:Y:S04]  /*43c0*/  STL [R1+0x64], R45 ;  /* 0x0000642d01007387 */ /* 0x000fe80000100800 */
[----:B------:R-:W-:Y:S04]  /*43d0*/  STL [R1+0x60], R44 ;  /* 0x0000602c01007387 */ /* 0x000fe80000100800 */
[----:B------:R-:W-:Y:S04]  /*43e0*/  STL [R1+0x5c], R43 ;  /* 0x00005c2b01007387 */ /* 0x000fe80000100800 */
[----:B------:R-:W-:Y:S04]  /*43f0*/  STL [R1+0x58], R42 ;  /* 0x0000582a01007387 */ /* 0x000fe80000100800 */
[----:B------:R1:W-:Y:S04]  /*4400*/  STL [R1+0x54], R41 ;  /* 0x0000542901007387 */ /* 0x0003e80000100800 */
[----:B------:R1:W-:Y:S04]  /*4410*/  STL [R1+0x50], R40 ;  /* 0x0000502801007387 */ /* 0x0003e80000100800 */
[----:B------:R-:W-:Y:S04]  /*4420*/  STL [R1+0x4c], R39 ;  /* 0x00004c2701007387 */ /* 0x000fe80000100800 */
[----:B------:R-:W-:Y:S04]  /*4430*/  STL [R1+0x48], R38 ;  /* 0x0000482601007387 */ /* 0x000fe80000100800 */
[----:B------:R-:W-:Y:S04]  /*4440*/  STL [R1+0x44], R37 ;  /* 0x0000442501007387 */ /* 0x000fe80000100800 */
[----:B------:R1:W-:Y:S01]  /*4450*/  STL [R1+0x40], R36 ;  /* 0x0000402401007387 */ /* 0x0003e20000100800 */
[----:B------:R-:W4:Y:S01]  /*4460*/  S2R R230, SR_TID.X ;  /* 0x0000000000e67919 */ /* 0x000f220000002100 */
[----:B-1----:R-:W1:Y:S01]  /*4470*/  S2R R41, SR_TID.X ;  /* 0x0000000000297919 */ /* 0x002e620000002100 */
[----:B------:R-:W1:Y:S01]  /*4480*/  S2R R40, SR_TID.X ;  /* 0x0000000000287919 */ /* 0x000e620000002100 */
[----:B------:R-:W1:Y:S01]  /*4490*/  S2R R36, SR_TID.X ;  /* 0x0000000000247919 */ /* 0x000e620000002100 */
[----:B--2---:R-:W-:Y:S01]  /*44a0*/  FSETP.NEU.FTZ.AND P2, PT, R223, -INF , PT ;  /* 0xff800000df00780b */ /* 0x004fe20003f5d000 */
[----:B------:R-:W-:Y:S04]  /*44b0*/  DEPBAR.LE SB0, 0x0 ;  /* 0x000080000000791a */ /* 0x000fe80000000000 */
[----:B------:R-:W-:Y:S01]  /*44c0*/  BAR.SYNC.DEFER_BLOCKING 0x0 ;  /* 0x0000000000007b1d */ /* 0x000fe20000010000 */
[----:B----4-:R-:W-:Y:S01]  /*44d0*/  FSETP.NEU.FTZ.AND P4, PT, R224, -INF , PT ;  /* 0xff800000e000780b */ /* 0x010fe20003f9d000 */
[----:B-1----:R-:W-:Y:S01]  /*44e0*/  IMAD.SHL.U32 R40, R40, 0x20, RZ ;  /* 0x0000002028287824 */ /* 0x002fe200078e00ff */
[----:B------:R-:W-:Y:S01]  /*44f0*/  SHF.L.U32 R230, R230, 0x1, RZ ;  /* 0x00000001e6e67819 */ /* 0x000fe200000006ff */
[----:B------:R-:W-:Y:S01]  /*4500*/  IMAD.SHL.U32 R41, R41, 0x10, RZ ;  /* 0x0000001029297824 */ /* 0x000fe200078e00ff */
[----:B------:R-:W-:Y:S04]  /*4510*/  SHF.L.U32 R36, R36, 0x5, RZ ;  /* 0x0000000524247819 */ /* 0x000fe800000006ff */
[----:B------:R-:W-:Y:S02]  /*4520*/  LOP3.LUT R36, R230, 0x7006, R36, 0xc8, !PT ;  /* 0x00007006e6247812 */ /* 0x000fe400078ec824 */
[----:B------:R-:W-:Y:S02]  /*4530*/  LOP3.LUT R41, R41, 0x1c0, RZ, 0xc0, !PT ;  /* 0x000001c029297812 */ /* 0x000fe400078ec0ff */
[----:B------:R-:W-:Y:S02]  /*4540*/  LOP3.LUT R36, R36, 0x400, R40, 0xf8, !PT ;  /* 0x0000040024247812 */ /* 0x000fe400078ef828 */
[----:B------:R-:W-:Y:S01]  /*4550*/  LOP3.LUT R41, R41, 0x38, R230, 0xf8, !PT ;  /* 0x0000003829297812 */ /* 0x000fe200078ef8e6 */
[----:B------:R-:W-:Y:S08]  /*4560*/  LDSM.16.M88.4 R32, [R206] ;  /* 0x00000000ce20783b */ /* 0x000ff00000000200 */
[----:B------:R-:W1:Y:S08]  /*4570*/  LDSM.16.M88.4 R16, [R205+0xc000] ;  /* 0x00c00000cd10783b */ /* 0x000e700000000200 */
[----:B------:R-:W2:Y:S08]  /*4580*/  LDSM.16.M88.4 R28, [R206+0x1000] ;  /* 0x00100000ce1c783b */ /* 0x000eb00000000200 */
[----:B------:R-:W4:Y:S08]  /*4590*/  LDSM.16.M88.4 R164, [R205+0xc800] ;  /* 0x00c80000cda4783b */ /* 0x000f300000000200 */
[----:B------:R-:W-:Y:S08]  /*45a0*/  LDSM.16.M88.4 R168, [R0] ;  /* 0x0000000000a8783b */ /* 0x000ff00000000200 */
[----:B------:R-:W3:Y:S01]  /*45b0*/  LDSM.16.M88.4 R172, [R210+0xc000] ;  /* 0x00c00000d2ac783b */ /* 0x000ee20000000200 */
        /* <DEDUP_REMOVED lines=16> */
[-C--:B---3--:R-:W-:Y:S08]  /*46c0*/  HMMA.16816.F32 R4, R168, R172.reuse, R4 ;  /* 0x000000aca804723c */ /* 0x088ff00000001804 */
[C---:B-1----:R-:W-:Y:S08]  /*46d0*/  HMMA.16816.F32 R8, R176.reuse, R172, R8 ;  /* 0x000000acb008723c */ /* 0x042ff00000001808 */
        /* <DEDUP_REMOVED lines=20> */
[----:B------:R-:W4:Y:S07]  /*4820*/  LDSM.16.M88.4 R184, [R205+0x10800] ;  /* 0x01080000cdb8783b */ /* 0x000f2e0000000200 */
[-C--:B-1----:R-:W-:Y:S01]  /*4830*/  HMMA.16816.F32 R4, R164, R172.reuse, R4 ;  /* 0x000000aca404723c */ /* 0x082fe20000001804 */
[----:B------:R-:W-:Y:S07]  /*4840*/  LDSM.16.M88.4 R196, [R3+0x2000] ;  /* 0x0020000003c4783b */ /* 0x000fee0000000200 */
[C---:B------:R-:W-:Y:S08]  /*4850*/  HMMA.16816.F32 R8, R200.reuse, R172, R8 ;  /* 0x000000acc808723c */ /* 0x040ff00000001808 */
        /* <DEDUP_REMOVED lines=8> */
[----:B------:R2:W1:Y:S07]  /*48e0*/  LDSM.16.M88.4 R164, [R0+0x3000] ;  /* 0x0030000000a4783b */ /* 0x00046e0000000200 */
[-C--:B---3--:R-:W-:Y:S01]  /*48f0*/  HMMA.16816.F32 R4, R176, R180.reuse, R4 ;  /* 0x000000b4b004723c */ /* 0x088fe20000001804 */
[----:B------:R-:W3:Y:S07]  /*4900*/  LDSM.16.M88.4 R168, [R210+0x10800] ;  /* 0x01080000d2a8783b */ /* 0x000eee0000000200 */
[C---:B----4-:R-:W-:Y:S08]  /*4910*/  HMMA.16816.F32 R8, R188.reuse, R180, R8 ;  /* 0x000000b4bc08723c */ /* 0x050ff00000001808 */
[-C--:B------:R-:W-:Y:S03]  /*4920*/  HMMA.16816.F32 R12, R188, R182.reuse, R12 ;  /* 0x000000b6bc0c723c */ /* 0x080fe6000000180c */
[----:B--2---:R-:W-:Y:S05]  /*4930*/  @!P0 IMAD.SHL.U32 R0, R219, 0x2, RZ ;  /* 0x00000002db008824 */ /* 0x004fea00078e00ff */
[C---:B------:R-:W-:Y:S01]  /*4940*/  HMMA.16816.F32 R16, R176.reuse, R182, R16 ;  /* 0x000000b6b010723c */ /* 0x040fe20000001810 */
[----:B------:R-:W-:Y:S03]  /*4950*/  LDSM.16.M88.4 R180, [R208+0x10800] ;  /* 0x01080000d0b4783b */ /* 0x000fe60000000200 */
[----:B------:R-:W-:Y:S04]  /*4960*/  @!P0 LOP3.LUT R0, R0, 0x6, RZ, 0xc0, !PT ;  /* 0x0000000600008812 */ /* 0x000fe800078ec0ff */
[-C--:B------:R-:W-:Y:S03]  /*4970*/  HMMA.16816.F32 R20, R176, R184.reuse, R20 ;  /* 0x000000b8b014723c */ /* 0x080fe60000001814 */
[----:B------:R-:W-:Y:S02]  /*4980*/  @!P0 LOP3.LUT R0, R0, 0x1e0, R207, 0xf8, !PT ;  /* 0x000001e000008812 */ /* 0x000fe400078ef8cf */
[----:B------:R-:W-:Y:S02]  /*4990*/  SHF.R.U32.HI R207, RZ, 0x1, R219 ;  /* 0x00000001ffcf7819 */ /* 0x000fe400000116db */
[----:B------:R-:W-:Y:S01]  /*49a0*/  @!P0 IADD3 R0, PT, PT, R0, UR16, RZ ;  /* 0x0000001000008c10 */ /* 0x000fe2000fffe0ff */
[C---:B------:R-:W-:Y:S08]  /*49b0*/  HMMA.16816.F32 R24, R188.reuse, R184, R24 ;  /* 0x000000b8bc18723c */ /* 0x040ff00000001818 */
[-C--:B------:R-:W-:Y:S01]  /*49c0*/  HMMA.16816.F32 R28, R188, R186.reuse, R28 ;  /* 0x000000babc1c723c */ /* 0x080fe2000000181c */
[----:B------:R-:W-:Y:S07]  /*49d0*/  LDSM.16.M88.4 R188, [R209+0x10000] ;  /* 0x01000000d1bc783b */ /* 0x000fee0000000200 */
[----:B------:R-:W-:Y:S01]  /*49e0*/  HMMA.16816.F32 R32, R176, R186, R32 ;  /* 0x000000bab020723c */ /* 0x000fe20000001820 */
[----:B------:R-:W2:Y:S07]  /*49f0*/  LDSM.16.M88.4 R176, [R3+0x3000] ;  /* 0x0030000003b0783b */ /* 0x000eae0000000200 */
[-C--:B-1----:R-:W-:Y:S01]  /*4a00*/  HMMA.16816.F32 R4, R172, R192.reuse, R4 ;  /* 0x000000c0ac04723c */ /* 0x082fe20000001804 */
[----:B------:R-:W1:Y:S07]  /*4a10*/  LDSM.16.M88.4 R184, [R2+0x2000] ;  /* 0x0020000002b8783b */ /* 0x000e6e0000000200 */
[C---:B------:R-:W-:Y:S08]  /*4a20*/  HMMA.16816.F32 R8, R164.reuse, R192, R8 ;  /* 0x000000c0a408723c */ /* 0x040ff00000001808 */
[-C--:B------:R-:W-:Y:S08]  /*4a30*/  HMMA.16816.F32 R12, R164, R194.reuse, R12 ;  /* 0x000000c2a40c723c */ /* 0x080ff0000000180c */
[C---:B------:R-:W-:Y:S08]  /*4a40*/  HMMA.16816.F32 R16, R172.reuse, R194, R16 ;  /* 0x000000c2ac10723c */ /* 0x040ff00000001810 */
[-C--:B---3--:R-:W-:Y:S08]  /*4a50*/  HMMA.16816.F32 R20, R172, R168.reuse, R20 ;  /* 0x000000a8ac14723c */ /* 0x088ff00000001814 */
[C---:B------:R-:W-:Y:S08]  /*4a60*/  HMMA.16816.F32 R24, R164.reuse, R168, R24 ;  /* 0x000000a8a418723c */ /* 0x040ff00000001818 */
[-C--:B------:R-:W-:Y:S01]  /*4a70*/  HMMA.16816.F32 R28, R164, R170.reuse, R28 ;  /* 0x000000aaa41c723c */ /* 0x080fe2000000181c */
[----:B------:R3:W4:Y:S07]  /*4a80*/  LDSM.16.M88.4 R164, [R2+0x3000] ;  /* 0x0030000002a4783b */ /* 0x00072e0000000200 */
[----:B------:R-:W-:Y:S08]  /*4a90*/  HMMA.16816.F32 R32, R172, R170, R32 ;  /* 0x000000aaac20723c */ /* 0x000ff00000001820 */
[-C--:B------:R-:W-:Y:S08]  /*4aa0*/  HMMA.16816.F32 R4, R196, R200.reuse, R4 ;  /* 0x000000c8c404723c */ /* 0x080ff00000001804 */
[C---:B--2---:R-:W-:Y:S04]  /*4ab0*/  HMMA.16816.F32 R8, R176.reuse, R200, R8 ;  /* 0x000000c8b008723c */ /* 0x044fe80000001808 */
[----:B---3--:R-:W-:Y:S04]  /*4ac0*/  @!P0 VIADD R2, R0, 0x1 ;  /* 0x0000000100028836 */ /* 0x008fe80000000000 */
[-C--:B------:R-:W-:Y:S08]  /*4ad0*/  HMMA.16816.F32 R12, R176, R202.reuse, R12 ;  /* 0x000000cab00c723c */ /* 0x080ff0000000180c */
[C---:B------:R-:W-:Y:S08]  /*4ae0*/  HMMA.16816.F32 R16, R196.reuse, R202, R16 ;  /* 0x000000cac410723c */ /* 0x040ff00000001810 */
[-C--:B------:R-:W-:Y:S08]  /*4af0*/  HMMA.16816.F32 R20, R196, R180.reuse, R20 ;  /* 0x000000b4c414723c */ /* 0x080ff00000001814 */
[C---:B------:R-:W-:Y:S08]  /*4b00*/  HMMA.16816.F32 R24, R176.reuse, R180, R24 ;  /* 0x000000b4b018723c */ /* 0x040ff00000001818 */
[-C--:B------:R-:W-:Y:S08]  /*4b10*/  HMMA.16816.F32 R28, R176, R182.reuse, R28 ;  /* 0x000000b6b01c723c */ /* 0x080ff0000000181c */
[----:B------:R-:W-:Y:S08]  /*4b20*/  HMMA.16816.F32 R32, R196, R182, R32 ;  /* 0x000000b6c420723c */ /* 0x000ff00000001820 */
[-C--:B-1----:R-:W-:Y:S08]  /*4b30*/  HMMA.16816.F32 R4, R184, R188.reuse, R4 ;  /* 0x000000bcb804723c */ /* 0x082ff00000001804 */
[C---:B----4-:R-:W-:Y:S08]  /*4b40*/  HMMA.16816.F32 R8, R164.reuse, R188, R8 ;  /* 0x000000bca408723c */ /* 0x050ff00000001808 */
[-C--:B------:R-:W-:Y:S03]  /*4b50*/  HMMA.16816.F32 R12, R164, R190.reuse, R12 ;  /* 0x000000bea40c723c */ /* 0x080fe6000000180c */
[----:B------:R-:W-:Y:S01]  /*4b60*/  FMUL.FTZ R4, R4, UR13 ;  /* 0x0000000d04047c20 */ /* 0x000fe20008410000 */
[----:B------:R-:W-:Y:S01]  /*4b70*/  FMUL.FTZ R5, R5, UR13 ;  /* 0x0000000d05057c20 */ /* 0x000fe20008410000 */
[----:B------:R-:W-:Y:S01]  /*4b80*/  FMUL.FTZ R6, R6, UR13 ;  /* 0x0000000d06067c20 */ /* 0x000fe20008410000 */
[----:B------:R-:W-:Y:S01]  /*4b90*/  FMUL.FTZ R7, R7, UR13 ;  /* 0x0000000d07077c20 */ /* 0x000fe20008410000 */
[----:B------:R-:W1:Y:S01]  /*4ba0*/  MUFU.TANH R168, R4 ;  /* 0x0000000400a87308 */ /* 0x000e620000002400 */
[C---:B------:R-:W-:Y:S04]  /*4bb0*/  HMMA.16816.F32 R16, R184.reuse, R190, R16 ;  /* 0x000000beb810723c */ /* 0x040fe80000001810 */
[----:B------:R-:W-:Y:S01]  /*4bc0*/  FMUL.FTZ R11, R11, UR13 ;  /* 0x0000000d0b0b7c20 */ /* 0x000fe20008410000 */
[----:B------:R-:W-:Y:S01]  /*4bd0*/  FMUL.FTZ R10, R10, UR13 ;  /* 0x0000000d0a0a7c20 */ /* 0x000fe20008410000 */
[----:B------:R-:W-:Y:S03]  /*4be0*/  FMUL.FTZ R9, R9, UR13 ;  /* 0x0000000d09097c20 */ /* 0x000fe60008410000 */
[----:B------:R-:W2:Y:S01]  /*4bf0*/  MUFU.TANH R169, R5 ;  /* 0x0000000500a97308 */ /* 0x000ea20000002400 */
[----:B------:R-:W-:Y:S01]  /*4c00*/  FMUL.FTZ R8, R8, UR13 ;  /* 0x0000000d08087c20 */ /* 0x000fe20008410000 */
[----:B------:R-:W-:Y:S01]  /*4c10*/  FMUL.FTZ R15, R15, UR13 ;  /* 0x0000000d0f0f7c20 */ /* 0x000fe20008410000 */
[----:B------:R-:W-:Y:S01]  /*4c20*/  FMUL.FTZ R14, R14, UR13 ;  /* 0x0000000d0e0e7c20 */ /* 0x000fe20008410000 */
[----:B------:R-:W-:Y:S01]  /*4c30*/  FMUL.FTZ R13, R13, UR13 ;  /* 0x0000000d0d0d7c20 */ /* 0x000fe20008410000 */
[----:B------:R-:W-:Y:S05]  /*4c40*/  FMUL.FTZ R12, R12, UR13 ;  /* 0x0000000d0c0c7c20 */ /* 0x000fea0008410000 */
[----:B------:R3:W-:Y:S01]  /*4c50*/  MUFU.TANH R228, R15 ;  /* 0x0000000f00e47308 */ /* 0x0007e20000002400 */
[----:B-1----:R-:W-:Y:S01]  /*4c60*/  MOV R3, R168 ;  /* 0x000000a800037202 */ /* 0x002fe20000000f00 */
[----:B------:R-:W-:Y:S01]  /*4c70*/  FMUL.FTZ R16, R16, UR13 ;  /* 0x0000000d10107c20 */ /* 0x000fe20008410000 */
[----:B------:R-:W-:Y:S01]  /*4c80*/  FMUL.FTZ R19, R19, UR13 ;  /* 0x0000000d13137c20 */ /* 0x000fe20008410000 */
[----:B------:R-:W-:Y:S01]  /*4c90*/  FMUL.FTZ R17, R17, UR13 ;  /* 0x0000000d11117c20 */ /* 0x000fe20008410000 */
[----:B------:R-:W-:Y:S05]  /*4ca0*/  FMUL.FTZ R18, R18, UR13 ;  /* 0x0000000d12127c20 */ /* 0x000fea0008410000 */
[----:B------:R1:W-:Y:S10]  /*4cb0*/  MUFU.TANH R229, R14 ;  /* 0x0000000e00e57308 */ /* 0x0003f40000002400 */
[----:B------:R-:W4:Y:S01]  /*4cc0*/  MUFU.TANH R221, R6 ;  /* 0x0000000600dd7308 */ /* 0x000f220000002400 */
[----:B---3--:R-:W3:Y:S09]  /*4cd0*/  LDL R15, [R1+0x30] ;  /* 0x00003000010f7983 */ /* 0x008ef20000100800 */
[----:B------:R2:W-:Y:S01]  /*4ce0*/  MUFU.TANH R220, R7 ;  /* 0x0000000700dc7308 */ /* 0x0005e20000002400 */
[----:B-1----:R-:W3:Y:S09]  /*4cf0*/  LDL R14, [R1+0x2c] ;  /* 0x00002c00010e7983 */ /* 0x002ef20000100800 */
[----:B------:R1:W-:Y:S10]  /*4d00*/  MUFU.TANH R232, R11 ;  /* 0x0000000b00e87308 */ /* 0x0003f40000002400 */
[----:B------:R4:W-:Y:S01]  /*4d10*/  MUFU.TANH R233, R10 ;  /* 0x0000000a00e97308 */ /* 0x0009e20000002400 */
[----:B--2---:R-:W2:Y:S09]  /*4d20*/  LDSM.16.M88.4 R4, [R209+0x10800] ;  /* 0x01080000d104783b */ /* 0x004eb20000000200 */
[----:B------:R4:W-:Y:S01]  /*4d30*/  MUFU.TANH R226, R9 ;  /* 0x0000000900e27308 */ /* 0x0009e20000002400 */
[----:B-1----:R-:W-:Y:S01]  /*4d40*/  FMUL.FTZ R11, R224, 1.4426950216293334961 ;  /* 0x3fb8aa3be00b7820 */ /* 0x002fe20000410000 */
[----:B------:R-:W-:Y:S04]  /*4d50*/  MOV R224, 0x20 ;  /* 0x0000002000e07802 */ /* 0x000fe80000000f00 */
[----:B------:R-:W-:Y:S04]  /*4d60*/  FSEL R11, R11, RZ, P4 ;  /* 0x000000ff0b0b7208 */ /* 0x000fe80002000000 */
[----:B------:R1:W2:Y:S01]  /*4d70*/  MUFU.TANH R203, R13 ;  /* 0x0000000d00cb7308 */ /* 0x0002a20000002400 */
[----:B----4-:R-:W-:Y:S01]  /*4d80*/  FMUL.FTZ R10, R223, 1.4426950216293334961 ;  /* 0x3fb8aa3bdf0a7820 */ /* 0x010fe20000410000 */
[----:B------:R-:W-:Y:S04]  /*4d90*/  IMAD.MOV.U32 R223, RZ, RZ, 0x18 ;  /* 0x00000018ffdf7424 */ /* 0x000fe800078e00ff */
[----:B------:R-:W-:Y:S04]  /*4da0*/  FSEL R10, R10, RZ, P2 ;  /* 0x000000ff0a0a7208 */ /* 0x000fe80001000000 */
[----:B------:R4:W-:Y:S01]  /*4db0*/  MUFU.TANH R43, R16 ;  /* 0x00000010002b7308 */ /* 0x0009e20000002400 */
[----:B------:R-:W-:Y:S04]  /*4dc0*/  @!P0 VIADDMNMX R9, R222, -R224, UR35, PT ;  /* 0x00000023de098e46 */ /* 0x000fe8000b8009e0 */
[-C--:B------:R-:W-:Y:S05]  /*4dd0*/  @!P0 ISETP.GE.AND P2, PT, R0, R9.reuse, PT ;  /* 0x000000090000820c */ /* 0x080fea0003f46270 */
[----:B------:R-:W-:Y:S01]  /*4de0*/  MUFU.TANH R42, R17 ;  /* 0x00000011002a7308 */ /* 0x000fe20000002400 */
[----:B------:R-:W-:Y:S02]  /*4df0*/  @!P0 ISETP.GE.AND P5, PT, R2, R9, PT ;  /* 0x000000090200820c */ /* 0x000fe40003fa6270 */
[----:B------:R-:W-:Y:S05]  /*4e00*/  @!P0 FSEL R3, R168, -INF , !P2 ;  /* 0xff800000a8038808 */ /* 0x000fea0005000000 */
[----:B-1----:R-:W-:Y:S02]  /*4e10*/  FFMA.FTZ R13, R3, UR12, -R11 ;  /* 0x0000000c030d7c23 */ /* 0x002fe4000801080b */
[----:B------:R1:W-:Y:S01]  /*4e20*/  MUFU.TANH R194, R19 ;  /* 0x0000001300c27308 */ /* 0x0003e20000002400 */
[-C--:B--2---:R-:W-:Y:S01]  /*4e30*/  HMMA.16816.F32 R20, R184, R4.reuse, R20 ;  /* 0x00000004b814723c */ /* 0x084fe20000001814 */
[----:B----4-:R-:W-:Y:S08]  /*4e40*/  MOV R16, 0x8 ;  /* 0x0000000800107802 */ /* 0x010ff00000000f00 */
[----:B------:R2:W4:Y:S01]  /*4e50*/  MUFU.TANH R227, R8 ;  /* 0x0000000800e37308 */ /* 0x0005220000002400 */
[C---:B------:R-:W-:Y:S04]  /*4e60*/  HMMA.16816.F32 R24, R164.reuse, R4, R24 ;  /* 0x00000004a418723c */ /* 0x040fe80000001818 */
[----:B------:R-:W-:Y:S01]  /*4e70*/  IMAD.MOV.U32 R4, RZ, RZ, R169 ;  /* 0x000000ffff047224 */ /* 0x000fe200078e00a9 */
[----:B------:R-:W-:Y:S04]  /*4e80*/  @!P0 FSEL R4, R169, -INF , !P5 ;  /* 0xff800000a9048808 */ /* 0x000fe80006800000 */
[----:B------:R4:W-:Y:S01]  /*4e90*/  MUFU.TANH R225, R12 ;  /* 0x0000000c00e17308 */ /* 0x0009e20000002400 */
[-C--:B------:R-:W-:Y:S03]  /*4ea0*/  HMMA.16816.F32 R28, R164, R6.reuse, R28 ;  /* 0x00000006a41c723c */ /* 0x080fe6000000181c */
[----:B------:R-:W-:Y:S01]  /*4eb0*/  FFMA.FTZ R3, R4, UR12, -R11 ;  /* 0x0000000c04037c23 */ /* 0x000fe2000801080b */
[----:B------:R-:W-:Y:S01]  /*4ec0*/  MOV R5, R221 ;  /* 0x000000dd00057202 */ /* 0x000fe20000000f00 */
[----:B------:R-:W-:Y:S01]  /*4ed0*/  FMUL.FTZ R20, R20, UR13 ;  /* 0x0000000d14147c20 */ /* 0x000fe20008410000 */
[----:B-1----:R-:W-:Y:S03]  /*4ee0*/  MOV R19, R203 ;  /* 0x000000cb00137202 */ /* 0x002fe60000000f00 */
[----:B------:R1:W-:Y:S01]  /*4ef0*/  MUFU.EX2 R46, R3 ;  /* 0x00000003002e7308 */ /* 0x0003e20000000800 */
[----:B------:R-:W-:Y:S09]  /*4f00*/  HMMA.16816.F32 R32, R184, R6, R32 ;  /* 0x00000006b820723c */ /* 0x000ff20000001820 */
[----:B------:R1:W-:Y:S01]  /*4f10*/  MUFU.EX2 R47, R13 ;  /* 0x0000000d002f7308 */ /* 0x0003e20000000800 */
[----:B--2---:R-:W-:Y:S01]  /*4f20*/  @!P0 VIADDMNMX R8, R222, -R223, UR35, PT ;  /* 0x00000023de088e46 */ /* 0x004fe2000b8009df */
[----:B------:R-:W-:Y:S01]  /*4f30*/  FMUL.FTZ R25, R25, UR13 ;  /* 0x0000000d19197c20 */ /* 0x000fe20008410000 */
[----:B------:R-:W-:Y:S07]  /*4f40*/  @!P0 VIADD R7, R0, 0x10 ;  /* 0x0000001000078836 */ /* 0x000fee0000000000 */
[----:B------:R-:W-:Y:S01]  /*4f50*/  MUFU.TANH R39, R20 ;  /* 0x0000001400277308 */ /* 0x000fe20000002400 */
[-C--:B------:R-:W-:Y:S01]  /*4f60*/  @!P0 ISETP.GE.AND P2, PT, R2, R8.reuse, PT ;  /* 0x000000080200820c */ /* 0x080fe20003f46270 */
[----:B----4-:R-:W-:Y:S01]  /*4f70*/  IMAD.MOV.U32 R12, RZ, RZ, R220 ;  /* 0x000000ffff0c7224 */ /* 0x010fe200078e00dc */
[----:B------:R-:W-:Y:S01]  /*4f80*/  @!P0 ISETP.GE.AND P4, PT, R0, R8, PT ;  /* 0x000000080000820c */ /* 0x000fe20003f86270 */
[----:B------:R-:W-:Y:S01]  /*4f90*/  FMUL.FTZ R21, R21, UR13 ;  /* 0x0000000d15157c20 */ /* 0x000fe20008410000 */
[----:B------:R-:W-:Y:S01]  /*4fa0*/  @!P0 FSEL R12, R220, -INF , !P2 ;  /* 0xff800000dc0c8808 */ /* 0x000fe20005000000 */
[----:B------:R-:W-:Y:S01]  /*4fb0*/  FMUL.FTZ R24, R24, UR13 ;  /* 0x0000000d18187c20 */ /* 0x000fe20008410000 */
[----:B------:R-:W-:Y:S03]  /*4fc0*/  @!P0 FSEL R5, R221, -INF , !P4 ;  /* 0xff800000dd058808 */ /* 0x000fe60006000000 */
[----:B------:R-:W-:Y:S01]  /*4fd0*/  MUFU.TANH R197, R25 ;  /* 0x0000001900c57308 */ /* 0x000fe20000002400 */
[----:B------:R-:W-:Y:S01]  /*4fe0*/  FMUL.FTZ R22, R22, UR13 ;  /* 0x0000000d16167c20 */ /* 0x000fe20008410000 */
[--C-:B-1----:R-:W-:Y:S01]  /*4ff0*/  FFMA.FTZ R3, R12, UR12, -R10.reuse ;  /* 0x0000000c0c037c23 */ /* 0x102fe2000801080a */
[----:B------:R-:W-:Y:S02]  /*5000*/  IMAD.MOV.U32 R12, RZ, RZ, R227 ;  /* 0x000000ffff0c7224 */ /* 0x000fe400078e00e3 */
[----:B------:R-:W-:Y:S01]  /*5010*/  FFMA.FTZ R4, R5, UR12, -R10 ;  /* 0x0000000c05047c23 */ /* 0x000fe2000801080a */
[----:B------:R-:W-:Y:S01]  /*5020*/  @!P0 VIADDMNMX R5, R222, R16, UR35, PT ;  /* 0x00000023de058e46 */ /* 0x000fe2000b800110 */
[----:B------:R-:W-:Y:S01]  /*5030*/  FMUL.FTZ R23, R23, UR13 ;  /* 0x0000000d17177c20 */ /* 0x000fe20008410000 */
[----:B------:R-:W-:Y:S02]  /*5040*/  MOV R13, R226 ;  /* 0x000000e2000d7202 */ /* 0x000fe40000000f00 */
[----:B------:R-:W-:Y:S01]  /*5050*/  MUFU.EX2 R223, R3 ;  /* 0x0000000300df7308 */ /* 0x000fe20000000800 */
[----:B------:R-:W-:Y:S01]  /*5060*/  @!P0 ISETP.GE.AND P5, PT, R2, R5, PT ;  /* 0x000000050200820c */ /* 0x000fe20003fa6270 */
[----:B------:R-:W-:Y:S01]  /*5070*/  FMUL.FTZ R26, R26, UR13 ;  /* 0x0000000d1a1a7c20 */ /* 0x000fe20008410000 */
[----:B------:R-:W-:Y:S07]  /*5080*/  @!P0 IADD3 R6, PT, PT, R0, 0x11, RZ ;  /* 0x0000001100068810 */ /* 0x000fee0007ffe0ff */
[----:B------:R1:W-:Y:S01]  /*5090*/  MUFU.EX2 R224, R4 ;  /* 0x0000000400e07308 */ /* 0x0003e20000000800 */
[----:B------:R-:W-:Y:S01]  /*50a0*/  FMUL.FTZ R27, R27, UR13 ;  /* 0x0000000d1b1b7c20 */ /* 0x000fe20008410000 */
[----:B------:R-:W-:Y:S01]  /*50b0*/  FMUL.FTZ R28, R28, UR13 ;  /* 0x0000000d1c1c7c20 */ /* 0x000fe20008410000 */
[----:B------:R-:W-:Y:S07]  /*50c0*/  FMUL.FTZ R32, R32, UR13 ;  /* 0x0000000d20207c20 */ /* 0x000fee0008410000 */
[----:B------:R-:W2:Y:S01]  /*50d0*/  MUFU.TANH R195, R18 ;  /* 0x0000001200c37308 */ /* 0x000ea20000002400 */
[----:B------:R-:W-:Y:S01]  /*50e0*/  FMUL.FTZ R29, R29, UR13 ;  /* 0x0000000d1d1d7c20 */ /* 0x000fe20008410000 */
[----:B------:R-:W-:Y:S01]  /*50f0*/  FMUL.FTZ R33, R33, UR13 ;  /* 0x0000000d21217c20 */ /* 0x000fe20008410000 */
[----:B------:R-:W-:Y:S01]  /*5100*/  LOP3.LUT R186, R207, 0x20, RZ, 0xc0, !PT ;  /* 0x00000020cfba7812 */ /* 0x000fe200078ec0ff */
[----:B------:R-:W-:Y:S01]  /*5110*/  FMUL.FTZ R34, R34, UR13 ;  /* 0x0000000d22227c20 */ /* 0x000fe20008410000 */
[----:B------:R-:W-:Y:S01]  /*5120*/  FMUL.FTZ R35, R35, UR13 ;  /* 0x0000000d23237c20 */ /* 0x000fe20008410000 */
[----:B------:R-:W-:Y:S01]  /*5130*/  FMUL.FTZ R30, R30, UR13 ;  /* 0x0000000d1e1e7c20 */ /* 0x000fe20008410000 */
[----:B------:R-:W-:Y:S03]  /*5140*/  LOP3.LUT R186, R36, R41, R186, 0xf6, !PT ;  /* 0x0000002924ba7212 */ /* 0x000fe600078ef6ba */
[----:B------:R-:W4:Y:S01]  /*5150*/  MUFU.TANH R38, R21 ;  /* 0x0000001500267308 */ /* 0x000f220000002400 */
[----:B------:R-:W-:Y:S01]  /*5160*/  FMUL.FTZ R31, R31, UR13 ;  /* 0x0000000d1f1f7c20 */ /* 0x000fe20008410000 */
[----:B-1----:R-:W-:Y:S01]  /*5170*/  @!P0 VIMNMX R4, PT, PT, R222, UR35, PT ;  /* 0x00000023de048c48 */ /* 0x002fe2000bfe0100 */
[----:B------:R-:W-:Y:S01]  /*5180*/  IMAD.MOV.U32 R185, RZ, RZ, R168 ;  /* 0x000000ffffb97224 */ /* 0x000fe200078e00a8 */
[----:B------:R-:W-:Y:S02]  /*5190*/  LEA R186, R186, UR4, 0x1 ;  /* 0x00000004baba7c11 */ /* 0x000fe4000f8e08ff */
[----:B------:R-:W-:Y:S04]  /*51a0*/  @!P0 ISETP.GE.AND P6, PT, R2, R4, PT ;  /* 0x000000040200820c */ /* 0x000fe80003fc6270 */
[----:B------:R4:W-:Y:S01]  /*51b0*/  MUFU.TANH R198, R24 ;  /* 0x0000001800c67308 */ /* 0x0009e20000002400 */
[----:B------:R-:W-:Y:S01]  /*51c0*/  IADD3 R187, PT, PT, R186, 0x20020, RZ ;  /* 0x00020020babb7810 */ /* 0x000fe20007ffe0ff */
[----:B--2---:R-:W-:Y:S01]  /*51d0*/  IMAD.MOV.U32 R17, RZ, RZ, R195 ;  /* 0x000000ffff117224 */ /* 0x004fe200078e00c3 */
[----:B------:R-:W-:Y:S02]  /*51e0*/  @!P0 FSEL R13, R226, -INF , !P6 ;  /* 0xff800000e20d8808 */ /* 0x000fe40007000000 */
[----:B------:R-:W-:Y:S02]  /*51f0*/  MOV R18, R194 ;  /* 0x000000c200127202 */ /* 0x000fe40000000f00 */
[----:B------:R-:W-:Y:S03]  /*5200*/  MOV R184, R169 ;  /* 0x000000a900b87202 */ /* 0x000fe60000000f00 */
[----:B------:R-:W1:Y:S10]  /*5210*/  MUFU.TANH R190, R22 ;  /* 0x0000001600be7308 */ /* 0x000e740000002400 */
[----:B------:R-:W2:Y:S01]  /*5220*/  MUFU.TANH R191, R23 ;  /* 0x0000001700bf7308 */ /* 0x000ea20000002400 */
[----:B----4-:R-:W-:Y:S09]  /*5230*/  MOV R24, R38 ;  /* 0x0000002600187202 */ /* 0x010ff20000000f00 */
[----:B------:R-:W-:Y:S01]  /*5240*/  MUFU.TANH R202, R26 ;  /* 0x0000001a00ca7308 */ /* 0x000fe20000002400 */
[----:B-1----:R-:W-:Y:S09]  /*5250*/  IMAD.MOV.U32 R21, RZ, RZ, R190 ;  /* 0x000000ffff157224 */ /* 0x002ff200078e00be */
[----:B------:R-:W-:Y:S01]  /*5260*/  MUFU.TANH R201, R27 ;  /* 0x0000001b00c97308 */ /* 0x000fe20000002400 */
[----:B--2---:R-:W-:Y:S02]  /*5270*/  MOV R22, R191 ;  /* 0x000000bf00167202 */ /* 0x004fe40000000f00 */
[----:B------:R-:W-:Y:S07]  /*5280*/  MOV R23, R198 ;  /* 0x000000c600177202 */ /* 0x000fee0000000f00 */
[----:B------:R-:W1:Y:S10]  /*5290*/  MUFU.TANH R193, R28 ;  /* 0x0000001c00c17308 */ /* 0x000e740000002400 */
[----:B------:R-:W2:Y:S10]  /*52a0*/  MUFU.TANH R37, R32 ;  /* 0x0000002000257308 */ /* 0x000eb40000002400 */
[----:B------:R-:W4:Y:S10]  /*52b0*/  MUFU.TANH R192, R29 ;  /* 0x0000001d00c07308 */ /* 0x000f340000002400 */
[----:B------:R-:W4:Y:S10]  /*52c0*/  MUFU.TANH R222, R33 ;  /* 0x0000002100de7308 */ /* 0x000f340000002400 */
[----:B------:R-:W-:Y:S10]  /*52d0*/  MUFU.TANH R189, R34 ;  /* 0x0000002200bd7308 */ /* 0x000ff40000002400 */
[----:B------:R-:W-:Y:S10]  /*52e0*/  MUFU.TANH R188, R35 ;  /* 0x0000002300bc7308 */ /* 0x000ff40000002400 */
[----:B------:R-:W4:Y:S10]  /*52f0*/  MUFU.TANH R200, R30 ;  /* 0x0000001e00c87308 */ /* 0x000f340000002400 */
[----:B------:R-:W4:Y:S01]  /*5300*/  MUFU.TANH R199, R31 ;  /* 0x0000001f00c77308 */ /* 0x000f220000002400 */
[C---:B---3--:R-:W-:Y:S01]  /*5310*/  FMUL.FTZ R3, R15.reuse, 1.4426950216293334961 ;  /* 0x3fb8aa3b0f037820 */ /* 0x048fe20000410000 */
[----:B------:R-:W-:Y:S02]  /*5320*/  FSETP.NEU.FTZ.AND P4, PT, R15, -INF , PT ;  /* 0xff8000000f00780b */ /* 0x000fe40003f9d000 */
[----:B------:R-:W-:Y:S02]  /*5330*/  MOV R15, R232 ;  /* 0x000000e8000f7202 */ /* 0x000fe40000000f00 */
[----:B------:R-:W-:Y:S02]  /*5340*/  FSEL R3, R3, RZ, P4 ;  /* 0x000000ff03037208 */ /* 0x000fe40002000000 */
[-C--:B------:R-:W-:Y:S01]  /*5350*/  @!P0 ISETP.GE.AND P4, PT, R0, R4.reuse, PT ;  /* 0x000000040000820c */ /* 0x080fe20003f86270 */
[C---:B------:R-:W-:Y:S01]  /*5360*/  FMUL.FTZ R2, R14.reuse, 1.4426950216293334961 ;  /* 0x3fb8aa3b0e027820 */ /* 0x040fe20000410000 */
[----:B------:R-:W-:Y:S01]  /*5370*/  FSETP.NEU.FTZ.AND P2, PT, R14, -INF , PT ;  /* 0xff8000000e00780b */ /* 0x000fe20003f5d000 */
[----:B------:R-:W-:Y:S01]  /*5380*/  IMAD.MOV.U32 R14, RZ, RZ, R233 ;  /* 0x000000ffff0e7224 */ /* 0x000fe200078e00e9 */
[----:B------:R-:W-:Y:S02]  /*5390*/  @!P0 FSEL R12, R227, -INF , !P4 ;  /* 0xff800000e30c8808 */ /* 0x000fe40006000000 */
[----:B------:R-:W-:Y:S02]  /*53a0*/  FSEL R2, R2, RZ, P2 ;  /* 0x000000ff02027208 */ /* 0x000fe40001000000 */
[-C--:B------:R-:W-:Y:S01]  /*53b0*/  @!P0 ISETP.GE.AND P2, PT, R0, R5.reuse, PT ;  /* 0x000000050000820c */ /* 0x080fe20003f46270 */
[--C-:B------:R-:W-:Y:S01]  /*53c0*/  FFMA.FTZ R16, R12, UR12, -R3.reuse ;  /* 0x0000000c0c107c23 */ /* 0x100fe20008010803 */
[----:B------:R-:W-:Y:S01]  /*53d0*/  FFMA.FTZ R12, R13, UR12, -R3 ;  /* 0x0000000c0d0c7c23 */ /* 0x000fe20008010803 */
[----:B------:R-:W-:Y:S01]  /*53e0*/  @!P0 VIADD R13, R0, 0x8 ;  /* 0x00000008000d8836 */ /* 0x000fe20000000000 */
[----:B------:R-:W-:Y:S01]  /*53f0*/  @!P0 FSEL R14, R233, -INF , !P2 ;  /* 0xff800000e90e8808 */ /* 0x000fe20005000000 */
[----:B------:R3:W-:Y:S01]  /*5400*/  MUFU.EX2 R252, R16 ;  /* 0x0000001000fc7308 */ /* 0x0007e20000000800 */
[----:B------:R-:W-:Y:S02]  /*5410*/  @!P0 FSEL R15, R232, -INF , !P5 ;  /* 0xff800000e80f8808 */ /* 0x000fe40006800000 */
[C---:B------:R-:W-:Y:S07]  /*5420*/  @!P0 ISETP.GE.AND P5, PT, R13.reuse, R4, PT ;  /* 0x000000040d00820c */ /* 0x040fee0003fa6270 */
[----:B------:R1:W-:Y:S01]  /*5430*/  MUFU.EX2 R249, R12 ;  /* 0x0000000c00f97308 */ /* 0x0003e20000000800 */
[C---:B------:R-:W-:Y:S02]  /*5440*/  @!P0 ISETP.GE.AND P2, PT, R13.reuse, R5, PT ;  /* 0x000000050d00820c */ /* 0x040fe40003f46270 */
[----:B------:R-:W-:Y:S01]  /*5450*/  @!P0 ISETP.GE.AND P4, PT, R13, R9, PT ;  /* 0x000000090d00820c */ /* 0x000fe20003f86270 */
[--C-:B---3--:R-:W-:Y:S01]  /*5460*/  FFMA.FTZ R16, R14, UR12, -R2.reuse ;  /* 0x0000000c0e107c23 */ /* 0x108fe20008010802 */
[----:B------:R-:W-:Y:S01]  /*5470*/  FFMA.FTZ R14, R15, UR12, -R2 ;  /* 0x0000000c0f0e7c23 */ /* 0x000fe20008010802 */
[----:B------:R-:W-:Y:S01]  /*5480*/  IMAD.MOV.U32 R15, RZ, RZ, R225 ;  /* 0x000000ffff0f7224 */ /* 0x000fe200078e00e1 */
[----:B------:R-:W-:Y:S03]  /*5490*/  @!P0 FSEL R15, R225, -INF , !P5 ;  /* 0xff800000e10f8808 */ /* 0x000fe60006800000 */
[----:B------:R3:W2:Y:S01]  /*54a0*/  MUFU.EX2 R165, R16 ;  /* 0x0000001000a57308 */ /* 0x0006a20000000800 */
[----:B-1----:R-:W-:Y:S02]  /*54b0*/  @!P0 IADD3 R12, PT, PT, R0, 0x9, RZ ;  /* 0x00000009000c8810 */ /* 0x002fe40007ffe0ff */
[----:B------:R-:W-:Y:S07]  /*54c0*/  @!P0 ISETP.GE.AND P5, PT, R13, R8, PT ;  /* 0x000000080d00820c */ /* 0x000fee0003fa6270 */
[----:B------:R1:W4:Y:S01]  /*54d0*/  MUFU.EX2 R166, R14 ;  /* 0x0000000e00a67308 */ /* 0x0003220000000800 */
[--C-:B------:R-:W-:Y:S01]  /*54e0*/  FFMA.FTZ R20, R15, UR12, -R3.reuse ;  /* 0x0000000c0f147c23 */ /* 0x100fe20008010803 */
[C---:B------:R-:W-:Y:S01]  /*54f0*/  @!P0 ISETP.GE.AND P6, PT, R12.reuse, R4, PT ;  /* 0x000000040c00820c */ /* 0x040fe20003fc6270 */
[----:B------:R-:W-:Y:S01]  /*5500*/  IMAD.MOV.U32 R13, RZ, RZ, R42 ;  /* 0x000000ffff0d7224 */ /* 0x000fe200078e002a */
[----:B------:R-:W-:Y:S06]  /*5510*/  @!P0 FSEL R17, R195, -INF , !P5 ;  /* 0xff800000c3118808 */ /* 0x000fec0006800000 */
[----:B------:R4:W-:Y:S01]  /*5520*/  MUFU.EX2 R246, R20 ;  /* 0x0000001400f67308 */ /* 0x0009e20000000800 */
[----:B------:R-:W-:Y:S02]  /*5530*/  @!P0 FSEL R19, R203, -INF , !P6 ;  /* 0xff800000cb138808 */ /* 0x000fe40007000000 */
[----:B------:R-:W-:Y:S02]  /*5540*/  @!P0 ISETP.GE.AND P6, PT, R12, R5, PT ;  /* 0x000000050c00820c */ /* 0x000fe40003fc6270 */
[----:B---3--:R-:W-:Y:S01]  /*5550*/  MOV R16, R228 ;  /* 0x000000e400107202 */ /* 0x008fe20000000f00 */
[----:B--2---:R-:W-:Y:S01]  /*5560*/  STL [R1+0xc], R165 ;  /* 0x00000ca501007387 */ /* 0x004fe20000100800 */
[----:B------:R-:W-:Y:S01]  /*5570*/  @!P0 FSEL R16, R228, -INF , !P6 ;  /* 0xff800000e4108808 */ /* 0x000fe20007000000 */
[----:B------:R-:W-:Y:S01]  /*5580*/  FFMA.FTZ R15, R19, UR12, -R3 ;  /* 0x0000000c130f7c23 */ /* 0x000fe20008010803 */
[----:B-1----:R-:W-:Y:S01]  /*5590*/  IMAD.MOV.U32 R14, RZ, RZ, R229 ;  /* 0x000000ffff0e7224 */ /* 0x002fe200078e00e5 */
[----:B------:R-:W-:Y:S01]  /*55a0*/  @!P0 FSEL R14, R229, -INF , !P2 ;  /* 0xff800000e50e8808 */ /* 0x000fe20005000000 */
[----:B----4-:R-:W-:Y:S01]  /*55b0*/  STL [R1+0x8], R166 ;  /* 0x000008a601007387 */ /* 0x010fe20000100800 */
[C---:B------:R-:W-:Y:S01]  /*55c0*/  @!P0 ISETP.GE.AND P2, PT, R12.reuse, R9, PT ;  /* 0x000000090c00820c */ /* 0x040fe20003f46270 */
[----:B------:R-:W-:Y:S01]  /*55d0*/  IMAD.MOV.U32 R19, RZ, RZ, R39 ;  /* 0x000000ffff137224 */ /* 0x000fe200078e0027 */
[-C--:B------:R-:W-:Y:S01]  /*55e0*/  @!P0 ISETP.GE.AND P6, PT, R12, R8.reuse, PT ;  /* 0x000000080c00820c */ /* 0x080fe20003fc6270 */
[--C-:B------:R-:W-:Y:S01]  /*55f0*/  FFMA.FTZ R20, R14, UR12, -R2.reuse ;  /* 0x0000000c0e147c23 */ /* 0x100fe20008010802 */
[----:B------:R-:W-:Y:S01]  /*5600*/  FFMA.FTZ R14, R16, UR12, -R2 ;  /* 0x0000000c100e7c23 */ /* 0x000fe20008010802 */
[----:B------:R-:W-:Y:S01]  /*5610*/  MOV R12, R43 ;  /* 0x0000002b000c7202 */ /* 0x000fe20000000f00 */
[----:B------:R-:W-:Y:S01]  /*5620*/  MUFU.EX2 R245, R15 ;  /* 0x0000000f00f57308 */ /* 0x000fe20000000800 */
[----:B------:R-:W-:Y:S01]  /*5630*/  @!P0 FSEL R12, R43, -INF , !P4 ;  /* 0xff8000002b0c8808 */ /* 0x000fe20006000000 */
[----:B------:R-:W-:Y:S01]  /*5640*/  IMAD.MOV.U32 R16, RZ, RZ, R193 ;  /* 0x000000ffff107224 */ /* 0x000fe200078e00c1 */
[----:B------:R-:W-:Y:S07]  /*5650*/  @!P0 ISETP.GE.AND P4, PT, R7, R9, PT ;  /* 0x000000090700820c */ /* 0x000fee0003f86270 */
[----:B------:R-:W1:Y:S01]  /*5660*/  MUFU.EX2 R25, R20 ;  /* 0x0000001400197308 */ /* 0x000e620000000800 */
[----:B------:R-:W-:Y:S02]  /*5670*/  @!P0 FSEL R13, R42, -INF , !P2 ;  /* 0xff8000002a0d8808 */ /* 0x000fe40005000000 */
[----:B------:R-:W-:Y:S07]  /*5680*/  @!P0 FSEL R18, R194, -INF , !P6 ;  /* 0xff800000c2128808 */ /* 0x000fee0007000000 */
[----:B------:R-:W2:Y:S01]  /*5690*/  MUFU.EX2 R164, R14 ;  /* 0x0000000e00a47308 */ /* 0x000ea20000000800 */
[----:B------:R-:W-:Y:S02]  /*56a0*/  @!P0 FSEL R19, R39, -INF , !P4 ;  /* 0xff80000027138808 */ /* 0x000fe40006000000 */
[C---:B------:R-:W-:Y:S02]  /*56b0*/  @!P0 ISETP.GE.AND P5, PT, R7.reuse, R8, PT ;  /* 0x000000080700820c */ /* 0x040fe40003fa6270 */
[C---:B------:R-:W-:Y:S02]  /*56c0*/  @!P0 ISETP.GE.AND P6, PT, R7.reuse, R4, PT ;  /* 0x000000040700820c */ /* 0x040fe40003fc6270 */
[----:B------:R-:W-:Y:S01]  /*56d0*/  @!P0 ISETP.GE.AND P4, PT, R7, R5, PT ;  /* 0x000000050700820c */ /* 0x000fe20003f86270 */
[----:B------:R-:W-:Y:S01]  /*56e0*/  FFMA.FTZ R7, R13, UR12, -R11 ;  /* 0x0000000c0d077c23 */ /* 0x000fe2000801080b */
[----:B------:R-:W-:Y:S01]  /*56f0*/  @!P0 ISETP.GE.AND P2, PT, R6, R9, PT ;  /* 0x000000090600820c */ /* 0x000fe20003f46270 */
[----:B-1----:R-:W-:Y:S01]  /*5700*/  STL [R1+0x4], R25 ;  /* 0x0000041901007387 */ /* 0x002fe20000100800 */
[----:B------:R-:W-:Y:S01]  /*5710*/  @!P0 FSEL R21, R190, -INF , !P5 ;  /* 0xff800000be158808 */ /* 0x000fe20006800000 */
[----:B------:R1:W-:Y:S01]  /*5720*/  MUFU.EX2 R44, R7 ;  /* 0x00000007002c7308 */ /* 0x0003e20000000800 */
[----:B------:R-:W-:Y:S01]  /*5730*/  @!P0 FSEL R24, R38, -INF , !P2 ;  /* 0xff80000026188808 */ /* 0x000fe20005000000 */
[----:B--2---:R-:W-:Y:S01]  /*5740*/  STL [R1], R164 ;  /* 0x000000a401007387 */ /* 0x004fe20000100800 */
[C---:B------:R-:W-:Y:S01]  /*5750*/  @!P0 ISETP.GE.AND P2, PT, R6.reuse, R8, PT ;  /* 0x000000080600820c */ /* 0x040fe20003f46270 */
[----:B------:R-:W-:Y:S01]  /*5760*/  IMAD.MOV.U32 R14, RZ, RZ, R202 ;  /* 0x000000ffff0e7224 */ /* 0x000fe200078e00ca */
[CC--:B------:R-:W-:Y:S01]  /*5770*/  @!P0 ISETP.GE.AND P5, PT, R6.reuse, R4.reuse, PT ;  /* 0x000000040600820c */ /* 0x0c0fe20003fa6270 */
[----:B------:R-:W2:Y:S01]  /*5780*/  LDL R13, [R1+0x3c] ;  /* 0x00003c00010d7983 */ /* 0x000ea20000100800 */
[----:B------:R-:W-:Y:S02]  /*5790*/  @!P0 FSEL R22, R191, -INF , !P2 ;  /* 0xff800000bf168808 */ /* 0x000fe40005000000 */
[----:B------:R-:W-:Y:S01]  /*57a0*/  @!P0 ISETP.GE.AND P2, PT, R6, R5, PT ;  /* 0x000000050600820c */ /* 0x000fe20003f46270 */
[C---:B------:R-:W-:Y:S01]  /*57b0*/  @!P0 VIADD R6, R0.reuse, 0x18 ;  /* 0x0000001800068836 */ /* 0x040fe20000000000 */
[----:B------:R-:W-:Y:S01]  /*57c0*/  MOV R20, R197 ;  /* 0x000000c500147202 */ /* 0x000fe20000000f00 */
[----:B------:R-:W-:Y:S01]  /*57d0*/  @!P0 VIADD R0, R0, 0x19 ;  /* 0x0000001900008836 */ /* 0x000fe20000000000 */
[----:B------:R-:W-:Y:S01]  /*57e0*/  @!P0 FSEL R23, R198, -INF , !P6 ;  /* 0xff800000c6178808 */ /* 0x000fe20007000000 */
[----:B-1----:R-:W-:Y:S01]  /*57f0*/  IMAD.MOV.U32 R7, RZ, RZ, R37 ;  /* 0x000000ffff077224 */ /* 0x002fe200078e0025 */
[----:B------:R-:W-:Y:S01]  /*5800*/  @!P0 FSEL R20, R197, -INF , !P5 ;  /* 0xff800000c5148808 */ /* 0x000fe20006800000 */
[----:B------:R-:W3:Y:S01]  /*5810*/  LDL R183, [R1+0x28] ;  /* 0x0000280001b77983 */ /* 0x000ee20000100800 */
[-C--:B------:R-:W-:Y:S02]  /*5820*/  @!P0 ISETP.GE.AND P6, PT, R6, R4.reuse, PT ;  /* 0x000000040600820c */ /* 0x080fe40003fc6270 */
[----:B------:R-:W-:Y:S01]  /*5830*/  @!P0 ISETP.GE.AND P5, PT, R0, R4, PT ;  /* 0x000000040000820c */ /* 0x000fe20003fa6270 */
[--C-:B------:R-:W-:Y:S01]  /*5840*/  FFMA.FTZ R4, R12, UR12, -R11.reuse ;  /* 0x0000000c0c047c23 */ /* 0x100fe2000801080b */
[----:B------:R-:W-:Y:S01]  /*5850*/  @!P0 FSEL R14, R202, -INF , !P4 ;  /* 0xff800000ca0e8808 */ /* 0x000fe20006000000 */
[--C-:B------:R-:W-:Y:S01]  /*5860*/  FFMA.FTZ R12, R18, UR12, -R10.reuse ;  /* 0x0000000c120c7c23 */ /* 0x100fe2000801080a */
[----:B------:R-:W-:Y:S01]  /*5870*/  @!P0 ISETP.GE.AND P4, PT, R6, R9, PT ;  /* 0x000000090600820c */ /* 0x000fe20003f86270 */
[----:B------:R1:W4:Y:S01]  /*5880*/  MUFU.EX2 R45, R4 ;  /* 0x00000004002d7308 */ /* 0x0003220000000800 */
[----:B------:R-:W-:Y:S02]  /*5890*/  MOV R15, R201 ;  /* 0x000000c9000f7202 */ /* 0x000fe40000000f00 */
[----:B------:R-:W-:Y:S07]  /*58a0*/  @!P0 FSEL R15, R201, -INF , !P2 ;  /* 0xff800000c90f8808 */ /* 0x000fee0005000000 */
[----:B------:R4:W-:Y:S01]  /*58b0*/  MUFU.EX2 R237, R12 ;  /* 0x0000000c00ed7308 */ /* 0x0009e20000000800 */
[----:B------:R-:W-:Y:S02]  /*58c0*/  @!P0 ISETP.GE.AND P2, PT, R0, R9, PT ;  /* 0x000000090000820c */ /* 0x000fe40003f46270 */
[----:B------:R-:W-:Y:S02]  /*58d0*/  @!P0 FSEL R16, R193, -INF , !P6 ;  /* 0xff800000c1108808 */ /* 0x000fe40007000000 */
[----:B------:R-:W-:Y:S02]  /*58e0*/  @!P0 FSEL R7, R37, -INF , !P4 ;  /* 0xff80000025078808 */ /* 0x000fe40006000000 */
[C---:B------:R-:W-:Y:S02]  /*58f0*/  @!P0 ISETP.GE.AND P6, PT, R6.reuse, R8, PT ;  /* 0x000000080600820c */ /* 0x040fe40003fc6270 */
[-C--:B------:R-:W-:Y:S01]  /*5900*/  @!P0 ISETP.GE.AND P4, PT, R6, R5.reuse, PT ;  /* 0x000000050600820c */ /* 0x080fe20003f86270 */
[--C-:B-1----:R-:W-:Y:S01]  /*5910*/  FFMA.FTZ R4, R17, UR12, -R10.reuse ;  /* 0x0000000c11047c23 */ /* 0x102fe2000801080a */
[----:B------:R-:W-:Y:S01]  /*5920*/  MOV R9, R192 ;  /* 0x000000c000097202 */ /* 0x000fe20000000f00 */
[----:B------:R-:W1:Y:S01]  /*5930*/  S2R R17, SR_TID.X ;  /* 0x0000000000117919 */ /* 0x000e620000002100 */
[----:B------:R-:W-:Y:S01]  /*5940*/  MOV R6, R222 ;  /* 0x000000de00067202 */ /* 0x000fe20000000f00 */
[----:B------:R4:W-:Y:S01]  /*5950*/  MUFU.EX2 R238, R4 ;  /* 0x0000000400ee7308 */ /* 0x0009e20000000800 */
[----:B------:R-:W-:Y:S01]  /*5960*/  @!P0 FSEL R9, R192, -INF , !P5 ;  /* 0xff800000c0098808 */ /* 0x000fe20006800000 */
[----:B----4-:R-:W-:Y:S01]  /*5970*/  VIADD R12, R186, 0x20000 ;  /* 0x00020000ba0c7836 */ /* 0x010fe20000000000 */
[----:B------:R-:W-:Y:S02]  /*5980*/  @!P0 FSEL R6, R222, -INF , !P2 ;  /* 0xff800000de068808 */ /* 0x000fe40005000000 */
[C---:B------:R-:W-:Y:S01]  /*5990*/  @!P0 ISETP.GE.AND P5, PT, R0.reuse, R8, PT ;  /* 0x000000080000820c */ /* 0x040fe20003fa6270 */
[----:B------:R-:W-:Y:S01]  /*59a0*/  FFMA.FTZ R8, R19, UR12, -R11 ;  /* 0x0000000c13087c23 */ /* 0x000fe2000801080b */
[----:B------:R-:W-:Y:S01]  /*59b0*/  @!P0 ISETP.GE.AND P2, PT, R0, R5, PT ;  /* 0x000000050000820c */ /* 0x000fe20003f46270 */
[--C-:B------:R-:W-:Y:S01]  /*59c0*/  FFMA.FTZ R0, R21, UR12, -R10.reuse ;  /* 0x0000000c15007c23 */ /* 0x100fe2000801080a */
[--C-:B------:R-:W-:Y:S01]  /*59d0*/  FFMA.FTZ R5, R23, UR12, -R3.reuse ;  /* 0x0000000c17057c23 */ /* 0x100fe20008010803 */
[----:B------:R4:W-:Y:S01]  /*59e0*/  MUFU.EX2 R41, R8 ;  /* 0x0000000800297308 */ /* 0x0009e20000000800 */
[----:B------:R-:W-:Y:S02]  /*59f0*/  @P1 VIADD R187, R12, 0xffffffe0 ;  /* 0xffffffe00cbb1836 */ /* 0x000fe40000000000 */
[----:B------:R-:W-:Y:S01]  /*5a00*/  FFMA.FTZ R12, R16, UR12, -R3 ;  /* 0x0000000c100c7c23 */ /* 0x000fe20008010803 */
[--C-:B------:R-:W-:Y:S06]  /*5a10*/  FFMA.FTZ R4, R24, UR12, -R11.reuse ;  /* 0x0000000c18047c23 */ /* 0x100fec000801080b */
[----:B------:R1:W-:Y:S10]  /*5a20*/  MUFU.EX2 R234, R0 ;  /* 0x0000000000ea7308 */ /* 0x0003f40000000800 */
[----:B------:R1:W1:Y:S10]  /*5a30*/  MUFU.EX2 R40, R4 ;  /* 0x0000000400287308 */ /* 0x0002740000000800 */
[----:B------:R1:W-:Y:S01]  /*5a40*/  MUFU.EX2 R242, R5 ;  /* 0x0000000500f27308 */ /* 0x0003e20000000800 */
[----:B----4-:R-:W-:Y:S09]  /*5a50*/  FFMA.FTZ R8, R22, UR12, -R10 ;  /* 0x0000000c16087c23 */ /* 0x010ff2000801080a */
[----:B------:R-:W-:Y:S01]  /*5a60*/  MUFU.EX2 R240, R12 ;  /* 0x0000000c00f07308 */ /* 0x000fe20000000800 */
[----:B-1----:R-:W-:Y:S09]  /*5a70*/  F2FP.F16.F32.PACK_AB R0, R223, R224 ;  /* 0x000000e0df00723e */ /* 0x002ff200000000ff */
[----:B------:R1:W-:Y:S01]  /*5a80*/  MUFU.EX2 R235, R8 ;  /* 0x0000000800eb7308 */ /* 0x0003e20000000800 */
[----:B------:R-:W-:Y:S02]  /*5a90*/  LOP3.LUT R17, R17, 0x8, RZ, 0xc0, !PT ;  /* 0x0000000811117812 */ /* 0x000fe400078ec0ff */
[----:B------:R-:W-:Y:S01]  /*5aa0*/  F2FP.F16.F32.PACK_AB R4, R46, R47 ;  /* 0x0000002f2e04723e */ /* 0x000fe200000000ff */
[----:B------:R4:W-:Y:S01]  /*5ab0*/  STS [R186+0x20400], R0 ;  /* 0x02040000ba007388 */ /* 0x0009e20000000800 */
[--C-:B------:R-:W-:Y:S03]  /*5ac0*/  FFMA.FTZ R5, R15, UR12, -R2.reuse ;  /* 0x0000000c0f057c23 */ /* 0x100fe60008010802 */
[----:B------:R4:W-:Y:S02]  /*5ad0*/  STS [R186+0x20000], R4 ;  /* 0x02000004ba007388 */ /* 0x0009e40000000800 */
[----:B------:R4:W-:Y:S01]  /*5ae0*/  MUFU.EX2 R247, R5 ;  /* 0x0000000500f77308 */ /* 0x0009e20000000800 */
[----:B-1----:R-:W-:Y:S09]  /*5af0*/  FFMA.FTZ R8, R14, UR12, -R2 ;  /* 0x0000000c0e087c23 */ /* 0x002ff20008010802 */
[----:B------:R1:W-:Y:S01]  /*5b00*/  MUFU.EX2 R248, R8 ;  /* 0x0000000800f87308 */ /* 0x0003e20000000800 */
[--C-:B----4-:R-:W-:Y:S01]  /*5b10*/  FFMA.FTZ R5, R7, UR12, -R11.reuse ;  /* 0x0000000c07057c23 */ /* 0x110fe2000801080b */
[----:B------:R-:W-:Y:S01]  /*5b20*/  FFMA.FTZ R11, R6, UR12, -R11 ;  /* 0x0000000c060b7c23 */ /* 0x000fe2000801080b */
[----:B------:R-:W-:Y:S01]  /*5b30*/  F2FP.F16.F32.PACK_AB R6, R249, R252 ;  /* 0x000000fcf906723e */ /* 0x000fe200000000ff */
[----:B------:R-:W-:Y:S06]  /*5b40*/  IMAD.MOV.U32 R7, RZ, RZ, R200 ;  /* 0x000000ffff077224 */ /* 0x000fec00078e00c8 */
[----:B------:R4:W-:Y:S01]  /*5b50*/  MUFU.EX2 R36, R5 ;  /* 0x0000000500247308 */ /* 0x0009e20000000800 */
[----:B------:R-:W-:Y:S02]  /*5b60*/  MOV R0, R189 ;  /* 0x000000bd00007202 */ /* 0x000fe40000000f00 */
[----:B------:R-:W-:Y:S07]  /*5b70*/  @!P0 FSEL R0, R189, -INF , !P6 ;  /* 0xff800000bd008808 */ /* 0x000fee0007000000 */
[----:B------:R-:W-:Y:S01]  /*5b80*/  MUFU.EX2 R219, R11 ;  /* 0x0000000b00db7308 */ /* 0x000fe20000000800 */
[--C-:B------:R-:W-:Y:S01]  /*5b90*/  FFMA.FTZ R4, R20, UR12, -R3.reuse ;  /* 0x0000000c14047c23 */ /* 0x100fe20008010803 */
[----:B------:R-:W-:Y:S01]  /*5ba0*/  FFMA.FTZ R3, R9, UR12, -R3 ;  /* 0x0000000c09037c23 */ /* 0x000fe20008010803 */
[----:B------:R-:W-:Y:S01]  /*5bb0*/  @!P0 FSEL R7, R200, -INF , !P4 ;  /* 0xff800000c8078808 */ /* 0x000fe20006000000 */
[----:B------:R-:W-:Y:S06]  /*5bc0*/  FFMA.FTZ R9, R0, UR12, -R10 ;  /* 0x0000000c00097c23 */ /* 0x000fec000801080a */
[----:B------:R4:W2:Y:S01]  /*5bd0*/  MUFU.EX2 R241, R4 ;  /* 0x0000000400f17308 */ /* 0x0008a20000000800 */
[----:B-1----:R-:W-:Y:S02]  /*5be0*/  MOV R8, R199 ;  /* 0x000000c700087202 */ /* 0x002fe40000000f00 */
[----:B------:R-:W-:Y:S07]  /*5bf0*/  @!P0 FSEL R8, R199, -INF , !P2 ;  /* 0xff800000c7088808 */ /* 0x000fee0005000000 */
[----:B------:R1:W-:Y:S01]  /*5c00*/  MUFU.EX2 R239, R3 ;  /* 0x0000000300ef7308 */ /* 0x0003e20000000800 */
[----:B----4-:R-:W-:Y:S01]  /*5c10*/  F2FP.F16.F32.PACK_AB R5, R44, R45 ;  /* 0x0000002d2c05723e */ /* 0x010fe200000000ff */
[--C-:B------:R-:W-:Y:S01]  /*5c20*/  FFMA.FTZ R7, R7, UR12, -R2.reuse ;  /* 0x0000000c07077c23 */ /* 0x100fe20008010802 */
[----:B------:R-:W-:Y:S07]  /*5c30*/  FFMA.FTZ R2, R8, UR12, -R2 ;  /* 0x0000000c08027c23 */ /* 0x000fee0008010802 */
[----:B------:R-:W-:Y:S10]  /*5c40*/  MUFU.EX2 R231, R9 ;  /* 0x0000000900e77308 */ /* 0x000ff40000000800 */
[----:B------:R4:W-:Y:S01]  /*5c50*/  MUFU.EX2 R243, R2 ;  /* 0x0000000200f37308 */ /* 0x0009e20000000800 */
[----:B------:R-:W-:Y:S01]  /*5c60*/  IMAD.MOV.U32 R4, RZ, RZ, R188 ;  /* 0x000000ffff047224 */ /* 0x000fe200078e00bc */
[----:B------:R-:W-:Y:S08]  /*5c70*/  @!P0 FSEL R4, R188, -INF , !P5 ;  /* 0xff800000bc048808 */ /* 0x000ff00006800000 */
[----:B------:R-:W-:Y:S01]  /*5c80*/  MUFU.EX2 R244, R7 ;  /* 0x0000000700f47308 */ /* 0x000fe20000000800 */
[----:B-1----:R-:W-:Y:S01]  /*5c90*/  F2FP.F16.F32.PACK_AB R3, R40, R41 ;  /* 0x000000292803723e */ /* 0x002fe200000000ff */
[----:B------:R-:W-:Y:S01]  /*5ca0*/  FFMA.FTZ R10, R4, UR12, -R10 ;  /* 0x0000000c040a7c23 */ /* 0x000fe2000801080a */
[----:B------:R-:W-:Y:S07]  /*5cb0*/  F2FP.F16.F32.PACK_AB R4, R237, R238 ;  /* 0x000000eeed04723e */ /* 0x000fee00000000ff */
[----:B------:R-:W1:Y:S01]  /*5cc0*/  MUFU.EX2 R230, R10 ;  /* 0x0000000a00e67308 */ /* 0x000e620000000800 */
[----:B--2---:R-:W-:Y:S01]  /*5cd0*/  IADD3 R0, PT, PT, R186, R13, RZ ;  /* 0x0000000dba007210 */ /* 0x004fe20007ffe0ff */
[----:B----4-:R-:W-:Y:S02]  /*5ce0*/  IMAD.IADD R2, R13, 0x1, R187 ;  /* 0x000000010d027824 */ /* 0x010fe400078e02bb */
[----:B------:R-:W2:Y:S02]  /*5cf0*/  S2R R13, SR_TID.X ;  /* 0x00000000000d7919 */ /* 0x000ea40000002100 */
[----:B------:R4:W-:Y:S04]  /*5d00*/  STS [R0+0x20000], R5 ;  /* 0x0200000500007388 */ /* 0x0009e80000000800 */
[----:B------:R1:W-:Y:S04]  /*5d10*/  STS [R0+0x20400], R4 ;  /* 0x0204000400007388 */ /* 0x0003e80000000800 */
[----:B------:R3:W-:Y:S01]  /*5d20*/  STS [R186+0x21000], R6 ;  /* 0x02100006ba007388 */ /* 0x0007e20000000800 */
[----:B----4-:R-:W-:Y:S02]  /*5d30*/  F2FP.F16.F32.PACK_AB R5, R245, R246 ;  /* 0x000000f6f505723e */ /* 0x010fe400000000ff */
[----:B--2---:R-:W-:Y:S02]  /*5d40*/  SHF.L.U32 R13, R13, 0x5, RZ ;  /* 0x000000050d0d7819 */ /* 0x004fe400000006ff */
[----:B-1----:R-:W-:Y:S02]  /*5d50*/  F2FP.F16.F32.PACK_AB R4, R164, R25 ;  /* 0x00000019a404723e */ /* 0x002fe400000000ff */
[----:B------:R-:W-:Y:S02]  /*5d60*/  LOP3.LUT R13, R13, 0x7a00, RZ, 0xc0, !PT ;  /* 0x00007a000d0d7812 */ /* 0x000fe400078ec0ff */
[----:B---3--:R-:W-:Y:S02]  /*5d70*/  F2FP.F16.F32.PACK_AB R6, R166, R165 ;  /* 0x000000a5a606723e */ /* 0x008fe400000000ff */
[----:B------:R-:W-:Y:S03]  /*5d80*/  LOP3.LUT R13, R13, R213, R17, 0xf6, !PT ;  /* 0x000000d50d0d7212 */ /* 0x000fe600078ef611 */
[----:B------:R-:W-:Y:S01]  /*5d90*/  STS [R186+0x21400], R6 ;  /* 0x02140006ba007388 */ /* 0x000fe20000000800 */
[----:B------:R-:W-:Y:S03]  /*5da0*/  LEA R205, R13, UR4, 0x1 ;  /* 0x000000040dcd7c11 */ /* 0x000fe6000f8e08ff */
[----:B------:R1:W-:Y:S01]  /*5db0*/  STS [R0+0x21000], R5 ;  /* 0x0210000500007388 */ /* 0x0003e20000000800 */
[C---:B------:R-:W-:Y:S02]  /*5dc0*/  IADD3 R181, PT, PT, R205.reuse, R211, RZ ;  /* 0x000000d3cdb57210 */ /* 0x040fe40007ffe0ff */
[----:B------:R-:W-:Y:S01]  /*5dd0*/  IADD3 R182, PT, PT, R205, R215, RZ ;  /* 0x000000d7cdb67210 */ /* 0x000fe20007ffe0ff */
[----:B------:R2:W-:Y:S04]  /*5de0*/  STS [R0+0x21400], R4 ;  /* 0x0214000400007388 */ /* 0x0005e80000000800 */
[----:B------:R3:W-:Y:S01]  /*5df0*/  STS [R187], R3 ;  /* 0x00000003bb007388 */ /* 0x0007e20000000800 */
[----:B-1----:R-:W-:Y:S02]  /*5e00*/  F2FP.F16.F32.PACK_AB R5, R241, R242 ;  /* 0x000000f2f105723e */ /* 0x002fe400000000ff */
[----:B--2---:R-:W-:Y:S02]  /*5e10*/  F2FP.F16.F32.PACK_AB R0, R235, R234 ;  /* 0x000000eaeb00723e */ /* 0x004fe400000000ff */
[----:B------:R-:W-:Y:S02]  /*5e20*/  F2FP.F16.F32.PACK_AB R4, R219, R36 ;  /* 0x00000024db04723e */ /* 0x000fe400000000ff */
[----:B---3--:R-:W-:Y:S01]  /*5e30*/  F2FP.F16.F32.PACK_AB R3, R230, R231 ;  /* 0x000000e7e603723e */ /* 0x008fe200000000ff */
[----:B------:R1:W-:Y:S04]  /*5e40*/  STS [R187+0x400], R0 ;  /* 0x00040000bb007388 */ /* 0x0003e80000000800 */
[----:B------:R2:W-:Y:S04]  /*5e50*/  STS [R2], R4 ;  /* 0x0000000402007388 */ /* 0x0005e80000000800 */
[----:B------:R3:W-:Y:S04]  /*5e60*/  STS [R2+0x400], R3 ;  /* 0x0004000302007388 */ /* 0x0007e80000000800 */
[----:B------:R4:W-:Y:S01]  /*5e70*/  STS [R187+0x1000], R5 ;  /* 0x00100005bb007388 */ /* 0x0009e20000000800 */
[----:B-1----:R-:W-:Y:S02]  /*5e80*/  LOP3.LUT R0, R207, 0x8, RZ, 0xc0, !PT ;  /* 0x00000008cf007812 */ /* 0x002fe400078ec0ff */
[----:B--2---:R-:W-:Y:S02]  /*5e90*/  F2FP.F16.F32.PACK_AB R4, R239, R240 ;  /* 0x000000f0ef04723e */ /* 0x004fe400000000ff */
[----:B------:R-:W-:Y:S02]  /*5ea0*/  LOP3.LUT R0, R218, R213, R0, 0xf6, !PT ;  /* 0x000000d5da007212 */ /* 0x000fe400078ef600 */
[----:B---3--:R-:W-:Y:S02]  /*5eb0*/  F2FP.F16.F32.PACK_AB R3, R243, R244 ;  /* 0x000000f4f303723e */ /* 0x008fe400000000ff */
[----:B------:R-:W-:Y:S02]  /*5ec0*/  LEA R196, R0, UR4, 0x1 ;  /* 0x0000000400c47c11 */ /* 0x000fe4000f8e08ff */
[----:B----4-:R-:W-:Y:S03]  /*5ed0*/  F2FP.F16.F32.PACK_AB R5, R247, R248 ;  /* 0x000000f8f705723e */ /* 0x010fe600000000ff */
[C---:B------:R-:W-:Y:S02]  /*5ee0*/  IMAD.IADD R180, R196.reuse, 0x1, R215 ;  /* 0x00000001c4b47824 */ /* 0x040fe400078e02d7 */
[----:B------:R-:W-:Y:S02]  /*5ef0*/  STS [R187+0x1400], R5 ;  /* 0x00140005bb007388 */ /* 0x000fe40000000800 */
[C---:B------:R-:W-:Y:S02]  /*5f00*/  IMAD.IADD R0, R211.reuse, 0x1, R180 ;  /* 0x00000001d3007824 */ /* 0x040fe400078e02b4 */
[----:B------:R-:W-:Y:S04]  /*5f10*/  STS [R2+0x1000], R4 ;  /* 0x0010000402007388 */ /* 0x000fe80000000800 */
[----:B------:R1:W-:Y:S04]  /*5f20*/  STS [R2+0x1400], R3 ;  /* 0x0014000302007388 */ /* 0x0003e80000000800 */
[----:B------:R-:W-:Y:S08]  /*5f30*/  LDSM.16.M88.4 R32, [R196+0x8000] ;  /* 0x00800000c420783b */ /* 0x000ff00000000200 */
[----:B------:R-:W2:Y:S08]  /*5f40*/  LDSM.16.M88.4 R16, [R205+0x14000] ;  /* 0x01400000cd10783b */ /* 0x000eb00000000200 */
[----:B------:R-:W3:Y:S01]  /*5f50*/  LDSM.16.M88.4 R28, [R196+0x9000] ;  /* 0x00900000c41c783b */ /* 0x000ee20000000200 */
[----:B-1----:R-:W-:Y:S01]  /*5f60*/  IMAD.IADD R3, R196, 0x1, R211 ;  /* 0x00000001c4037824 */ /* 0x002fe200078e02d3 */
[----:B------:R-:W-:Y:S06]  /*5f70*/  IADD3 R2, PT, PT, R211, R182, RZ ;  /* 0x000000b6d3027210 */ /* 0x000fec0007ffe0ff */
[----:B------:R-:W1:Y:S08]  /*5f80*/  LDSM.16.M88.4 R164, [R205+0x14800] ;  /* 0x01480000cda4783b */ /* 0x000e700000000200 */
        /* <DEDUP_REMOVED lines=19> */
[-C--:B------:R-:W-:Y:S01]  /*60c0*/  HMMA.16816.F32 R28, R176, R166.reuse, R28 ;  /* 0x000000a6b01c723c */ /* 0x080fe2000000181c */
[----:B------:R-:W1:Y:S07]  /*60d0*/  LDSM.16.M88.4 R176, [R182+0x14000] ;  /* 0x01400000b6b0783b */ /* 0x000e6e0000000200 */
[----:B------:R-:W-:Y:S01]  /*60e0*/  HMMA.16816.F32 R32, R168, R166, R32 ;  /* 0x000000a6a820723c */ /* 0x000fe20000001820 */
[----:B------:R-:W2:Y:S08]  /*60f0*/  LDSM.16.M88.4 R164, [R180+0x9000] ;  /* 0x00900000b4a4783b */ /* 0x000eb00000000200 */
[----:B------:R-:W3:Y:S01]  /*6100*/  LDSM.16.M88.4 R168, [R182+0x14800] ;  /* 0x01480000b6a8783b */ /* 0x000ee20000000200 */
[-C--:B-1----:R-:W-:Y:S08]  /*6110*/  HMMA.16816.F32 R4, R172, R176.reuse, R4 ;  /* 0x000000b0ac04723c */ /* 0x082ff00000001804 */
[C---:B--2---:R-:W-:Y:S08]  /*6120*/  HMMA.16816.F32 R8, R164.reuse, R176, R8 ;  /* 0x000000b0a408723c */ /* 0x044ff00000001808 */
[-C--:B------:R-:W-:Y:S08]  /*6130*/  HMMA.16816.F32 R12, R164, R178.reuse, R12 ;  /* 0x000000b2a40c723c */ /* 0x080ff0000000180c */
[C---:B------:R-:W-:Y:S01]  /*6140*/  HMMA.16816.F32 R16, R172.reuse, R178, R16 ;  /* 0x000000b2ac10723c */ /* 0x040fe20000001810 */
[----:B------:R-:W-:Y:S07]  /*6150*/  LDSM.16.M88.4 R176, [R181+0x18800] ;  /* 0x01880000b5b0783b */ /* 0x000fee0000000200 */
[-C--:B---3--:R-:W-:Y:S08]  /*6160*/  HMMA.16816.F32 R20, R172, R168.reuse, R20 ;  /* 0x000000a8ac14723c */ /* 0x088ff00000001814 */
        /* <DEDUP_REMOVED lines=28> */
[----:B------:R1:W2:Y:S08]  /*6330*/  LDSM.16.M88.4 R164, [R181+0x18000] ;  /* 0x01800000b5a4783b */ /* 0x0002b00000000200 */
[----:B------:R3:W4:Y:S01]  /*6340*/  LDSM.16.M88.4 R172, [R3+0xb000] ;  /* 0x00b0000003ac783b */ /* 0x0007220000000200 */
[----:B-1----:R-:W-:Y:S01]  /*6350*/  MOV R181, R185 ;  /* 0x000000b900b57202 */ /* 0x002fe20000000f00 */
[----:B---3--:R-:W-:Y:S01]  /*6360*/  IMAD.MOV.U32 R3, RZ, RZ, R184 ;  /* 0x000000ffff037224 */ /* 0x008fe200078e00b8 */
[-C--:B--2---:R-:W-:Y:S08]  /*6370*/  HMMA.16816.F32 R4, R168, R164.reuse, R4 ;  /* 0x000000a4a804723c */ /* 0x084ff00000001804 */
[C---:B----4-:R-:W-:Y:S01]  /*6380*/  HMMA.16816.F32 R8, R172.reuse, R164, R8 ;  /* 0x000000a4ac08723c */ /* 0x050fe20000001808 */
[----:B------:R-:W-:Y:S01]  /*6390*/  IMAD.U32 R164, RZ, RZ, UR10 ;  /* 0x0000000affa47e24 */ /* 0x000fe2000f8e00ff */
[----:B------:R-:W-:Y:S04]  /*63a0*/  MOV R165, UR11 ;  /* 0x0000000b00a57c02 */ /* 0x000fe80008000f00 */
[C---:B------:R-:W-:Y:S02]  /*63b0*/  LEA R184, P0, R183.reuse, R164, 0x2 ;  /* 0x000000a4b7b87211 */ /* 0x040fe400078010ff */
[-C--:B------:R-:W-:Y:S03]  /*63c0*/  HMMA.16816.F32 R12, R172, R166.reuse, R12 ;  /* 0x000000a6ac0c723c */ /* 0x080fe6000000180c */
[----:B------:R-:W-:Y:S05]  /*63d0*/  LEA.HI.X R185, R183, R165, RZ, 0x2, P0 ;  /* 0x000000a5b7b97211 */ /* 0x000fea00000f14ff */
[C---:B------:R-:W-:Y:S01]  /*63e0*/  HMMA.16816.F32 R16, R168.reuse, R166, R16 ;  /* 0x000000a6a810723c */ /* 0x040fe20000001810 */
[----:B------:R-:W2:Y:S04]  /*63f0*/  LDG.E R183, desc[UR32][R184.64] ;  /* 0x00000020b8b77981 */ /* 0x000ea8000c1e1900 */
[----:B------:R-:W-:Y:S03]  /*6400*/  LDSM.16.M88.4 R164, [R180+0xa000] ;  /* 0x00a00000b4a4783b */ /* 0x000fe60000000200 */
[-C--:B------:R-:W-:Y:S08]  /*6410*/  HMMA.16816.F32 R20, R168, R176.reuse, R20 ;  /* 0x000000b0a814723c */ /* 0x080ff00000001814 */
[C---:B------:R-:W-:Y:S04]  /*6420*/  HMMA.16816.F32 R24, R172.reuse, R176, R24 ;  /* 0x000000b0ac18723c */ /* 0x040fe80000001818 */
[----:B------:R-:W-:Y:S01]  /*6430*/  IMAD.MOV.U32 R176, RZ, RZ, R181 ;  /* 0x000000ffffb07224 */ /* 0x000fe200078e00b5 */
[----:B------:R-:W-:Y:S01]  /*6440*/  MOV R177, R3 ;  /* 0x0000000300b17202 */ /* 0x000fe20000000f00 */
[----:B------:R-:W3:Y:S02]  /*6450*/  LDG.E R181, desc[UR32][R184.64+0x20] ;  /* 0x00002020b8b57981 */ /* 0x000ee4000c1e1900 */
[-C--:B------:R-:W-:Y:S02]  /*6460*/  HMMA.16816.F32 R28, R172, R178.reuse, R28 ;  /* 0x000000b2ac1c723c */ /* 0x080fe4000000181c */
[----:B------:R1:W-:Y:S06]  /*6470*/  LDSM.16.M88.4 R172, [R180+0xb000] ;  /* 0x00b00000b4ac783b */ /* 0x0003ec0000000200 */
[----:B------:R-:W-:Y:S02]  /*6480*/  HMMA.16816.F32 R32, R168, R178, R32 ;  /* 0x000000b2a820723c */ /* 0x000fe40000001820 */
[----:B------:R-:W4:Y:S08]  /*6490*/  LDSM.16.M88.4 R168, [R182+0x18000] ;  /* 0x01800000b6a8783b */ /* 0x000f300000000200 */
[----:B------:R-:W5:Y:S04]  /*64a0*/  LDG.E R3, desc[UR32][R184.64+0xa0] ;  /* 0x0000a020b8037981 */ /* 0x000f68000c1e1900 */
[----:B-1----:R1:W5:Y:S01]  /*64b0*/  LDG.E R180, desc[UR32][R184.64+0x80] ;  /* 0x00008020b8b47981 */ /* 0x002362000c1e1900 */
[-C--:B----4-:R-:W-:Y:S05]  /*64c0*/  HMMA.16816.F32 R4, R164, R168.reuse, R4 ;  /* 0x000000a8a404723c */ /* 0x090fea0000001804 */
[----:B-1----:R-:W-:Y:S01]  /*64d0*/  IMAD.MOV.U32 R184, RZ, RZ, R176 ;  /* 0x000000ffffb87224 */ /* 0x002fe200078e00b0 */
[----:B------:R-:W-:Y:S02]  /*64e0*/  MOV R185, R177 ;  /* 0x000000b100b97202 */ /* 0x000fe40000000f00 */
[C---:B------:R-:W-:Y:S01]  /*64f0*/  HMMA.16816.F32 R8, R172.reuse, R168, R8 ;  /* 0x000000a8ac08723c */ /* 0x040fe20000001808 */
[----:B------:R-:W-:Y:S07]  /*6500*/  LDSM.16.M88.4 R176, [R2+0x18800] ;  /* 0x0188000002b0783b */ /* 0x000fee0000000200 */
        /* <DEDUP_REMOVED lines=8> */
[----:B------:R1:W-:Y:S08]  /*6590*/  LDSM.16.M88.4 R164, [R0+0xa000] ;  /* 0x00a0000000a4783b */ /* 0x0003f00000000200 */
[----:B------:R4:W4:Y:S01]  /*65a0*/  LDSM.16.M88.4 R168, [R2+0x18000] ;  /* 0x0180000002a8783b */ /* 0x0009220000000200 */
[----:B-1----:R-:W-:Y:S04]  /*65b0*/  FFMA.FTZ R0, -R184, R184, 1 ;  /* 0x3f800000b8007423 */ /* 0x002fe800000101b8 */
[----:B------:R-:W-:Y:S01]  /*65c0*/  FMUL.FTZ R0, R0, UR13 ;  /* 0x0000000d00007c20 */ /* 0x000fe20008410000 */
[----:B----4-:R-:W-:Y:S04]  /*65d0*/  FFMA.FTZ R2, -R185, R185, 1 ;  /* 0x3f800000b9027423 */ /* 0x010fe800000101b9 */
[----:B------:R-:W-:Y:S01]  /*65e0*/  FMUL.FTZ R2, R2, UR13 ;  /* 0x0000000d02027c20 */ /* 0x000fe20008410000 */
[-C--:B------:R-:W-:Y:S08]  /*65f0*/  HMMA.16816.F32 R4, R164, R168.reuse, R4 ;  /* 0x000000a8a404723c */ /* 0x080ff00000001804 */
[C---:B------:R-:W-:Y:S08]  /*6600*/  HMMA.16816.F32 R8, R172.reuse, R168, R8 ;  /* 0x000000a8ac08723c */ /* 0x040ff00000001808 */
[-C--:B------:R-:W-:Y:S08]  /*6610*/  HMMA.16816.F32 R12, R172, R170.reuse, R12 ;  /* 0x000000aaac0c723c */ /* 0x080ff0000000180c */
[C---:B------:R-:W-:Y:S08]  /*6620*/  HMMA.16816.F32 R16, R164.reuse, R170, R16 ;  /* 0x000000aaa410723c */ /* 0x040ff00000001810 */
[-C--:B------:R-:W-:Y:S08]  /*6630*/  HMMA.16816.F32 R20, R164, R176.reuse, R20 ;  /* 0x000000b0a414723c */ /* 0x080ff00000001814 */
        /* <DEDUP_REMOVED lines=8> */
[----:B------:R-:W-:Y:S01]  /*66c0*/  FMUL.FTZ R5, R46, R5 ;  /* 0x000000052e057220 */ /* 0x000fe20000410000 */
[----:B------:R1:W5:Y:S01]  /*66d0*/  LDL.LU R47, [R1+0x6c] ;  /* 0x00006c00012f7983 */ /* 0x0003620000300800 */
[----:B------:R-:W-:Y:S01]  /*66e0*/  FMUL.FTZ R17, R45, R16 ;  /* 0x000000102d117220 */ /* 0x000fe20000410000 */
[----:B------:R-:W-:Y:S01]  /*66f0*/  FMUL.FTZ R164, R44, R164 ;  /* 0x000000a42ca47220 */ /* 0x000fe20000410000 */
[----:B------:R-:W-:Y:S01]  /*6700*/  FFMA.FTZ R16, -R38, R38, 1 ;  /* 0x3f80000026107423 */ /* 0x000fe20000010126 */
[----:B------:R1:W5:Y:S01]  /*6710*/  LDL.LU R46, [R1+0x68] ;  /* 0x00006800012e7983 */ /* 0x0003620000300800 */
[----:B------:R-:W-:Y:S01]  /*6720*/  FMUL.FTZ R2, R5, R2 ;  /* 0x0000000205027220 */ /* 0x000fe20000410000 */
[----:B------:R-:W-:Y:S01]  /*6730*/  FFMA.FTZ R5, -R43, R43, 1 ;  /* 0x3f8000002b057423 */ /* 0x000fe2000001012b */
[C---:B------:R-:W-:Y:S01]  /*6740*/  FADD.FTZ R165, -R183.reuse, R21 ;  /* 0x00000015b7a57221 */ /* 0x040fe20000010100 */
[----:B------:R1:W5:Y:S01]  /*6750*/  LDL.LU R45, [R1+0x64] ;  /* 0x00006400012d7983 */ /* 0x0003620000300800 */
[C---:B------:R-:W-:Y:S01]  /*6760*/  FADD.FTZ R32, -R183.reuse, R32 ;  /* 0x00000020b7207221 */ /* 0x040fe20000010100 */
[----:B------:R-:W-:Y:S01]  /*6770*/  FMUL.FTZ R0, R4, R0 ;  /* 0x0000000004007220 */ /* 0x000fe20000410000 */
[----:B------:R-:W-:Y:S01]  /*6780*/  FMUL.FTZ R165, R40, R165 ;  /* 0x000000a528a57220 */ /* 0x000fe20000410000 */
[----:B------:R1:W5:Y:S01]  /*6790*/  LDL.LU R44, [R1+0x60] ;  /* 0x00006000012c7983 */ /* 0x0003620000300800 */
[----:B------:R-:W-:Y:S01]  /*67a0*/  FADD.FTZ R4, -R183, R20 ;  /* 0x00000014b7047221 */ /* 0x000fe20000010100 */
[----:B------:R-:W-:Y:S01]  /*67b0*/  FFMA.FTZ R20, -R42, R42, 1 ;  /* 0x3f8000002a147423 */ /* 0x000fe2000001012a */
[----:B------:R-:W-:Y:S01]  /*67c0*/  F2FP.F16.F32.PACK_AB R2, R2, R0 ;  /* 0x000000000202723e */ /* 0x000fe200000000ff */
[----:B------:R1:W5:Y:S01]  /*67d0*/  LDL.LU R43, [R1+0x5c] ;  /* 0x00005c00012b7983 */ /* 0x0003620000300800 */
[----:B------:R-:W-:Y:S01]  /*67e0*/  FMUL.FTZ R21, R41, R4 ;  /* 0x0000000429157220 */ /* 0x000fe20000410000 */
[----:B------:R-:W-:Y:S01]  /*67f0*/  FFMA.FTZ R4, -R39, R39, 1 ;  /* 0x3f80000027047423 */ /* 0x000fe20000010127 */
[----:B------:R-:W-:Y:S01]  /*6800*/  FMUL.FTZ R16, R16, UR13 ;  /* 0x0000000d10107c20 */ /* 0x000fe20008410000 */
[----:B------:R1:W5:Y:S01]  /*6810*/  LDL.LU R42, [R1+0x58] ;  /* 0x00005800012a7983 */ /* 0x0003620000300800 */
[----:B------:R-:W-:Y:S01]  /*6820*/  FMUL.FTZ R5, R5, UR13 ;  /* 0x0000000d05057c20 */ /* 0x000fe20008410000 */
[----:B------:R-:W-:Y:S01]  /*6830*/  FMUL.FTZ R4, R4, UR13 ;  /* 0x0000000d04047c20 */ /* 0x000fe20008410000 */
[----:B------:R-:W-:Y:S01]  /*6840*/  FMUL.FTZ R0, R165, R16 ;  /* 0x00000010a5007220 */ /* 0x000fe20000410000 */
[----:B------:R1:W5:Y:S01]  /*6850*/  LDL.LU R41, [R1+0x54] ;  /* 0x0000540001297983 */ /* 0x0003620000300800 */
[----:B------:R-:W-:Y:S01]  /*6860*/  FMUL.FTZ R5, R17, R5 ;  /* 0x0000000511057220 */ /* 0x000fe20000410000 */
[----:B------:R-:W-:Y:S01]  /*6870*/  FFMA.FTZ R17, -R37, R37, 1 ;  /* 0x3f80000025117423 */ /* 0x000fe20000010125 */
[----:B------:R-:W-:Y:S01]  /*6880*/  FMUL.FTZ R4, R21, R4 ;  /* 0x0000000415047220 */ /* 0x000fe20000410000 */
[----:B------:R1:W5:Y:S01]  /*6890*/  LDL.LU R40, [R1+0x50] ;  /* 0x0000500001287983 */ /* 0x0003620000300800 */
[----:B------:R-:W-:Y:S01]  /*68a0*/  FADD.FTZ R33, -R183, R33 ;  /* 0x00000021b7217221 */ /* 0x000fe20000010100 */
[----:B------:R-:W-:Y:S01]  /*68b0*/  FMUL.FTZ R20, R20, UR13 ;  /* 0x0000000d14147c20 */ /* 0x000fe20008410000 */
[----:B------:R-:W-:Y:S01]  /*68c0*/  FMUL.FTZ R17, R17, UR13 ;  /* 0x0000000d11117c20 */ /* 0x000fe20008410000 */
[----:B------:R1:W5:Y:S01]  /*68d0*/  LDL.LU R39, [R1+0x4c] ;  /* 0x00004c0001277983 */ /* 0x0003620000300800 */
[----:B------:R-:W-:Y:S01]  /*68e0*/  F2FP.F16.F32.PACK_AB R21, R0, R4 ;  /* 0x000000040015723e */ /* 0x000fe200000000ff */
[----:B------:R-:W-:Y:S01]  /*68f0*/  FMUL.FTZ R0, R36, R32 ;  /* 0x0000002024007220 */ /* 0x000fe20000410000 */
[----:B------:R-:W-:Y:S01]  /*6900*/  FMUL.FTZ R4, R219, R33 ;  /* 0x00000021db047220 */ /* 0x000fe20000410000 */
[----:B------:R1:W5:Y:S01]  /*6910*/  LDL.LU R38, [R1+0x48] ;  /* 0x0000480001267983 */ /* 0x0003620000300800 */
[----:B------:R-:W-:Y:S01]  /*6920*/  FMUL.FTZ R20, R164, R20 ;  /* 0x00000014a4147220 */ /* 0x000fe20000410000 */
[C---:B---3--:R-:W-:Y:S01]  /*6930*/  FADD.FTZ R6, -R181.reuse, R6 ;  /* 0x00000006b5067221 */ /* 0x048fe20000010100 */
[----:B------:R-:W-:Y:S01]  /*6940*/  FADD.FTZ R7, -R181, R7 ;  /* 0x00000007b5077221 */ /* 0x000fe20000010100 */
[----:B------:R1:W5:Y:S01]  /*6950*/  LDL.LU R37, [R1+0x44] ;  /* 0x0000440001257983 */ /* 0x0003620000300800 */
[----:B------:R-:W-:Y:S01]  /*6960*/  FMUL.FTZ R17, R0, R17 ;  /* 0x0000001100117220 */ /* 0x000fe20000410000 */
[----:B------:R-:W-:Y:S01]  /*6970*/  F2FP.F16.F32.PACK_AB R20, R20, R5 ;  /* 0x000000051414723e */ /* 0x000fe200000000ff */
[----:B------:R-:W-:Y:S01]  /*6980*/  FMUL.FTZ R5, R224, R6 ;  /* 0x00000006e0057220 */ /* 0x000fe20000410000 */
[----:B------:R1:W5:Y:S01]  /*6990*/  LDL.LU R36, [R1+0x40] ;  /* 0x0000400001247983 */ /* 0x0003620000300800 */
[----:B------:R-:W-:Y:S01]  /*69a0*/  FMUL.FTZ R0, R223, R7 ;  /* 0x00000007df007220 */ /* 0x000fe20000410000 */
[----:B------:R-:W-:Y:S01]  /*69b0*/  FFMA.FTZ R6, -R222, R222, 1 ;  /* 0x3f800000de067423 */ /* 0x000fe200000101de */
[----:B------:R-:W-:Y:S01]  /*69c0*/  FFMA.FTZ R16, -R221, R221, 1 ;  /* 0x3f800000dd107423 */ /* 0x000fe200000101dd */
[----:B------:R-:W-:Y:S01]  /*69d0*/  MOV R224, 0x20 ;  /* 0x0000002000e07802 */ /* 0x000fe20000000f00 */
[----:B------:R-:W2:Y:S01]  /*69e0*/  S2R R219, SR_TID.X ;  /* 0x0000000000db7919 */ /* 0x000ea20000002100 */
[----:B------:R-:W-:Y:S01]  /*69f0*/  FFMA.FTZ R7, -R220, R220, 1 ;  /* 0x3f800000dc077423 */ /* 0x000fe200000101dc */
[----:B------:R-:W-:Y:S01]  /*6a00*/  FMUL.FTZ R6, R6, UR13 ;  /* 0x0000000d06067c20 */ /* 0x000fe20008410000 */
[----:B------:R-:W-:Y:S02]  /*6a10*/  FMUL.FTZ R16, R16, UR13 ;  /* 0x0000000d10107c20 */ /* 0x000fe40008410000 */
[----:B------:R-:W-:Y:S01]  /*6a20*/  FMUL.FTZ R7, R7, UR13 ;  /* 0x0000000d07077c20 */ /* 0x000fe20008410000 */
[----:B------:R-:W-:Y:S01]  /*6a30*/  FMUL.FTZ R6, R4, R6 ;  /* 0x0000000604067220 */ /* 0x000fe20000410000 */
[----:B------:R-:W-:Y:S02]  /*6a40*/  FMUL.FTZ R16, R5, R16 ;  /* 0x0000001005107220 */ /* 0x000fe40000410000 */
[----:B------:R-:W-:Y:S01]  /*6a50*/  FMUL.FTZ R7, R0, R7 ;  /* 0x0000000700077220 */ /* 0x000fe20000410000 */
[C---:B--2---:R-:W-:Y:S01]  /*6a60*/  LOP3.LUT R223, R219.reuse, 0x8, RZ, 0xc0, !PT ;  /* 0x00000008dbdf7812 */ /* 0x044fe200078ec0ff */
[C---:B------:R-:W-:Y:S01]  /*6a70*/  IMAD.SHL.U32 R222, R219.reuse, 0x20, RZ ;  /* 0x00000020dbde7824 */ /* 0x040fe200078e00ff */
[C---:B------:R-:W-:Y:S02]  /*6a80*/  SHF.L.U32 R221, R219.reuse, 0x6, RZ ;  /* 0x00000006dbdd7819 */ /* 0x040fe400000006ff */
[----:B------:R-:W-:Y:S01]  /*6a90*/  SHF.L.U32 R220, R219, 0x3, RZ ;  /* 0x00000003dbdc7819 */ /* 0x000fe200000006ff */
[----:B-1----:R-:W-:Y:S06]  /*6aa0*/  BRA.U !UP0, `(.L_x_905) ;  /* 0x0000000108f07547 */ /* 0x002fec000b800000 */
[----:B------:R-:W2:Y:S01]  /*6ab0*/  LDL.LU R166, [R1+0x1c] ;  /* 0x00001c0001a67983 */ /* 0x000ea20000300800 */
[----:B------:R-:W1:Y:S01]  /*6ac0*/  LDC R32, c[0x0][0x3b0] ;  /* 0x0000ec00ff207b82 */ /* 0x000e620000000800 */
[----:B------:R-:W-:Y:S01]  /*6ad0*/  IADD3 R4, P0, PT, RZ, -UR27, RZ ;  /* 0x8000001bff047c10 */ /* 0x000fe2000ff1e0ff */
[----:B------:R-:W-:Y:S01]  /*6ae0*/  ULOP3.LUT UR15, UR34, 0x1, URZ, 0xc0, !UPT ;  /* 0x00000001220f7892 */ /* 0x000fe2000f8ec0ff */
[----:B------:R-:W3:Y:S01]  /*6af0*/  LDL.LU R165, [R1+0x18] ;  /* 0x0000180001a57983 */ /* 0x000ee20000300800 */
[----:B------:R-:W-:Y:S02]  /*6b00*/  LOP3.LUT R185, R220, 0x38, RZ, 0xc0, !PT ;  /* 0x00000038dcb97812 */ /* 0x000fe400078ec0ff */
[----:B------:R-:W-:Y:S01]  /*6b10*/  UISETP.NE.U32.AND UP1, UPT, UR15, 0x1, UPT ;  /* 0x000000010f00788c */ /* 0x000fe2000bf25070 */
[----:B------:R-:W4:Y:S01]  /*6b20*/  LDL.LU R164, [R1+0x14] ;  /* 0x0000140001a47983 */ /* 0x000f220000300800 */
[C---:B------:R-:W-:Y:S01]  /*6b30*/  ISETP.GE.AND P4, PT, R185.reuse, UR8, PT ;  /* 0x00000008b9007c0c */ /* 0x040fe2000bf86270 */
[----:B------:R-:W3:Y:S01]  /*6b40*/  LDC R33, c[0x0][0x3b4] ;  /* 0x0000ed00ff217b82 */ /* 0x000ee20000000800 */
[----:B------:R-:W-:Y:S01]  /*6b50*/  USEL UR15, UR5, 0x4000, !UP1 ;  /* 0x00004000050f7887 */ /* 0x000fe2000c800000 */
[----:B------:R-:W-:Y:S04]  /*6b60*/  LOP3.LUT R167, R185, 0x40, RZ, 0xfc, !PT ;  /* 0x00000040b9a77812 */ /* 0x000fe800078efcff */
[----:B------:R-:W-:Y:S01]  /*6b70*/  ISETP.GE.AND P2, PT, R167, UR8, PT ;  /* 0x00000008a7007c0c */ /* 0x000fe2000bf46270 */
[----:B------:R-:W-:Y:S02]  /*6b80*/  VIADD R236, R236, UR15 ;  /* 0x0000000fecec7c36 */ /* 0x000fe40008000000 */
[----:B------:R-:W-:Y:S02]  /*6b90*/  VIADD R206, R206, UR15 ;  /* 0x0000000fcece7c36 */ /* 0x000fe40008000000 */
[----:B----4-:R-:W-:Y:S02]  /*6ba0*/  VIADD R164, R164, UR15 ;  /* 0x0000000fa4a47c36 */ /* 0x010fe40008000000 */
[----:B-1----:R-:W-:Y:S04]  /*6bb0*/  IMAD.SHL.U32 R0, R32, 0x40, RZ ;  /* 0x0000004020007824 */ /* 0x002fe800078e00ff */
[----:B------:R-:W-:Y:S05]  /*6bc0*/  IMAD.X R0, RZ, RZ, ~R0, P0 ;  /* 0x000000ffff007224 */ /* 0x000fea00000e0e00 */
[----:B------:R-:W-:Y:S04]  /*6bd0*/  SHF.R.S64 R4, R4, 0x1f, R0 ;  /* 0x0000001f04047819 */ /* 0x000fe80000001000 */
[----:B--2---:R-:W-:Y:S04]  /*6be0*/  IADD3 R166, P0, PT, R4, R166, RZ ;  /* 0x000000a604a67210 */ /* 0x004fe80007f1e0ff */
[----:B---3--:R-:W-:Y:S01]  /*6bf0*/  LEA.HI.X.SX32 R165, R0, R165, 0x1, P0 ;  /* 0x000000a500a57211 */ /* 0x008fe200000f0eff */
[----:B------:R1:W-:Y:S01]  /*6c00*/  STL [R1+0x1c], R166 ;  /* 0x00001ca601007387 */ /* 0x0003e20000100800 */
[--C-:B------:R-:W-:Y:S02]  /*6c10*/  @!P4 IMAD.MOV.U32 R4, RZ, RZ, R166.reuse ;  /* 0x000000ffff04c224 */ /* 0x100fe400078e00a6 */
[----:B------:R-:W-:Y:S01]  /*6c20*/  IMAD.SHL.U32 R0, R33, 0x40, RZ ;  /* 0x0000004021007824 */ /* 0x000fe200078e00ff */
[----:B------:R1:W-:Y:S01]  /*6c30*/  STL [R1+0x18], R165 ;  /* 0x000018a501007387 */ /* 0x0003e20000100800 */
[--C-:B------:R-:W-:Y:S03]  /*6c40*/  @!P4 IMAD.MOV.U32 R5, RZ, RZ, R165.reuse ;  /* 0x000000ffff05c224 */ /* 0x100fe600078e00a5 */
[----:B------:R1:W-:Y:S04]  /*6c50*/  STL [R1+0x14], R164 ;  /* 0x000014a401007387 */ /* 0x0003e80000100800 */
[----:B------:R-:W-:Y:S01]  /*6c60*/  @!PT LDS RZ, [RZ] ;  /* 0x00000000fffff984 */ /* 0x000fe20000000800 */
[----:B------:R-:W-:Y:S01]  /*6c70*/  @!PT LDS RZ, [RZ] ;  /* 0x00000000fffff984 */ /* 0x000fe20000000800 */
[----:B------:R-:W-:Y:S01]  /*6c80*/  @!PT LDS RZ, [RZ] ;  /* 0x00000000fffff984 */ /* 0x000fe20000000800 */
[----:B------:R2:W-:Y:S04]  /*6c90*/  @!P4 LDGSTS.E.BYPASS.LTC128B.128 [R164], desc[UR32][R4.64] ;  /* 0x0000000004a4cfae */ /* 0x0005e8000b981a20 */
[----:B------:R1:W-:Y:S04]  /*6ca0*/  @P4 STS.64 [R236], RZ ;  /* 0x000000ffec004388 */ /* 0x0003e80000000a00 */
[----:B------:R1:W-:Y:S01]  /*6cb0*/  @P4 STS.64 [R236+0x8], RZ ;  /* 0x000008ffec004388 */ /* 0x0003e20000000a00 */
[----:B--2---:R-:W-:Y:S02]  /*6cc0*/  @!P2 IMAD.MOV.U32 R4, RZ, RZ, R166 ;  /* 0x000000ffff04a224 */ /* 0x004fe400078e00a6 */
[----:B------:R-:W-:Y:S05]  /*6cd0*/  @!P2 IMAD.MOV.U32 R5, RZ, RZ, R165 ;  /* 0x000000ffff05a224 */ /* 0x000fea00078e00a5 */
[----:B------:R-:W-:Y:S01]  /*6ce0*/  @!PT LDS RZ, [RZ] ;  /* 0x00000000fffff984 */ /* 0x000fe20000000800 */
[----:B------:R-:W-:Y:S01]  /*6cf0*/  @!PT LDS RZ, [RZ] ;  /* 0x00000000fffff984 */ /* 0x000fe20000000800 */
[----:B------:R-:W-:Y:S01]  /*6d00*/  @!PT LDS RZ, [RZ] ;  /* 0x00000000fffff984 */ /* 0x000fe20000000800 */
[----:B------:R2:W-:Y:S04]  /*6d10*/  @!P2 LDGSTS.E.BYPASS.LTC128B.128 [R164+0x2000], desc[UR32][R4.64+0x80] ;  /* 0x0200008004a4afae */ /* 0x0005e8000b981a20 */
[----:B------:R1:W-:Y:S04]  /*6d20*/  @P2 STS.64 [R236+0x2000], RZ ;  /* 0x002000ffec002388 */ /* 0x0003e80000000a00 */
[----:B------:R1:W-:Y:S01]  /*6d30*/  @P2 STS.64 [R236+0x2008], RZ ;  /* 0x002008ffec002388 */ /* 0x0003e20000000a00 */
[C---:B--2---:R-:W-:Y:S04]  /*6d40*/  LEA R4, P0, R32.reuse, RZ, 0x6 ;  /* 0x000000ff20047211 */ /* 0x044fe800078030ff */
[----:B------:R-:W-:Y:S02]  /*6d50*/  LEA.HI.X R5, R32, RZ, RZ, 0x6, P0 ;  /* 0x000000ff20057211 */ /* 0x000fe400000f34ff */
[----:B------:R-:W-:Y:S04]  /*6d60*/  @!P4 IADD3 R4, P0, PT, R166, R4, RZ ;  /* 0x00000004a604c210 */ /* 0x000fe80007f1e0ff */
[----:B------:R-:W-:Y:S05]  /*6d70*/  @!P4 IADD3.X R5, PT, PT, R165, R5, R0, P0, !PT ;  /* 0x00000005a505c210 */ /* 0x000fea00007fe400 */
[----:B------:R-:W-:Y:S01]  /*6d80*/  @!PT LDS RZ, [RZ] ;  /* 0x00000000fffff984 */ /* 0x000fe20000000800 */
[----:B------:R-:W-:Y:S01]  /*6d90*/  @!PT LDS RZ, [RZ] ;  /* 0x00000000fffff984 */ /* 0x000fe20000000800 */
[----:B------:R-:W-:Y:S01]  /*6da0*/  @!PT LDS RZ, [RZ] ;  /* 0x00000000fffff984 */ /* 0x000fe20000000800 */
[----:B------:R2:W-:Y:S04]  /*6db0*/  @!P4 LDGSTS.E.BYPASS.LTC128B.128 [R164+0x1000], desc[UR32][R4.64] ;  /* 0x0100000004a4cfae */ /* 0x0005e8000b981a20 */
[----:B------:R1:W-:Y:S04]  /*6dc0*/  @P4 STS.64 [R236+0x1000], RZ ;  /* 0x001000ffec004388 */ /* 0x0003e80000000a00 */
[----:B------:R1:W-:Y:S01]  /*6dd0*/  @P4 STS.64 [R236+0x1008], RZ ;  /* 0x001008ffec004388 */ /* 0x0003e20000000a00 */
[C---:B--2---:R-:W-:Y:S04]  /*6de0*/  @!P2 LEA R4, P0, R32.reuse, R166, 0x6 ;  /* 0x000000a62004a211 */ /* 0x044fe800078030ff */
[----:B------:R-:W-:Y:S05]  /*6df0*/  @!P2 LEA.HI.X R5, R32, R165, R33, 0x6, P0 ;  /* 0x000000a52005a211 */ /* 0x000fea00000f3421 */
[----:B------:R-:W-:Y:S01]  /*6e00*/  @!PT LDS RZ, [RZ] ;  /* 0x00000000fffff984 */ /* 0x000fe20000000800 */
[----:B------:R-:W-:Y:S01]  /*6e10*/  @!PT LDS RZ, [RZ] ;  /* 0x00000000fffff984 */ /* 0x000fe20000000800 */
[----:B------:R-:W-:Y:S01]  /*6e20*/  @!PT LDS RZ, [RZ] ;  /* 0x00000000fffff984 */ /* 0x000fe20000000800 */
[----:B------:R1:W-:Y:S04]  /*6e30*/  @!P2 LDGSTS.E.BYPASS.LTC128B.128 [R164+0x3000], desc[UR32][R4.64+0x80] ;  /* 0x0300008004a4afae */ /* 0x0003e8000b981a20 */
[----:B------:R1:W-:Y:S04]  /*6e40*/  @P2 STS.64 [R236+0x3000], RZ ;  /* 0x003000ffec002388 */ /* 0x0003e80000000a00 */
[----:B------:R1:W-:Y:S04]  /*6e50*/  @P2 STS.64 [R236+0x3008], RZ ;  /* 0x003008ffec002388 */ /* 0x0003e80000000a00 */
[----:B------:R-:W0:Y:S02]  /*6e60*/  LDGDEPBAR ;  /* 0x00000000000079af */ /* 0x000e240000000000 */
.L_x_905:
[----:B-1----:R-:W2:Y:S01]  /*6e70*/  LDL.LU R166, [R1+0xc] ;  /* 0x00000c0001a67983 */ /* 0x002ea20000300800 */
[C---:B------:R-:W-:Y:S01]  /*6e80*/  FADD.FTZ R19, -R181.reuse, R19 ;  /* 0x00000013b5137221 */ /* 0x040fe20000010100 */
[----:B------:R-:W-:Y:S01]  /*6e90*/  FADD.FTZ R22, -R181, R22 ;  /* 0x00000016b5167221 */ /* 0x000fe20000010100 */
[----:B------:R-:W-:Y:S01]  /*6ea0*/  FFMA.FTZ R4, -R194, R194, 1 ;  /* 0x3f800000c2047423 */ /* 0x000fe200000101c2 */
[----:B------:R-:W3:Y:S01]  /*6eb0*/  LDL.LU R165, [R1+0x8] ;  /* 0x0000080001a57983 */ /* 0x000ee20000300800 */
[----:B------:R-:W-:Y:S01]  /*6ec0*/  FMUL.FTZ R19, R237, R19 ;  /* 0x00000013ed137220 */ /* 0x000fe20000410000 */
[----:B------:R-:W-:Y:S01]  /*6ed0*/  FMUL.FTZ R22, R234, R22 ;  /* 0x00000016ea167220 */ /* 0x000fe20000410000 */
[----:B------:R-:W-:Y:S01]  /*6ee0*/  FMUL.FTZ R4, R4, UR13 ;  /* 0x0000000d04047c20 */ /* 0x000fe20008410000 */
[----:B------:R-:W4:Y:S01]  /*6ef0*/  LDL.LU R164, [R1+0x4] ;  /* 0x0000040001a47983 */ /* 0x000f220000300800 */
[----:B------:R-:W-:Y:S01]  /*6f00*/  F2FP.F16.F32.PACK_AB R0, R7, R16 ;  /* 0x000000100700723e */ /* 0x000fe200000000ff */
[----:B------:R-:W-:Y:S01]  /*6f10*/  FFMA.FTZ R5, -R195, R195, 1 ;  /* 0x3f800000c3057423 */ /* 0x000fe200000101c3 */
[----:B------:R-:W-:Y:S01]  /*6f20*/  FMUL.FTZ R19, R19, R4 ;  /* 0x0000000413137220 */ /* 0x000fe20000410000 */
[----:B------:R-:W2:Y:S01]  /*6f30*/  LDL.LU R33, [R1] ;  /* 0x0000000001217983 */ /* 0x000ea20000300800 */
[----:B------:R-:W-:Y:S01]  /*6f40*/  FFMA.FTZ R4, -R188, R188, 1 ;  /* 0x3f800000bc047423 */ /* 0x000fe200000101bc */
[----:B------:R-:W-:Y:S01]  /*6f50*/  MOV R32, 0x10 ;  /* 0x0000001000207802 */ /* 0x000fe20000000f00 */
[----:B------:R-:W-:Y:S01]  /*6f60*/  FMUL.FTZ R5, R5, UR13 ;  /* 0x0000000d05057c20 */ /* 0x000fe20008410000 */
[----:B------:R1:W-:Y:S01]  /*6f70*/  STS [R186+0x1c000], R2 ;  /* 0x01c00002ba007388 */ /* 0x0003e20000000800 */
[----:B------:R-:W-:Y:S01]  /*6f80*/  FMUL.FTZ R4, R4, UR13 ;  /* 0x0000000d04047c20 */ /* 0x000fe20008410000 */
[----:B------:R-:W-:Y:S01]  /*6f90*/  SEL R32, R32, 0xfffffff0, !P3 ;  /* 0xfffffff020207807 */ /* 0x000fe20005800000 */
[----:B------:R-:W-:Y:S01]  /*6fa0*/  FADD.FTZ R23, -R181, R23 ;  /* 0x00000017b5177221 */ /* 0x000fe20000010100 */
[----:B------:R1:W-:Y:S01]  /*6fb0*/  STS [R186+0x1c400], R0 ;  /* 0x01c40000ba007388 */ /* 0x0003e20000000800 */
[C---:B-----5:R-:W-:Y:S01]  /*6fc0*/  FADD.FTZ R13, -R180.reuse, R13 ;  /* 0x0000000db40d7221 */ /* 0x060fe20000010100 */
[C---:B------:R-:W-:Y:S01]  /*6fd0*/  FADD.FTZ R8, -R180.reuse, R8 ;  /* 0x00000008b4087221 */ /* 0x040fe20000010100 */
[----:B------:R-:W-:Y:S01]  /*6fe0*/  FMUL.FTZ R23, R235, R23 ;  /* 0x00000017eb177220 */ /* 0x000fe20000410000 */
[----:B------:R-:W-:Y:S01]  /*6ff0*/  FADD.FTZ R9, -R180, R9 ;  /* 0x00000009b4097221 */ /* 0x000fe20000010100 */
[----:B------:R-:W-:Y:S01]  /*7000*/  FMUL.FTZ R13, R245, R13 ;  /* 0x0000000df50d7220 */ /* 0x000fe20000410000 */
[----:B------:R-:W-:Y:S01]  /*7010*/  FMUL.FTZ R8, R252, R8 ;  /* 0x00000008fc087220 */ /* 0x000fe20000410000 */
[C---:B------:R-:W-:Y:S01]  /*7020*/  FADD.FTZ R29, -R180.reuse, R29 ;  /* 0x0000001db41d7221 */ /* 0x040fe20000010100 */
[----:B------:R-:W-:Y:S01]  /*7030*/  FMUL.FTZ R9, R249, R9 ;  /* 0x00000009f9097220 */ /* 0x000fe20000410000 */
[----:B------:R-:W-:Y:S01]  /*7040*/  FADD.FTZ R34, -R181, R34 ;  /* 0x00000022b5227221 */ /* 0x000fe20000010100 */
[C---:B------:R-:W-:Y:S01]  /*7050*/  FADD.FTZ R12, -R180.reuse, R12 ;  /* 0x0000000cb40c7221 */ /* 0x040fe20000010100 */
[----:B------:R-:W-:Y:S01]  /*7060*/  FMUL.FTZ R29, R239, R29 ;  /* 0x0000001def1d7220 */ /* 0x000fe20000410000 */
[----:B------:R-:W-:Y:S01]  /*7070*/  FADD.FTZ R28, -R180, R28 ;  /* 0x0000001cb41c7221 */ /* 0x000fe20000010100 */
[----:B------:R-:W-:Y:S01]  /*7080*/  FMUL.FTZ R34, R231, R34 ;  /* 0x00000022e7227220 */ /* 0x000fe20000410000 */
[----:B------:R-:W-:Y:S01]  /*7090*/  FMUL.FTZ R12, R246, R12 ;  /* 0x0000000cf60c7220 */ /* 0x000fe20000410000 */
[----:B------:R-:W-:Y:S01]  /*70a0*/  FADD.FTZ R25, -R180, R25 ;  /* 0x00000019b4197221 */ /* 0x000fe20000010100 */
[----:B------:R-:W-:Y:S01]  /*70b0*/  FMUL.FTZ R28, R240, R28 ;  /* 0x0000001cf01c7220 */ /* 0x000fe20000410000 */
[C---:B------:R-:W-:Y:S01]  /*70c0*/  FADD.FTZ R11, -R3.reuse, R11 ;  /* 0x0000000b030b7221 */ /* 0x040fe20000010100 */
[----:B------:R-:W-:Y:S01]  /*70d0*/  FADD.FTZ R14, -R3, R14 ;  /* 0x0000000e030e7221 */ /* 0x000fe20000010100 */
[----:B------:R-:W-:Y:S01]  /*70e0*/  FMUL.FTZ R25, R241, R25 ;  /* 0x00000019f1197220 */ /* 0x000fe20000410000 */
[----:B------:R-:W-:Y:S01]  /*70f0*/  FADD.FTZ R10, -R3, R10 ;  /* 0x0000000a030a7221 */ /* 0x000fe20000010100 */
[----:B-1----:R-:W-:Y:S01]  /*7100*/  FADD.FTZ R2, -R181, R18 ;  /* 0x00000012b5027221 */ /* 0x002fe20000010100 */
[----:B------:R-:W-:Y:S01]  /*7110*/  F2FP.F16.F32.PACK_AB R18, R6, R17 ;  /* 0x000000110612723e */ /* 0x000fe200000000ff */
[C---:B------:R-:W-:Y:S01]  /*7120*/  FADD.FTZ R15, -R3.reuse, R15 ;  /* 0x0000000f030f7221 */ /* 0x040fe20000010100 */
[----:B------:R-:W-:Y:S01]  /*7130*/  FADD.FTZ R27, -R3, R27 ;  /* 0x0000001b031b7221 */ /* 0x000fe20000010100 */
[----:B------:R-:W-:Y:S01]  /*7140*/  FMUL.FTZ R6, R238, R2 ;  /* 0x00000002ee067220 */ /* 0x000fe20000410000 */
[----:B------:R-:W-:Y:S01]  /*7150*/  FFMA.FTZ R2, -R190, R190, 1 ;  /* 0x3f800000be027423 */ /* 0x000fe200000101be */
[----:B------:R-:W-:Y:S01]  /*7160*/  FFMA.FTZ R0, -R203, R203, 1 ;  /* 0x3f800000cb007423 */ /* 0x000fe200000101cb */
[----:B------:R-:W-:Y:S01]  /*7170*/  FADD.FTZ R31, -R3, R31 ;  /* 0x0000001f031f7221 */ /* 0x000fe20000010100 */
[----:B------:R-:W-:Y:S01]  /*7180*/  FMUL.FTZ R7, R6, R5 ;  /* 0x0000000506077220 */ /* 0x000fe20000410000 */
[----:B------:R-:W-:Y:S01]  /*7190*/  FMUL.FTZ R2, R2, UR13 ;  /* 0x0000000d02027c20 */ /* 0x000fe20008410000 */
[----:B------:R-:W-:Y:S01]  /*71a0*/  FFMA.FTZ R6, -R191, R191, 1 ;  /* 0x3f800000bf067423 */ /* 0x000fe200000101bf */
[----:B------:R-:W-:Y:S01]  /*71b0*/  FMUL.FTZ R0, R0, UR13 ;  /* 0x0000000d00007c20 */ /* 0x000fe20008410000 */
[----:B------:R-:W-:Y:S01]  /*71c0*/  FFMA.FTZ R5, -R189, R189, 1 ;  /* 0x3f800000bd057423 */ /* 0x000fe200000101bd */
[----:B------:R-:W-:Y:S01]  /*71d0*/  FMUL.FTZ R22, R22, R2 ;  /* 0x0000000216167220 */ /* 0x000fe20000410000 */
[----:B------:R-:W-:Y:S01]  /*71e0*/  FADD.FTZ R2, -R181, R35 ;  /* 0x00000023b5027221 */ /* 0x000fe20000010100 */
[----:B------:R-:W-:Y:S01]  /*71f0*/  FMUL.FTZ R6, R6, UR13 ;  /* 0x0000000d06067c20 */ /* 0x000fe20008410000 */
[----:B------:R-:W-:Y:S01]  /*7200*/  FMUL.FTZ R13, R13, R0 ;  /* 0x000000000d0d7220 */ /* 0x000fe20000410000 */
[----:B------:R-:W-:Y:S01]  /*7210*/  FFMA.FTZ R0, -R192, R192, 1 ;  /* 0x3f800000c0007423 */ /* 0x000fe200000101c0 */
[----:B------:R-:W-:Y:S01]  /*7220*/  FMUL.FTZ R2, R230, R2 ;  /* 0x00000002e6027220 */ /* 0x000fe20000410000 */
[----:B------:R-:W-:Y:S01]  /*7230*/  FMUL.FTZ R16, R23, R6 ;  /* 0x0000000617107220 */ /* 0x000fe20000410000 */
[----:B------:R-:W-:Y:S01]  /*7240*/  FFMA.FTZ R6, -R226, R226, 1 ;  /* 0x3f800000e2067423 */ /* 0x000fe200000101e2 */
[----:B------:R-:W-:Y:S01]  /*7250*/  FMUL.FTZ R0, R0, UR13 ;  /* 0x0000000d00007c20 */ /* 0x000fe20008410000 */
[----:B------:R-:W-:Y:S01]  /*7260*/  FMUL.FTZ R17, R2, R4 ;  /* 0x0000000402117220 */ /* 0x000fe20000410000 */
[----:B------:R-:W-:Y:S01]  /*7270*/  IADD3 R2, PT, PT, R186, R32, RZ ;  /* 0x00000020ba027210 */ /* 0x000fe20007ffe0ff */
[----:B------:R-:W-:Y:S01]  /*7280*/  FMUL.FTZ R6, R6, UR13 ;  /* 0x0000000d06067c20 */ /* 0x000fe20008410000 */
[----:B------:R-:W-:Y:S01]  /*7290*/  F2FP.F16.F32.PACK_AB R4, R19, R7 ;  /* 0x000000071304723e */ /* 0x000fe200000000ff */
[----:B------:R-:W-:Y:S01]  /*72a0*/  FFMA.FTZ R7, -R227, R227, 1 ;  /* 0x3f800000e3077423 */ /* 0x000fe200000101e3 */
[----:B------:R-:W-:Y:S01]  /*72b0*/  FMUL.FTZ R5, R5, UR13 ;  /* 0x0000000d05057c20 */ /* 0x000fe20008410000 */
[----:B------:R1:W-:Y:S01]  /*72c0*/  STS [R2+0x1c000], R20 ;  /* 0x01c0001402007388 */ /* 0x0003e20000000800 */
[----:B------:R-:W-:Y:S01]  /*72d0*/  FMUL.FTZ R19, R9, R6 ;  /* 0x0000000609137220 */ /* 0x000fe20000410000 */
[----:B------:R-:W-:Y:S01]  /*72e0*/  FMUL.FTZ R7, R7, UR13 ;  /* 0x0000000d07077c20 */ /* 0x000fe20008410000 */
[----:B------:R-:W-:Y:S01]  /*72f0*/  FMUL.FTZ R9, R29, R0 ;  /* 0x000000001d097220 */ /* 0x000fe20000410000 */
[----:B------:R1:W-:Y:S01]  /*7300*/  STS [R2+0x1c400], R4 ;  /* 0x01c4000402007388 */ /* 0x0003e20000000800 */
[----:B------:R-:W-:Y:S01]  /*7310*/  FMUL.FTZ R34, R34, R5 ;  /* 0x0000000522227220 */ /* 0x000fe20000410000 */
[----:B------:R-:W-:Y:S01]  /*7320*/  FFMA.FTZ R5, -R225, R225, 1 ;  /* 0x3f800000e1057423 */ /* 0x000fe200000101e1 */
[----:B------:R-:W-:Y:S01]  /*7330*/  FFMA.FTZ R6, -R197, R197, 1 ;  /* 0x3f800000c5067423 */ /* 0x000fe200000101c5 */
[C---:B------:R-:W-:Y:S01]  /*7340*/  FADD.FTZ R26, -R3.reuse, R26 ;  /* 0x0000001a031a7221 */ /* 0x040fe20000010100 */
[----:B------:R-:W-:Y:S01]  /*7350*/  FADD.FTZ R30, -R3, R30 ;  /* 0x0000001e031e7221 */ /* 0x000fe20000010100 */
[----:B------:R-:W-:Y:S01]  /*7360*/  FMUL.FTZ R5, R5, UR13 ;  /* 0x0000000d05057c20 */ /* 0x000fe20008410000 */
[----:B------:R-:W-:Y:S01]  /*7370*/  FMUL.FTZ R6, R6, UR13 ;  /* 0x0000000d06067c20 */ /* 0x000fe20008410000 */
[----:B------:R-:W-:Y:S01]  /*7380*/  FFMA.FTZ R3, -R200, R200, 1 ;  /* 0x3f800000c8037423 */ /* 0x000fe200000101c8 */
[----:B------:R-:W-:Y:S01]  /*7390*/  FMUL.FTZ R30, R244, R30 ;  /* 0x0000001ef41e7220 */ /* 0x000fe20000410000 */
[----:B------:R-:W-:Y:S01]  /*73a0*/  FMUL.FTZ R12, R12, R5 ;  /* 0x000000050c0c7220 */ /* 0x000fe20000410000 */
[----:B------:R-:W-:Y:S01]  /*73b0*/  FFMA.FTZ R5, -R193, R193, 1 ;  /* 0x3f800000c1057423 */ /* 0x000fe200000101c1 */
[----:B------:R-:W-:Y:S01]  /*73c0*/  FMUL.FTZ R3, R3, UR13 ;  /* 0x0000000d03037c20 */ /* 0x000fe20008410000 */
[----:B------:R-:W-:Y:S01]  /*73d0*/  FMUL.FTZ R26, R248, R26 ;  /* 0x0000001af81a7220 */ /* 0x000fe20000410000 */
[----:B------:R-:W-:Y:S01]  /*73e0*/  FMUL.FTZ R27, R247, R27 ;  /* 0x0000001bf71b7220 */ /* 0x000fe20000410000 */
[----:B------:R-:W-:Y:S01]  /*73f0*/  FMUL.FTZ R5, R5, UR13 ;  /* 0x0000000d05057c20 */ /* 0x000fe20008410000 */
[----:B------:R-:W-:Y:S01]  /*7400*/  FMUL.FTZ R30, R30, R3 ;  /* 0x000000031e1e7220 */ /* 0x000fe20000410000 */
[----:B------:R-:W-:Y:S01]  /*7410*/  FADD.FTZ R24, -R180, R24 ;  /* 0x00000018b4187221 */ /* 0x000fe20000010100 */
[----:B------:R-:W-:Y:S01]  /*7420*/  F2FP.F16.F32.PACK_AB R16, R16, R22 ;  /* 0x000000161010723e */ /* 0x000fe200000000ff */
[----:B------:R-:W-:Y:S01]  /*7430*/  FMUL.FTZ R28, R28, R5 ;  /* 0x000000051c1c7220 */ /* 0x000fe20000410000 */
[----:B------:R-:W-:Y:S01]  /*7440*/  FFMA.FTZ R5, -R232, R232, 1 ;  /* 0x3f800000e8057423 */ /* 0x000fe200000101e8 */
[----:B-1----:R-:W-:Y:S01]  /*7450*/  FMUL.FTZ R20, R8, R7 ;  /* 0x0000000708147220 */ /* 0x002fe20000410000 */
[----:B------:R-:W-:Y:S01]  /*7460*/  FMUL.FTZ R8, R25, R6 ;  /* 0x0000000619087220 */ /* 0x000fe20000410000 */
[----:B------:R-:W-:Y:S01]  /*7470*/  FFMA.FTZ R6, -R233, R233, 1 ;  /* 0x3f800000e9067423 */ /* 0x000fe200000101e9 */
[----:B------:R-:W-:Y:S01]  /*7480*/  FMUL.FTZ R5, R5, UR13 ;  /* 0x0000000d05057c20 */ /* 0x000fe20008410000 */
[----:B------:R-:W-:Y:S01]  /*7490*/  FFMA.FTZ R4, -R229, R229, 1 ;  /* 0x3f800000e5047423 */ /* 0x000fe200000101e5 */
[----:B------:R-:W-:Y:S01]  /*74a0*/  F2FP.F16.F32.PACK_AB R0, R19, R20 ;  /* 0x000000141300723e */ /* 0x000fe200000000ff */
[----:B------:R-:W-:Y:S01]  /*74b0*/  FMUL.FTZ R6, R6, UR13 ;  /* 0x0000000d06067c20 */ /* 0x000fe20008410000 */
[----:B------:R-:W-:Y:S01]  /*74c0*/  FFMA.FTZ R7, -R198, R198, 1 ;  /* 0x3f800000c6077423 */ /* 0x000fe200000101c6 */
[----:B------:R-:W-:Y:S01]  /*74d0*/  FMUL.FTZ R4, R4, UR13 ;  /* 0x0000000d04047c20 */ /* 0x000fe20008410000 */
[----:B------:R-:W-:Y:S01]  /*74e0*/  FMUL.FTZ R24, R242, R24 ;  /* 0x00000018f2187220 */ /* 0x000fe20000410000 */
[----:B------:R1:W-:Y:S01]  /*74f0*/  STS [R186+0x1d000], R0 ;  /* 0x01d00000ba007388 */ /* 0x0003e20000000800 */
[----:B------:R-:W-:Y:S01]  /*7500*/  FMUL.FTZ R7, R7, UR13 ;  /* 0x0000000d07077c20 */ /* 0x000fe20008410000 */
[----:B------:R-:W-:Y:S01]  /*7510*/  FMUL.FTZ R31, R243, R31 ;  /* 0x0000001ff31f7220 */ /* 0x000fe20000410000 */
[----:B------:R-:W-:Y:S01]  /*7520*/  F2FP.F16.F32.PACK_AB R17, R17, R34 ;  /* 0x000000221111723e */ /* 0x000fe200000000ff */
[----:B------:R-:W4:Y:S01]  /*7530*/  LDC R184, c[0x0][0x44c] ;  /* 0x00011300ffb87b82 */ /* 0x000f220000000800 */
[----:B------:R-:W-:Y:S01]  /*7540*/  FMUL.FTZ R24, R24, R7 ;  /* 0x0000000718187220 */ /* 0x000fe20000410000 */
[----:B------:R-:W-:Y:S02]  /*7550*/  F2FP.F16.F32.PACK_AB R7, R13, R12 ;  /* 0x0000000c0d07723e */ /* 0x000fe400000000ff */
[----:B------:R-:W-:Y:S02]  /*7560*/  F2FP.F16.F32.PACK_AB R9, R9, R28 ;  /* 0x0000001c0909723e */ /* 0x000fe400000000ff */
[----:B------:R-:W-:Y:S02]  /*7570*/  F2FP.F16.F32.PACK_AB R8, R8, R24 ;  /* 0x000000180808723e */ /* 0x000fe400000000ff */
[----:B------:R-:W-:Y:S02]  /*7580*/  MOV R198, 0x40 ;  /* 0x0000004000c67802 */ /* 0x000fe40000000f00 */
[----:B------:R-:W-:Y:S02]  /*7590*/  LOP3.LUT R237, R220, 0x38, RZ, 0xc0, !PT ;  /* 0x00000038dced7812 */ /* 0x000fe400078ec0ff */
[----:B------:R-:W-:Y:S02]  /*75a0*/  SEL R198, R198, 0xffffffc0, !P3 ;  /* 0xffffffc0c6c67807 */ /* 0x000fe40005800000 */
[----:B------:R-:W-:Y:S02]  /*75b0*/  LOP3.LUT R225, R219, 0x10, RZ, 0xc0, !PT ;  /* 0x00000010dbe17812 */ /* 0x000fe400078ec0ff */
[----:B------:R-:W-:Y:S01]  /*75c0*/  LOP3.LUT R238, R237, 0x40, RZ, 0xfc, !PT ;  /* 0x00000040edee7812 */ /* 0x000fe200078efcff */
[----:B-1----:R-:W-:Y:S04]  /*75d0*/  FFMA.FTZ R0, -R228, R228, 1 ;  /* 0x3f800000e4007423 */ /* 0x002fe800000101e4 */
[----:B------:R-:W-:Y:S01]  /*75e0*/  FMUL.FTZ R0, R0, UR13 ;  /* 0x0000000d00007c20 */ /* 0x000fe20008410000 */
[----:B--2---:R-:W-:Y:S01]  /*75f0*/  FMUL.FTZ R15, R33, R15 ;  /* 0x0000000f210f7220 */ /* 0x004fe20000410000 */
[----:B---3--:R-:W-:Y:S01]  /*7600*/  FMUL.FTZ R11, R165, R11 ;  /* 0x0000000ba50b7220 */ /* 0x008fe20000410000 */
[----:B----4-:R-:W-:Y:S01]  /*7610*/  FMUL.FTZ R14, R164, R14 ;  /* 0x0000000ea40e7220 */ /* 0x010fe20000410000 */
[----:B------:R-:W-:Y:S01]  /*7620*/  FMUL.FTZ R10, R166, R10 ;  /* 0x0000000aa60a7220 */ /* 0x000fe20000410000 */
[----:B------:R-:W-:Y:S01]  /*7630*/  FMUL.FTZ R15, R15, R0 ;  /* 0x000000000f0f7220 */ /* 0x000fe20000410000 */
[----:B------:R-:W-:Y:S01]  /*7640*/  FMUL.FTZ R11, R11, R5 ;  /* 0x000000050b0b7220 */ /* 0x000fe20000410000 */
[----:B------:R-:W-:Y:S01]  /*7650*/  FMUL.FTZ R14, R14, R4 ;  /* 0x000000040e0e7220 */ /* 0x000fe20000410000 */
[----:B------:R-:W-:Y:S01]  /*7660*/  FFMA.FTZ R5, -R202, R202, 1 ;  /* 0x3f800000ca057423 */ /* 0x000fe200000101ca */
[----:B------:R-:W-:Y:S01]  /*7670*/  FMUL.FTZ R10, R10, R6 ;  /* 0x000000060a0a7220 */ /* 0x000fe20000410000 */
[----:B------:R-:W-:Y:S01]  /*7680*/  FFMA.FTZ R4, -R201, R201, 1 ;  /* 0x3f800000c9047423 */ /* 0x000fe200000101c9 */
[----:B------:R-:W-:Y:S01]  /*7690*/  FFMA.FTZ R0, -R199, R199, 1 ;  /* 0x3f800000c7007423 */ /* 0x000fe200000101c7 */
[----:B------:R-:W-:Y:S01]  /*76a0*/  FMUL.FTZ R5, R5, UR13 ;  /* 0x0000000d05057c20 */ /* 0x000fe20008410000 */
[----:B------:R-:W-:Y:S02]  /*76b0*/  IMAD R201, R184, UR9, RZ ;  /* 0x00000009b8c97c24 */ /* 0x000fe4000f8e02ff */
[----:B------:R-:W-:Y:S01]  /*76c0*/  FMUL.FTZ R4, R4, UR13 ;  /* 0x0000000d04047c20 */ /* 0x000fe20008410000 */
[----:B------:R-:W-:Y:S01]  /*76d0*/  F2FP.F16.F32.PACK_AB R3, R11, R10 ;  /* 0x0000000a0b03723e */ /* 0x000fe200000000ff */
[----:B------:R-:W-:Y:S01]  /*76e0*/  FMUL.FTZ R26, R26, R5 ;  /* 0x000000051a1a7220 */ /* 0x000fe20000410000 */
[----:B------:R-:W-:Y:S01]  /*76f0*/  FMUL.FTZ R0, R0, UR13 ;  /* 0x0000000d00007c20 */ /* 0x000fe20008410000 */
[----:B------:R-:W-:Y:S01]  /*7700*/  FMUL.FTZ R5, R27, R4 ;  /* 0x000000041b057220 */ /* 0x000fe20000410000 */
[----:B------:R-:W-:Y:S01]  /*7710*/  F2FP.F16.F32.PACK_AB R4, R15, R14 ;  /* 0x0000000e0f04723e */ /* 0x000fe200000000ff */
[----:B------:R1:W-:Y:S01]  /*7720*/  STS [R186+0x1d400], R3 ;  /* 0x01d40003ba007388 */ /* 0x0003e20000000800 */
[----:B------:R-:W-:Y:S01]  /*7730*/  FMUL.FTZ R6, R31, R0 ;  /* 0x000000001f067220 */ /* 0x000fe20000410000 */
[----:B------:R-:W-:Y:S02]  /*7740*/  SHF.R.U32.HI R0, RZ, 0x4, R219 ;  /* 0x00000004ff007819 */ /* 0x000fe400000116db */
[----:B------:R2:W-:Y:S01]  /*7750*/  STS [R2+0x1d400], R4 ;  /* 0x01d4000402007388 */ /* 0x0005e20000000800 */
[----:B------:R-:W-:Y:S02]  /*7760*/  F2FP.F16.F32.PACK_AB R5, R5, R26 ;  /* 0x0000001a0505723e */ /* 0x000fe400000000ff */
[----:B------:R-:W-:Y:S01]  /*7770*/  F2FP.F16.F32.PACK_AB R6, R6, R30 ;  /* 0x0000001e0606723e */ /* 0x000fe200000000ff */
[----:B------:R3:W-:Y:S01]  /*7780*/  STS [R2+0x1d000], R7 ;  /* 0x01d0000702007388 */ /* 0x0007e20000000800 */
[----:B------:R-:W-:Y:S02]  /*7790*/  LOP3.LUT R200, R0, 0x8, RZ, 0xc0, !PT ;  /* 0x0000000800c87812 */ /* 0x000fe400078ec0ff */
[----:B------:R-:W-:Y:S01]  /*77a0*/  LOP3.LUT R0, R223, 0x30, R207, 0xf8, !PT ;  /* 0x00000030df007812 */ /* 0x000fe200078ef8cf */
[----:B------:R-:W-:Y:S03]  /*77b0*/  STS [R187+-0x4000], R21 ;  /* 0xffc00015bb007388 */ /* 0x000fe60000000800 */
[----:B------:R-:W-:Y:S01]  /*77c0*/  LOP3.LUT R0, R0, 0x1c0, R221, 0xf8, !PT ;  /* 0x000001c000007812 */ /* 0x000fe200078ef8dd */
[----:B------:R-:W-:Y:S01]  /*77d0*/  STS [R187+-0x3c00], R16 ;  /* 0xffc40010bb007388 */ /* 0x000fe20000000800 */
[----:B-1----:R-:W-:Y:S02]  /*77e0*/  LOP3.LUT R3, R200, 0x10, R219, 0xf8, !PT ;  /* 0x00000010c8037812 */ /* 0x002fe400078ef8db */
[----:B--2---:R-:W-:Y:S02]  /*77f0*/  IADD3 R4, PT, PT, R187, R32, RZ ;  /* 0x00000020bb047210 */ /* 0x004fe40007ffe0ff */
[----:B---3--:R-:W-:Y:S03]  /*7800*/  LOP3.LUT R2, R0, 0x38, R220, 0x78, !PT ;  /* 0x0000003800027812 */ /* 0x008fe600078e78dc */
[----:B------:R-:W-:Y:S01]  /*7810*/  STS [R4+-0x4000], R18 ;  /* 0xffc0001204007388 */ /* 0x000fe20000000800 */
[----:B------:R-:W-:Y:S02]  /*7820*/  LOP3.LUT R0, R3, R213, RZ, 0x3c, !PT ;  /* 0x000000d503007212 */ /* 0x000fe400078e3cff */
[----:B------:R-:W-:Y:S01]  /*7830*/  LOP3.LUT R2, R2, 0x200, R222, 0xf8, !PT ;  /* 0x0000020002027812 */ /* 0x000fe200078ef8de */
[----:B------:R-:W-:Y:S01]  /*7840*/  STS [R4+-0x3c00], R17 ;  /* 0xffc4001104007388 */ /* 0x000fe20000000800 */
[----:B------:R-:W-:Y:S02]  /*7850*/  LOP3.LUT R0, R0, 0x200, R221, 0xf8, !PT ;  /* 0x0000020000007812 */ /* 0x000fe400078ef8dd */
[----:B------:R-:W-:Y:S01]  /*7860*/  LEA R2, R2, UR4, 0x1 ;  /* 0x0000000402027c11 */ /* 0x000fe2000f8e08ff */
[----:B------:R-:W-:Y:S01]  /*7870*/  STS [R187+-0x3000], R8 ;  /* 0xffd00008bb007388 */ /* 0x000fe20000000800 */
[----:B------:R-:W-:Y:S03]  /*7880*/  LEA R180, R0, UR4, 0x1 ;  /* 0x0000000400b47c11 */ /* 0x000fe6000f8e08ff */
[----:B------:R-:W-:Y:S01]  /*7890*/  STS [R187+-0x2c00], R5 ;  /* 0xffd40005bb007388 */ /* 0x000fe20000000800 */
[----:B------:R-:W-:Y:S03]  /*78a0*/  IADD3 R0, PT, PT, R180, R198, RZ ;  /* 0x000000c6b4007210 */ /* 0x000fe60007ffe0ff */
[----:B------:R-:W-:Y:S04]  /*78b0*/  STS [R4+-0x3000], R9 ;  /* 0xffd0000904007388 */ /* 0x000fe80000000800 */
[----:B------:R-:W-:Y:S01]  /*78c0*/  STS [R4+-0x2c00], R6 ;  /* 0xffd4000604007388 */ /* 0x000fe20000000800 */
[----:B------:R-:W-:Y:S06]  /*78d0*/  BAR.SYNC.DEFER_BLOCKING 0x0 ;  /* 0x0000000000007b1d */ /* 0x000fec0000010000 */
[----:B------:R-:W-:Y:S08]  /*78e0*/  LDSM.16.MT88.4 R4, [R2+0x20000] ;  /* 0x020000000204783b */ /* 0x000ff00000004200 */
[----:B------:R-:W1:Y:S08]  /*78f0*/  LDSM.16.MT88.4 R8, [R180+0x8000] ;  /* 0x00800000b408783b */ /* 0x000e700000004200 */
[----:B------:R-:W2:Y:S08]  /*7900*/  LDSM.16.MT88.4 R12, [R2+0x22000] ;  /* 0x02200000020c783b */ /* 0x000eb00000004200 */
[----:B------:R-:W3:Y:S08]  /*7910*/  LDSM.16.MT88.4 R16, [R0+0x8000] ;  /* 0x008000000010783b */ /* 0x000ef00000004200 */
        /* <DEDUP_REMOVED lines=56> */
[----:B-1----:R-:W-:Y:S04]  /*7ca0*/  LEA R0, -R201, RZ, 0x6 ;  /* 0x000000ffc9007211 */ /* 0x002fe800078e31ff */
        /* <DEDUP_REMOVED lines=35> */
[----:B------:R-:W2:Y:S01]  /*7ee0*/  LDL.LU R185, [R1+0x20] ;  /* 0x0000200001b97983 */ /* 0x000ea20000300800 */
[----:B------:R-:W-:Y:S01]  /*7ef0*/  ISETP.GE.AND P4, PT, R237, UR8, PT ;  /* 0x00000008ed007c0c */ /* 0x000fe2000bf86270 */
[----:B------:R-:W-:Y:S01]  /*7f00*/  IMAD.U32 R4, RZ, RZ, UR47 ;  /* 0x0000002fff047e24 */ /* 0x000fe2000f8e00ff */
[----:B------:R-:W-:Y:S01]  /*7f10*/  ISETP.GE.AND P2, PT, R238, UR8, PT ;  /* 0x00000008ee007c0c */ /* 0x000fe2000bf46270 */
[----:B------:R-:W3:Y:S01]  /*7f20*/  LDL.LU R184, [R1+0x24] ;  /* 0x0000240001b87983 */ /* 0x000ee20000300800 */
[----:B------:R-:W-:Y:S01]  /*7f30*/  IADD3 R3, P0, PT, RZ, -UR30, RZ ;  /* 0x8000001eff037c10 */ /* 0x000fe2000ff1e0ff */
[----:B------:R-:W-:Y:S04]  /*7f40*/  IMAD.U32 R5, RZ, RZ, UR47 ;  /* 0x0000002fff057e24 */ /* 0x000fe8000f8e00ff */
[----:B------:R-:W-:Y:S05]  /*7f50*/  IMAD.X R0, RZ, RZ, ~UR14, P0 ;  /* 0x8000000eff007e24 */ /* 0x000fea00080e06ff */
[----:B------:R-:W-:Y:S04]  /*7f60*/  SHF.R.S64 R3, R3, 0x1f, R0 ;  /* 0x0000001f03037819 */ /* 0x000fe80000001000 */
[----:B---3--:R-:W-:Y:S02]  /*7f70*/  IADD3 R184, P0, PT, R3, R184, RZ ;  /* 0x000000b803b87210 */ /* 0x008fe40007f1e0ff */
[----:B------:R-:W-:Y:S02]  /*7f80*/  LOP3.LUT R3, R220, 0x1f8, RZ, 0xc0, !PT ;  /* 0x000001f8dc037812 */ /* 0x000fe400078ec0ff */
[----:B--2---:R-:W-:Y:S01]  /*7f90*/  LEA.HI.X.SX32 R185, R0, R185, 0x1, P0 ;  /* 0x000000b900b97211 */ /* 0x004fe200000f0eff */
[----:B------:R1:W-:Y:S01]  /*7fa0*/  STL [R1+0x24], R184 ;  /* 0x000024b801007387 */ /* 0x0003e20000100800 */
[----:B------:R-:W-:Y:S01]  /*7fb0*/  LOP3.LUT R0, R3, 0x38, R219, 0x78, !PT ;  /* 0x0000003803007812 */ /* 0x000fe200078e78db */
[----:B------:R-:W-:Y:S01]  /*7fc0*/  @!P4 IMAD.MOV.U32 R8, RZ, RZ, R184 ;  /* 0x000000ffff08c224 */ /* 0x000fe200078e00b8 */
[----:B------:R-:W-:Y:S01]  /*7fd0*/  LEA R4, P0, R4, R184, 0x1 ;  /* 0x000000b804047211 */ /* 0x000fe200078008ff */
[----:B------:R1:W-:Y:S01]  /*7fe0*/  STL [R1+0x20], R185 ;  /* 0x000020b901007387 */ /* 0x0003e20000100800 */
[----:B------:R-:W-:Y:S01]  /*7ff0*/  LOP3.LUT R0, R0, 0x1e00, R220, 0xf8, !PT ;  /* 0x00001e0000007812 */ /* 0x000fe200078ef8dc */
[--C-:B------:R-:W-:Y:S02]  /*8000*/  @!P4 IMAD.MOV.U32 R9, RZ, RZ, R185.reuse ;  /* 0x000000ffff09c224 */ /* 0x100fe400078e00b9 */
[----:B------:R-:W-:Y:S01]  /*8010*/  @!P2 IMAD.MOV.U32 R6, RZ, RZ, R184 ;  /* 0x000000ffff06a224 */ /* 0x000fe200078e00b8 */
[----:B------:R-:W-:Y:S01]  /*8020*/  LEA R0, R0, UR4, 0x1 ;  /* 0x0000000400007c11 */ /* 0x000fe2000f8e08ff */
[----:B------:R-:W-:Y:S02]  /*8030*/  @!P2 IMAD.MOV.U32 R7, RZ, RZ, R185 ;  /* 0x000000ffff07a224 */ /* 0x000fe400078e00b9 */
[----:B------:R-:W-:Y:S02]  /*8040*/  IMAD.U32 R3, RZ, RZ, UR46 ;  /* 0x0000002eff037e24 */ /* 0x000fe4000f8e00ff */
[----:B------:R-:W-:Y:S01]  /*8050*/  @!PT LDS RZ, [RZ] ;  /* 0x00000000fffff984 */ /* 0x000fe20000000800 */
[----:B------:R-:W-:Y:S01]  /*8060*/  @!PT LDS RZ, [RZ] ;  /* 0x00000000fffff984 */ /* 0x000fe20000000800 */
[----:B------:R-:W-:Y:S01]  /*8070*/  @!PT LDS RZ, [RZ] ;  /* 0x00000000fffff984 */ /* 0x000fe20000000800 */
[----:B------:R1:W-:Y:S03]  /*8080*/  @!P4 LDGSTS.E.BYPASS.LTC128B.128 [R0+0x8000], desc[UR32][R8.64] ;  /* 0x080000000800cfae */ /* 0x0003e6000b981a20 */
        /* <DEDUP_REMOVED lines=18> */
.L_x_906:
[----:B-1----:R-:W-:Y:S01]  /*81b0*/  LEA R0, R217, UR4, 0x1 ;  /* 0x00000004d9007c11 */ /* 0x002fe2000f8e08ff */
[----:B------:R-:W-:Y:S01]  /*81c0*/  LDSM.16.M88.4 R32, [R196+0x1c000] ;  /* 0x01c00000c420783b */ /* 0x000fe20000000200 */
[C---:B------:R-:W-:Y:S01]  /*81d0*/  IMAD.IADD R197, R196.reuse, 0x1, R214 ;  /* 0x00000001c4c57824 */ /* 0x040fe200078e02d6 */
[----:B------:R-:W-:Y:S01]  /*81e0*/  PLOP3.LUT P4, PT, PT, PT, UP0, 0x80, 0x8 ;  /* 0x000000000008781c */ /* 0x000fe20003f8f008 */
[----:B------:R-:W-:Y:S01]  /*81f0*/  IMAD.IADD R198, R196, 0x1, R198 ;  /* 0x00000001c4c67824 */ /* 0x000fe200078e02c6 */
[----:B------:R-:W-:Y:S01]  /*8200*/  @UP0 UIADD3 UR17, UP1, UPT, UR52, -0x100, URZ ;  /* 0xffffff0034110890 */ /* 0x000fe2000ff3e0ff */
[----:B------:R-:W1:Y:S01]  /*8210*/  LDSM.16.MT88.4 R16, [R0+0xc000] ;  /* 0x00c000000010783b */ /* 0x000e620000004200 */
[----:B------:R-:W-:Y:S01]  /*8220*/  IMAD.MOV.U32 R244, RZ, RZ, 0x4 ;  /* 0x00000004fff47424 */ /* 0x000fe200078e00ff */
[----:B------:R-:W-:Y:S01]  /*8230*/  ULOP3.LUT UR15, UR34, 0x1, URZ, 0xc0, !UPT ;  /* 0x00000001220f7892 */ /* 0x000fe2000f8ec0ff */
[----:B------:R-:W-:Y:S01]  /*8240*/  IMAD.IADD R3, R214, 0x1, R198 ;  /* 0x00000001d6037824 */ /* 0x000fe200078e02c6 */
[----:B------:R-:W-:Y:S01]  /*8250*/  @UP0 UIADD3.X UR16, UPT, UPT, UR53, -0x1, URZ, UP1, !UPT ;  /* 0xffffffff35100890 */ /* 0x000fe20008ffe4ff */
[----:B------:R-:W2:Y:S01]  /*8260*/  LDSM.16.M88.4 R28, [R196+0x1d000] ;  /* 0x01d00000c41c783b */ /* 0x000ea20000000200 */
[----:B------:R-:W-:Y:S04]  /*8270*/  @UP0 UIADD3 UR10, UP1, UPT, UR10, -0x100, URZ ;  /* 0xffffff000a0a0890 */ /* 0x000fe8000ff3e0ff */
[----:B------:R-:W3:Y:S01]  /*8280*/  LDSM.16.MT88.4 R164, [R0+0x10000] ;  /* 0x0100000000a4783b */ /* 0x000ee20000004200 */
[----:B------:R-:W-:Y:S02]  /*8290*/  @UP0 UIADD3.X UR11, UPT, UPT, UR11, -0x1, URZ, UP1, !UPT ;  /* 0xffffffff0b0b0890 */ /* 0x000fe40008ffe4ff */
[----:B------:R-:W-:Y:S02]  /*82a0*/  UISETP.NE.U32.AND UP1, UPT, UR15, 0x1, UPT ;  /* 0x000000010f00788c */ /* 0x000fe4000bf25070 */
[----:B------:R-:W4:Y:S05]  /*82b0*/  LDL R243, [R1+0x28] ;  /* 0x0000280001f37983 */ /* 0x000f2a0000100800 */
[----:B------:R-:W-:Y:S01]  /*82c0*/  LDSM.16.M88.4 R168, [R197+0x1c000] ;  /* 0x01c00000c5a8783b */ /* 0x000fe20000000200 */
[----:B------:R-:W-:Y:S04]  /*82d0*/  PLOP3.LUT P2, PT, PT, PT, UP1, 0x80, 0x8 ;  /* 0x000000000008781c */ /* 0x000fe80003f4f018 */
[----:B------:R-:W5:Y:S05]  /*82e0*/  LDL R242, [R1+0x38] ;  /* 0x0000380001f27983 */ /* 0x000f6a0000100800 */
[----:B------:R-:W3:Y:S05]  /*82f0*/  LDSM.16.MT88.4 R172, [R0+0xc800] ;  /* 0x00c8000000ac783b */ /* 0x000eea0000004200 */
[----:B------:R-:W5:Y:S05]  /*8300*/  LDL R241, [R1+0x34] ;  /* 0x0000340001f17983 */ /* 0x000f6a0000100800 */
[----:B------:R-:W3:Y:S01]  /*8310*/  LDSM.16.M88.4 R176, [R197+0x1d000] ;  /* 0x01d00000c5b0783b */ /* 0x000ee20000000200 */
[-C--:B-1----:R-:W-:Y:S04]  /*8320*/  HMMA.16816.F32 R4, R32, R16.reuse, RZ ;  /* 0x000000102004723c */ /* 0x082fe800000018ff */
[----:B------:R-:W5:Y:S05]  /*8330*/  LDL R240, [R1+0x30] ;  /* 0x0000300001f07983 */ /* 0x000f6a0000100800 */
[----:B------:R-:W1:Y:S01]  /*8340*/  LDSM.16.MT88.4 R180, [R0+0x10800] ;  /* 0x0108000000b4783b */ /* 0x000e620000004200 */
[C---:B--2---:R-:W-:Y:S04]  /*8350*/  HMMA.16816.F32 R8, R28.reuse, R16, RZ ;  /* 0x000000101c08723c */ /* 0x044fe800000018ff */
[----:B------:R-:W2:Y:S05]  /*8360*/  LDL R239, [R1+0x2c] ;  /* 0x00002c0001ef7983 */ /* 0x000eaa0000100800 */
[----:B------:R-:W-:Y:S01]  /*8370*/  LDSM.16.M88.4 R184, [R198+0x1c000] ;  /* 0x01c00000c6b8783b */ /* 0x000fe20000000200 */
[-C--:B------:R-:W-:Y:S04]  /*8380*/  HMMA.16816.F32 R12, R28, R18.reuse, RZ ;  /* 0x000000121c0c723c */ /* 0x080fe800000018ff */
[----:B------:R-:W1:Y:S04]  /*8390*/  LDSM.16.MT88.4 R188, [R0+0xd000] ;  /* 0x00d0000000bc783b */ /* 0x000e680000004200 */
[C---:B------:R-:W-:Y:S01]  /*83a0*/  HMMA.16816.F32 R16, R32.reuse, R18, RZ ;  /* 0x000000122010723c */ /* 0x040fe200000018ff */
[----:B------:R-:W1:Y:S07]  /*83b0*/  LDSM.16.M88.4 R192, [R198+0x1d000] ;  /* 0x01d00000c6c0783b */ /* 0x000e6e0000000200 */
[-C--:B---3--:R-:W-:Y:S08]  /*83c0*/  HMMA.16816.F32 R20, R32, R164.reuse, RZ ;  /* 0x000000a42014723c */ /* 0x088ff000000018ff */
[C---:B------:R-:W-:Y:S08]  /*83d0*/  HMMA.16816.F32 R24, R28.reuse, R164, RZ ;  /* 0x000000a41c18723c */ /* 0x040ff000000018ff */
[-C--:B------:R-:W-:Y:S08]  /*83e0*/  HMMA.16816.F32 R28, R28, R166.reuse, RZ ;  /* 0x000000a61c1c723c */ /* 0x080ff000000018ff */
[----:B------:R-:W-:Y:S01]  /*83f0*/  HMMA.16816.F32 R32, R32, R166, RZ ;  /* 0x000000a62020723c */ /* 0x000fe200000018ff */
[----:B------:R-:W3:Y:S07]  /*8400*/  LDSM.16.MT88.4 R164, [R0+0x11000] ;  /* 0x0110000000a4783b */ /* 0x000eee0000004200 */
[-C--:B------:R-:W-:Y:S08]  /*8410*/  HMMA.16816.F32 R4, R168, R172.reuse, R4 ;  /* 0x000000aca804723c */ /* 0x080ff00000001804 */
[C---:B------:R-:W-:Y:S08]  /*8420*/  HMMA.16816.F32 R8, R176.reuse, R172, R8 ;  /* 0x000000acb008723c */ /* 0x040ff00000001808 */
[-C--:B------:R-:W-:Y:S08]  /*8430*/  HMMA.16816.F32 R12, R176, R174.reuse, R12 ;  /* 0x000000aeb00c723c */ /* 0x080ff0000000180c */
[C---:B------:R-:W-:Y:S01]  /*8440*/  HMMA.16816.F32 R16, R168.reuse, R174, R16 ;  /* 0x000000aea810723c */ /* 0x040fe20000001810 */
[----:B------:R-:W-:Y:S07]  /*8450*/  LDSM.16.MT88.4 R172, [R0+0xd800] ;  /* 0x00d8000000ac783b */ /* 0x000fee0000004200 */
[-C--:B-1----:R-:W-:Y:S08]  /*8460*/  HMMA.16816.F32 R20, R168, R180.reuse, R20 ;  /* 0x000000b4a814723c */ /* 0x082ff00000001814 */
[C---:B------:R-:W-:Y:S08]  /*8470*/  HMMA.16816.F32 R24, R176.reuse, R180, R24 ;  /* 0x000000b4b018723c */ /* 0x040ff00000001818 */
[-C--:B------:R-:W-:Y:S01]  /*8480*/  HMMA.16816.F32 R28, R176, R182.reuse, R28 ;  /* 0x000000b6b01c723c */ /* 0x080fe2000000181c */
[----:B------:R-:W-:Y:S07]  /*8490*/  LDSM.16.M88.4 R176, [R3+0x1d000] ;  /* 0x01d0000003b0783b */ /* 0x000fee0000000200 */
[----:B------:R-:W-:Y:S01]  /*84a0*/  HMMA.16816.F32 R32, R168, R182, R32 ;  /* 0x000000b6a820723c */ /* 0x000fe20000001820 */
[----:B------:R-:W1:Y:S05]  /*84b0*/  LDSM.16.M88.4 R168, [R3+0x1c000] ;  /* 0x01c0000003a8783b */ /* 0x000e6a0000000200 */
[----:B------:R-:W1:Y:S02]  /*84c0*/  LDSM.16.MT88.4 R180, [R0+0x11800] ;  /* 0x0118000000b4783b */ /* 0x000e640000004200 */
[-C--:B------:R-:W-:Y:S08]  /*84d0*/  HMMA.16816.F32 R4, R184, R188.reuse, R4 ;  /* 0x000000bcb804723c */ /* 0x080ff00000001804 */
[C---:B------:R-:W-:Y:S08]  /*84e0*/  HMMA.16816.F32 R8, R192.reuse, R188, R8 ;  /* 0x000000bcc008723c */ /* 0x040ff00000001808 */
[-C--:B------:R-:W-:Y:S08]  /*84f0*/  HMMA.16816.F32 R12, R192, R190.reuse, R12 ;  /* 0x000000bec00c723c */ /* 0x080ff0000000180c */
[C---:B------:R-:W-:Y:S01]  /*8500*/  HMMA.16816.F32 R16, R184.reuse, R190, R16 ;  /* 0x000000beb810723c */ /* 0x040fe20000001810 */
[----:B------:R-:W-:Y:S07]  /*8510*/  LDSM.16.M88.4 R188, [R196+0x1f000] ;  /* 0x01f00000c4bc783b */ /* 0x000fee0000000200 */
[-C--:B---3--:R-:W-:Y:S08]  /*8520*/  HMMA.16816.F32 R20, R184, R164.reuse, R20 ;  /* 0x000000a4b814723c */ /* 0x088ff00000001814 */
[C---:B------:R-:W-:Y:S08]  /*8530*/  HMMA.16816.F32 R24, R192.reuse, R164, R24 ;  /* 0x000000a4c018723c */ /* 0x040ff00000001818 */
[-C--:B------:R-:W-:Y:S01]  /*8540*/  HMMA.16816.F32 R28, R192, R166.reuse, R28 ;  /* 0x000000a6c01c723c */ /* 0x080fe2000000181c */
[----:B------:R-:W-:Y:S07]  /*8550*/  LDSM.16.MT88.4 R192, [R0+0x12000] ;  /* 0x0120000000c0783b */ /* 0x000fee0000004200 */
[----:B------:R-:W-:Y:S01]  /*8560*/  HMMA.16816.F32 R32, R184, R166, R32 ;  /* 0x000000a6b820723c */ /* 0x000fe20000001820 */
[----:B------:R-:W-:Y:S05]  /*8570*/  LDSM.16.M88.4 R164, [R196+0x1e000] ;  /* 0x01e00000c4a4783b */ /* 0x000fea0000000200 */
[----:B------:R-:W3:Y:S02]  /*8580*/  LDSM.16.MT88.4 R184, [R0+0xe000] ;  /* 0x00e0000000b8783b */ /* 0x000ee40000004200 */
        /* <DEDUP_REMOVED lines=10> */
[----:B------:R-:W1:Y:S05]  /*8630*/  LDSM.16.M88.4 R168, [R197+0x1e000] ;  /* 0x01e00000c5a8783b */ /* 0x000e6a0000000200 */
[----:B------:R-:W4:Y:S02]  /*8640*/  LDSM.16.MT88.4 R180, [R0+0x12800] ;  /* 0x0128000000b4783b */ /* 0x000f240000004200 */
[-C--:B---3--:R-:W-:Y:S08]  /*8650*/  HMMA.16816.F32 R4, R164, R184.reuse, R4 ;  /* 0x000000b8a404723c */ /* 0x088ff00000001804 */
[C---:B------:R-:W-:Y:S08]  /*8660*/  HMMA.16816.F32 R8, R188.reuse, R184, R8 ;  /* 0x000000b8bc08723c */ /* 0x040ff00000001808 */
[-C--:B------:R-:W-:Y:S08]  /*8670*/  HMMA.16816.F32 R12, R188, R186.reuse, R12 ;  /* 0x000000babc0c723c */ /* 0x080ff0000000180c */
[C---:B------:R-:W-:Y:S01]  /*8680*/  HMMA.16816.F32 R16, R164.reuse, R186, R16 ;  /* 0x000000baa410723c */ /* 0x040fe20000001810 */
[----:B------:R-:W-:Y:S05]  /*8690*/  LDSM.16.M88.4 R184, [R198+0x1e000] ;  /* 0x01e00000c6b8783b */ /* 0x000fea0000000200 */
[----:B------:R-:W-:Y:S02]  /*86a0*/  LDSM.16.M88.4 R196, [R198+0x1f000] ;  /* 0x01f00000c6c4783b */ /* 0x000fe40000000200 */
[-C--:B------:R-:W-:Y:S08]  /*86b0*/  HMMA.16816.F32 R20, R164, R192.reuse, R20 ;  /* 0x000000c0a414723c */ /* 0x080ff00000001814 */
[C---:B------:R-:W-:Y:S08]  /*86c0*/  HMMA.16816.F32 R24, R188.reuse, R192, R24 ;  /* 0x000000c0bc18723c */ /* 0x040ff00000001818 */
[-C--:B------:R-:W-:Y:S01]  /*86d0*/  HMMA.16816.F32 R28, R188, R194.reuse, R28 ;  /* 0x000000c2bc1c723c */ /* 0x080fe2000000181c */
[----:B------:R-:W3:Y:S07]  /*86e0*/  LDSM.16.MT88.4 R188, [R0+0xf000] ;  /* 0x00f0000000bc783b */ /* 0x000eee0000004200 */
[----:B------:R-:W-:Y:S01]  /*86f0*/  HMMA.16816.F32 R32, R164, R194, R32 ;  /* 0x000000c2a420723c */ /* 0x000fe20000001820 */
[----:B------:R-:W5:Y:S07]  /*8700*/  LDSM.16.MT88.4 R164, [R0+0x13000] ;  /* 0x0130000000a4783b */ /* 0x000f6e0000004200 */
[-C--:B-1----:R-:W-:Y:S08]  /*8710*/  HMMA.16816.F32 R4, R168, R172.reuse, R4 ;  /* 0x000000aca804723c */ /* 0x082ff00000001804 */
[C---:B------:R-:W-:Y:S04]  /*8720*/  HMMA.16816.F32 R8, R176.reuse, R172, R8 ;  /* 0x000000acb008723c */ /* 0x040fe80000001808 */
[C---:B------:R-:W-:Y:S04]  /*8730*/  IMAD.SHL.U32 R172, R201.reuse, 0x8, RZ ;  /* 0x00000008c9ac7824 */ /* 0x040fe800078e00ff */
[-C--:B------:R-:W-:Y:S03]  /*8740*/  HMMA.16816.F32 R12, R176, R174.reuse, R12 ;  /* 0x000000aeb00c723c */ /* 0x080fe6000000180c */
[C---:B------:R-:W-:Y:S04]  /*8750*/  LEA R230, P0, R172.reuse, R250, 0x2 ;  /* 0x000000faace67211 */ /* 0x040fe800078010ff */
[----:B------:R-:W-:Y:S01]  /*8760*/  LEA.HI.X.SX32 R231, R172, R251, 0x2, P0 ;  /* 0x000000fbace77211 */ /* 0x000fe200000f16ff */
[C---:B------:R-:W-:Y:S01]  /*8770*/  HMMA.16816.F32 R16, R168.reuse, R174, R16 ;  /* 0x000000aea810723c */ /* 0x040fe20000001810 */
[----:B------:R-:W-:Y:S03]  /*8780*/  LDSM.16.MT88.4 R172, [R0+0xf800] ;  /* 0x00f8000000ac783b */ /* 0x000fe60000004200 */
[C---:B------:R-:W-:Y:S04]  /*8790*/  LEA R228, P0, R201.reuse, R230, 0x5 ;  /* 0x000000e6c9e47211 */ /* 0x040fe800078028ff */
[-C--:B----4-:R-:W-:Y:S03]  /*87a0*/  HMMA.16816.F32 R20, R168, R180.reuse, R20 ;  /* 0x000000b4a814723c */ /* 0x090fe60000001814 */
[C---:B------:R-:W-:Y:S02]  /*87b0*/  LEA.HI.X.SX32 R229, R201.reuse, R231, 0x5, P0 ;  /* 0x000000e7c9e57211 */ /* 0x040fe400000f2eff */
[C---:B------:R-:W-:Y:S03]  /*87c0*/  LEA R226, P0, R201.reuse, R228, 0x5 ;  /* 0x000000e4c9e27211 */ /* 0x040fe600078028ff */
[C---:B------:R-:W-:Y:S04]  /*87d0*/  HMMA.16816.F32 R24, R176.reuse, R180, R24 ;  /* 0x000000b4b018723c */ /* 0x040fe80000001818 */
[C---:B------:R-:W-:Y:S02]  /*87e0*/  LEA.HI.X.SX32 R227, R201.reuse, R229, 0x5, P0 ;  /* 0x000000e5c9e37211 */ /* 0x040fe400000f2eff */
[C---:B------:R-:W-:Y:S02]  /*87f0*/  LEA R202, P0, R201.reuse, R226, 0x5 ;  /* 0x000000e2c9ca7211 */ /* 0x040fe400078028ff */
[-C--:B------:R-:W-:Y:S01]  /*8800*/  HMMA.16816.F32 R28, R176, R182.reuse, R28 ;  /* 0x000000b6b01c723c */ /* 0x080fe2000000181c */
[----:B------:R-:W-:Y:S02]  /*8810*/  LDSM.16.M88.4 R176, [R3+0x1f000] ;  /* 0x01f0000003b0783b */ /* 0x000fe40000000200 */
[C---:B------:R-:W-:Y:S02]  /*8820*/  LEA.HI.X.SX32 R203, R201.reuse, R227, 0x5, P0 ;  /* 0x000000e3c9cb7211 */ /* 0x040fe400000f2eff */
[C---:B------:R-:W-:Y:S03]  /*8830*/  LEA R194, P0, R201.reuse, R202, 0x5 ;  /* 0x000000cac9c27211 */ /* 0x040fe600078028ff */
[----:B------:R-:W-:Y:S01]  /*8840*/  HMMA.16816.F32 R32, R168, R182, R32 ;  /* 0x000000b6a820723c */ /* 0x000fe20000001820 */
[----:B------:R1:W4:Y:S03]  /*8850*/  LDSM.16.M88.4 R168, [R3+0x1e000] ;  /* 0x01e0000003a8783b */ /* 0x0003260000000200 */
[C---:B------:R-:W-:Y:S02]  /*8860*/  LEA.HI.X.SX32 R195, R201.reuse, R203, 0x5, P0 ;  /* 0x000000cbc9c37211 */ /* 0x040fe400000f2eff */
[C---:B------:R-:W-:Y:S02]  /*8870*/  LEA R192, P0, R201.reuse, R194, 0x5 ;  /* 0x000000c2c9c07211 */ /* 0x040fe400078028ff */
[-C--:B---3--:R-:W-:Y:S05]  /*8880*/  HMMA.16816.F32 R4, R184, R188.reuse, R4 ;  /* 0x000000bcb804723c */ /* 0x088fea0000001804 */
[C---:B------:R-:W-:Y:S03]  /*8890*/  LEA.HI.X.SX32 R193, R201.reuse, R195, 0x5, P0 ;  /* 0x000000c3c9c17211 */ /* 0x040fe600000f2eff */
[C---:B------:R-:W-:Y:S08]  /*88a0*/  HMMA.16816.F32 R8, R196.reuse, R188, R8 ;  /* 0x000000bcc408723c */ /* 0x040ff00000001808 */
[-C--:B------:R-:W-:Y:S03]  /*88b0*/  HMMA.16816.F32 R12, R196, R190.reuse, R12 ;  /* 0x000000bec40c723c */ /* 0x080fe6000000180c */
[----:B-1----:R-:W-:Y:S05]  /*88c0*/  @P4 SHF.R.U32.HI R3, RZ, 0x2, R219 ;  /* 0x00000002ff034819 */ /* 0x002fea00000116db */
[C---:B------:R-:W-:Y:S08]  /*88d0*/  HMMA.16816.F32 R16, R184.reuse, R190, R16 ;  /* 0x000000beb810723c */ /* 0x040ff00000001810 */
[-C--:B-----5:R-:W-:Y:S08]  /*88e0*/  HMMA.16816.F32 R20, R184, R164.reuse, R20 ;  /* 0x000000a4b814723c */ /* 0x0a0ff00000001814 */
[C---:B------:R-:W-:Y:S08]  /*88f0*/  HMMA.16816.F32 R24, R196.reuse, R164, R24 ;  /* 0x000000a4c418723c */ /* 0x040ff00000001818 */
[-C--:B------:R-:W-:Y:S03]  /*8900*/  HMMA.16816.F32 R28, R196, R166.reuse, R28 ;  /* 0x000000a6c41c723c */ /* 0x080fe6000000181c */
[C---:B------:R-:W-:Y:S04]  /*8910*/  LEA R198, P0, R201.reuse, R192, 0x5 ;  /* 0x000000c0c9c67211 */ /* 0x040fe800078028ff */
[C---:B------:R-:W-:Y:S01]  /*8920*/  LEA.HI.X.SX32 R199, R201.reuse, R193, 0x5, P0 ;  /* 0x000000c1c9c77211 */ /* 0x040fe200000f2eff */
[----:B------:R-:W-:Y:S01]  /*8930*/  HMMA.16816.F32 R32, R184, R166, R32 ;  /* 0x000000a6b820723c */ /* 0x000fe20000001820 */
[----:B------:R1:W3:Y:S03]  /*8940*/  LDSM.16.MT88.4 R164, [R0+0x13800] ;  /* 0x0138000000a4783b */ /* 0x0002e60000004200 */
[C---:B------:R-:W-:Y:S04]  /*8950*/  IMAD.WIDE R234, R201.reuse, -0xc0, R198 ;  /* 0xffffff40c9ea7825 */ /* 0x040fe800078e02c6 */
[-C--:B----4-:R-:W-:Y:S05]  /*8960*/  HMMA.16816.F32 R4, R168, R172.reuse, R4 ;  /* 0x000000aca804723c */ /* 0x090fea0000001804 */
[C---:B------:R-:W-:Y:S03]  /*8970*/  LEA R188, P0, R201.reuse, R234, 0x5 ;  /* 0x000000eac9bc7211 */ /* 0x040fe600078028ff */
[C---:B------:R-:W-:Y:S04]  /*8980*/  HMMA.16816.F32 R8, R176.reuse, R172, R8 ;  /* 0x000000acb008723c */ /* 0x040fe80000001808 */
[C---:B------:R-:W-:Y:S02]  /*8990*/  LEA.HI.X.SX32 R189, R201.reuse, R235, 0x5, P0 ;  /* 0x000000ebc9bd7211 */ /* 0x040fe400000f2eff */
[C---:B------:R-:W-:Y:S02]  /*89a0*/  LEA R186, P0, R201.reuse, R188, 0x5 ;  /* 0x000000bcc9ba7211 */ /* 0x040fe400078028ff */
[-C--:B------:R-:W-:Y:S03]  /*89b0*/  HMMA.16816.F32 R12, R176, R174.reuse, R12 ;  /* 0x000000aeb00c723c */ /* 0x080fe6000000180c */
[C---:B------:R-:W-:Y:S02]  /*89c0*/  LEA.HI.X.SX32 R187, R201.reuse, R189, 0x5, P0 ;  /* 0x000000bdc9bb7211 */ /* 0x040fe400000f2eff */
[----:B------:R-:W-:Y:S02]  /*89d0*/  LEA R184, P0, R201, R186, 0x5 ;  /* 0x000000bac9b87211 */ /* 0x000fe400078028ff */
[----:B-1----:R-:W-:Y:S01]  /*89e0*/  @P4 LOP3.LUT R0, R207, 0x10, RZ, 0xc0, !PT ;  /* 0x00000010cf004812 */ /* 0x002fe200078ec0ff */
[C---:B------:R-:W-:Y:S04]  /*89f0*/  HMMA.16816.F32 R16, R168.reuse, R174, R16 ;  /* 0x000000aea810723c */ /* 0x040fe80000001810 */
[C---:B------:R-:W-:Y:S02]  /*8a00*/  LEA.HI.X.SX32 R185, R201.reuse, R187, 0x5, P0 ;  /* 0x000000bbc9b97211 */ /* 0x040fe400000f2eff */
[----:B------:R-:W-:Y:S01]  /*8a10*/  @P4 LOP3.LUT R243, R0, 0x7, R3, 0xf8, !PT ;  /* 0x0000000700f34812 */ /* 0x000fe200078ef803 */
[C---:B------:R-:W-:Y:S01]  /*8a20*/  VIADD R0, R204.reuse, 0x40 ;  /* 0x00000040cc007836 */ /* 0x040fe20000000000 */
[C---:B------:R-:W-:Y:S01]  /*8a30*/  LEA R182, P0, R201.reuse, R184, 0x5 ;  /* 0x000000b8c9b67211 */ /* 0x040fe200078028ff */
[-C--:B---3--:R-:W-:Y:S02]  /*8a40*/  HMMA.16816.F32 R20, R168, R164.reuse, R20 ;  /* 0x000000a4a814723c */ /* 0x088fe40000001814 */
[----:B------:R-:W-:Y:S01]  /*8a50*/  @P4 STL [R1+0x28], R243 ;  /* 0x000028f301004387 */ /* 0x000fe20000100800 */
[C---:B------:R-:W-:Y:S01]  /*8a60*/  LEA.HI.X.SX32 R183, R201.reuse, R185, 0x5, P0 ;  /* 0x000000b9c9b77211 */ /* 0x040fe200000f2eff */
[C---:B------:R-:W-:Y:S01]  /*8a70*/  @P3 VIADD R0, R204.reuse, 0xffffffc0 ;  /* 0xffffffc0cc003836 */ /* 0x040fe20000000000 */
[----:B------:R-:W-:Y:S03]  /*8a80*/  LEA R180, P0, R201, R182, 0x5 ;  /* 0x000000b6c9b47211 */ /* 0x000fe600078028ff */
[C---:B------:R-:W-:Y:S04]  /*8a90*/  HMMA.16816.F32 R24, R176.reuse, R164, R24 ;  /* 0x000000a4b018723c */ /* 0x040fe80000001818 */
[----:B------:R-:W-:Y:S01]  /*8aa0*/  @P4 IMAD.WIDE.U32 R164, R243, R244, UR52 ;  /* 0x00000034f3a44e25 */ /* 0x000fe2000f8e00f4 */
[C---:B------:R-:W-:Y:S01]  /*8ab0*/  LEA.HI.X.SX32 R181, R201.reuse, R183, 0x5, P0 ;  /* 0x000000b7c9b57211 */ /* 0x040fe200000f2eff */
[----:B------:R-:W-:Y:S01]  /*8ac0*/  @UP0 UMOV UR52, UR17 ;  /* 0x0000001100340c82 */ /* 0x000fe20008000000 */
[C---:B------:R-:W-:Y:S01]  /*8ad0*/  LEA R190, P0, R201.reuse, R180, 0x5 ;  /* 0x000000b4c9be7211 */ /* 0x040fe200078028ff */
[-C--:B------:R-:W-:Y:S01]  /*8ae0*/  HMMA.16816.F32 R28, R176, R166.reuse, R28 ;  /* 0x000000a6b01c723c */ /* 0x080fe2000000181c */
[----:B------:R-:W3:Y:S01]  /*8af0*/  @P4 LDG.E R242, desc[UR32][R164.64+-0x100] ;  /* 0xffff0020a4f24981 */ /* 0x000ee2000c1e1900 */
[----:B------:R-:W-:Y:S01]  /*8b00*/  @UP0 UMOV UR53, UR16 ;  /* 0x0000001000350c82 */ /* 0x000fe20008000000 */
[C---:B------:R-:W-:Y:S01]  /*8b10*/  LEA.HI.X.SX32 R191, R201.reuse, R181, 0x5, P0 ;  /* 0x000000b5c9bf7211 */ /* 0x040fe200000f2eff */
[----:B------:R-:W-:Y:S02]  /*8b20*/  UISETP.GT.AND UP0, UPT, UR34, UR42, UPT ;  /* 0x0000002a2200728c */ /* 0x000fe4000bf04270 */
[----:B------:R-:W4:Y:S02]  /*8b30*/  @P4 LDG.E R241, desc[UR32][R164.64+-0xe0] ;  /* 0xffff2020a4f14981 */ /* 0x000f24000c1e1900 */
[----:B------:R-:W-:Y:S03]  /*8b40*/  HMMA.16816.F32 R32, R168, R166, R32 ;  /* 0x000000a6a820723c */ /* 0x000fe60000001820 */
[----:B------:R-:W5:Y:S01]  /*8b50*/  @P4 LDG.E R240, desc[UR32][R164.64+-0x80] ;  /* 0xffff8020a4f04981 */ /* 0x000f62000c1e1900 */
[C---:B------:R-:W-:Y:S04]  /*8b60*/  IMAD.WIDE R232, R201.reuse, -0xc0, R190 ;  /* 0xffffff40c9e87825 */ /* 0x040fe800078e02be */
[----:B--2---:R1:W2:Y:S05]  /*8b70*/  @P4 LDG.E R239, desc[UR32][R164.64+-0x60] ;  /* 0xffffa020a4ef4981 */ /* 0x0042aa000c1e1900 */
[----:B------:R-:W-:Y:S01]  /*8b80*/  REDG.E.ADD.F32.FTZ.RN.STRONG.GPU desc[UR32][R250.64], R4 ;  /* 0x00000004fa0079a6 */ /* 0x000fe2000c12f320 */
[C---:B------:R-:W-:Y:S04]  /*8b90*/  LEA R176, P0, R201.reuse, R232, 0x5 ;  /* 0x000000e8c9b07211 */ /* 0x040fe800078028ff */
[----:B------:R-:W-:Y:S01]  /*8ba0*/  REDG.E.ADD.F32.FTZ.RN.STRONG.GPU desc[UR32][R230.64], R5 ;  /* 0x00000005e60079a6 */ /* 0x000fe2000c12f320 */
[C---:B------:R-:W-:Y:S02]  /*8bb0*/  LEA.HI.X.SX32 R177, R201.reuse, R233, 0x5, P0 ;  /* 0x000000e9c9b17211 */ /* 0x040fe400000f2eff */
[C---:B------:R-:W-:Y:S02]  /*8bc0*/  LEA R174, P0, R201.reuse, R176, 0x5 ;  /* 0x000000b0c9ae7211 */ /* 0x040fe400078028ff */
[----:B------:R-:W-:Y:S02]  /*8bd0*/  REDG.E.ADD.F32.FTZ.RN.STRONG.GPU desc[UR32][R228.64], R6 ;  /* 0x00000006e40079a6 */ /* 0x000fe4000c12f320 */
        /* <DEDUP_REMOVED lines=11> */
[C---:B------:R-:W-:Y:S02]  /*8c90*/  LEA.HI.X.SX32 R169, R201.reuse, R171, 0x5, P0 ;  /* 0x000000abc9a97211 */ /* 0x040fe400000f2eff */
[C---:B------:R-:W-:Y:S02]  /*8ca0*/  LEA R178, P0, R201.reuse, R168, 0x5 ;  /* 0x000000a8c9b27211 */ /* 0x040fe400078028ff */
[----:B------:R-:W-:Y:S02]  /*8cb0*/  REDG.E.ADD.F32.FTZ.RN.STRONG.GPU desc[UR32][R250.64+0x80], R16 ;  /* 0x00008010fa0079a6 */ /* 0x000fe4000c12f320 */
[C---:B------:R-:W-:Y:S03]  /*8cc0*/  LEA.HI.X.SX32 R179, R201.reuse, R169, 0x5, P0 ;  /* 0x000000a9c9b37211 */ /* 0x040fe600000f2eff */
[----:B------:R-:W-:Y:S05]  /*8cd0*/  REDG.E.ADD.F32.FTZ.RN.STRONG.GPU desc[UR32][R234.64+0x80], R17 ;  /* 0x00008011ea0079a6 */ /* 0x000fea000c12f320 */
[----:B------:R-:W-:Y:S01]  /*8ce0*/  REDG.E.ADD.F32.FTZ.RN.STRONG.GPU desc[UR32][R188.64+0x80], R18 ;  /* 0x00008012bc0079a6 */ /* 0x000fe2000c12f320 */
[C---:B------:R-:W-:Y:S04]  /*8cf0*/  IMAD.WIDE R196, R201.reuse, -0xc0, R178 ;  /* 0xffffff40c9c47825 */ /* 0x040fe800078e02b2 */
[----:B------:R-:W-:Y:S01]  /*8d00*/  REDG.E.ADD.F32.FTZ.RN.STRONG.GPU desc[UR32][R186.64+0x80], R19 ;  /* 0x00008013ba0079a6 */ /* 0x000fe2000c12f320 */
[C---:B------:R-:W-:Y:S04]  /*8d10*/  LEA R166, P0, R201.reuse, R196, 0x5 ;  /* 0x000000c4c9a67211 */ /* 0x040fe800078028ff */
[----:B------:R-:W-:Y:S01]  /*8d20*/  REDG.E.ADD.F32.FTZ.RN.STRONG.GPU desc[UR32][R184.64+0x80], R12 ;  /* 0x0000800cb80079a6 */ /* 0x000fe2000c12f320 */
[C---:B------:R-:W-:Y:S04]  /*8d30*/  LEA.HI.X.SX32 R167, R201.reuse, R197, 0x5, P0 ;  /* 0x000000c5c9a77211 */ /* 0x040fe800000f2eff */
[----:B------:R-:W-:Y:S01]  /*8d40*/  REDG.E.ADD.F32.FTZ.RN.STRONG.GPU desc[UR32][R182.64+0x80], R13 ;  /* 0x0000800db60079a6 */ /* 0x000fe2000c12f320 */
[C---:B-1----:R-:W-:Y:S04]  /*8d50*/  LEA R164, P0, R201.reuse, R166, 0x5 ;  /* 0x000000a6c9a47211 */ /* 0x042fe800078028ff */
[----:B------:R-:W-:Y:S01]  /*8d60*/  REDG.E.ADD.F32.FTZ.RN.STRONG.GPU desc[UR32][R180.64+0x80], R14 ;  /* 0x0000800eb40079a6 */ /* 0x000fe2000c12f320 */
[C---:B------:R-:W-:Y:S02]  /*8d70*/  LEA.HI.X.SX32 R165, R201.reuse, R167, 0x5, P0 ;  /* 0x000000a7c9a57211 */ /* 0x040fe400000f2eff */
        /* <DEDUP_REMOVED lines=27> */
[----:B------:R-:W1:Y:S05]  /*8f30*/  LDSM.16.MT88.4 R12, [R2+0x1e000] ;  /* 0x01e00000020c783b */ /* 0x000e6a0000004200 */
[----:B------:R-:W1:Y:S05]  /*8f40*/  LDSM.16.MT88.4 R16, [R0] ;  /* 0x000000000010783b */ /* 0x000e6a0000004200 */
[----:B------:R-:W3:Y:S05]  /*8f50*/  LDSM.16.MT88.4 R20, [R204+0x2000] ;  /* 0x00200000cc14783b */ /* 0x000eea0000004200 */
[----:B------:R-:W3:Y:S05]  /*8f60*/  LDSM.16.MT88.4 R24, [R0+0x2000] ;  /* 0x002000000018783b */ /* 0x000eea0000004200 */
[----:B------:R-:W-:Y:S05]  /*8f70*/  LDSM.16.MT88.4 R32, [R2+0x1c800] ;  /* 0x01c800000220783b */ /* 0x000fea0000004200 */
[----:B------:R-:W4:Y:S05]  /*8f80*/  LDSM.16.MT88.4 R28, [R204+0x800] ;  /* 0x00080000cc1c783b */ /* 0x000f2a0000004200 */
[----:B------:R-:W2:Y:S01]  /*8f90*/  LDSM.16.MT88.4 R164, [R2+0x1e800] ;  /* 0x01e8000002a4783b */ /* 0x000ea20000004200 */
[-C--:B-1----:R-:W-:Y:S04]  /*8fa0*/  HMMA.16816.F32 R100, R4, R8.reuse, R100 ;  /* 0x000000080464723c */ /* 0x082fe80000001864 */
[----:B------:R-:W1:Y:S05]  /*8fb0*/  LDSM.16.MT88.4 R168, [R0+0x800] ;  /* 0x0008000000a8783b */ /* 0x000e6a0000004200 */
[----:B------:R-:W5:Y:S01]  /*8fc0*/  LDSM.16.MT88.4 R172, [R204+0x2800] ;  /* 0x00280000ccac783b */ /* 0x000f620000004200 */
[C---:B------:R-:W-:Y:S04]  /*8fd0*/  HMMA.16816.F32 R104, R12.reuse, R8, R104 ;  /* 0x000000080c68723c */ /* 0x040fe80000001868 */
[----:B------:R-:W-:Y:S04]  /*8fe0*/  LDSM.16.MT88.4 R176, [R2+0x1f800] ;  /* 0x01f8000002b0783b */ /* 0x000fe80000004200 */
[-C--:B------:R-:W-:Y:S01]  /*8ff0*/  HMMA.16816.F32 R108, R12, R10.reuse, R108 ;  /* 0x0000000a0c6c723c */ /* 0x080fe2000000186c */
[----:B------:R-:W-:Y:S07]  /*9000*/  LDSM.16.MT88.4 R180, [R204+0x3800] ;  /* 0x00380000ccb4783b */ /* 0x000fee0000004200 */
[C---:B------:R-:W-:Y:S01]  /*9010*/  HMMA.16816.F32 R112, R4.reuse, R10, R112 ;  /* 0x0000000a0470723c */ /* 0x040fe20000001870 */
[----:B------:R-:W5:Y:S07]  /*9020*/  LDSM.16.MT88.4 R8, [R0+0x2800] ;  /* 0x002800000008783b */ /* 0x000f6e0000004200 */
        /* <DEDUP_REMOVED lines=16> */
[----:B------:R-:W3:Y:S02]  /*9130*/  LDSM.16.MT88.4 R24, [R204+0x3000] ;  /* 0x00300000cc18783b */ /* 0x000ee40000004200 */
[-C--:B----4-:R-:W-:Y:S03]  /*9140*/  HMMA.16816.F32 R100, R32, R28.reuse, R100 ;  /* 0x0000001c2064723c */ /* 0x090fe60000001864 */
[----:B--2---:R2:W-:Y:S05]  /*9150*/  @P4 STL [R1+0x2c], R239 ;  /* 0x00002cef01004387 */ /* 0x0045ea0000100800 */
[C---:B------:R-:W-:Y:S08]  /*9160*/  HMMA.16816.F32 R104, R164.reuse, R28, R104 ;  /* 0x0000001ca468723c */ /* 0x040ff00000001868 */
[-C--:B------:R-:W-:Y:S08]  /*9170*/  HMMA.16816.F32 R108, R164, R30.reuse, R108 ;  /* 0x0000001ea46c723c */ /* 0x080ff0000000186c */
[C---:B------:R-:W-:Y:S01]  /*9180*/  HMMA.16816.F32 R112, R32.reuse, R30, R112 ;  /* 0x0000001e2070723c */ /* 0x040fe20000001870 */
[----:B------:R-:W4:Y:S05]  /*9190*/  LDSM.16.MT88.4 R28, [R0+0x3000] ;  /* 0x00300000001c783b */ /* 0x000f2a0000004200 */
[----:B--2---:R-:W2:Y:S02]  /*91a0*/  LDL.LU R239, [R1+0x10] ;  /* 0x0000100001ef7983 */ /* 0x004ea40000300800 */
[-C--:B-1----:R-:W-:Y:S03]  /*91b0*/  HMMA.16816.F32 R116, R32, R168.reuse, R116 ;  /* 0x000000a82074723c */ /* 0x082fe60000001874 */
[----:B------:R-:W-:Y:S05]  /*91c0*/  @P4 STL [R1+0x38], R242 ;  /* 0x000038f201004387 */ /* 0x000fea0000100800 */
[----:B------:R-:W-:Y:S01]  /*91d0*/  @P4 STL [R1+0x34], R241 ;  /* 0x000034f101004387 */ /* 0x000fe20000100800 */
[C---:B------:R-:W-:Y:S04]  /*91e0*/  HMMA.16816.F32 R120, R164.reuse, R168, R120 ;  /* 0x000000a8a478723c */ /* 0x040fe80000001878 */
[----:B-----5:R-:W-:Y:S04]  /*91f0*/  @P4 STL [R1+0x30], R240 ;  /* 0x000030f001004387 */ /* 0x020fe80000100800 */
        /* <DEDUP_REMOVED lines=8> */
[-C--:B------:R-:W-:Y:S08]  /*9280*/  HMMA.16816.F32 R148, R32, R8.reuse, R148 ;  /* 0x000000082094723c */ /* 0x080ff00000001894 */
[C---:B------:R-:W-:Y:S08]  /*9290*/  HMMA.16816.F32 R152, R164.reuse, R8, R152 ;  /* 0x00000008a498723c */ /* 0x040ff00000001898 */
[-C--:B------:R-:W-:Y:S01]  /*92a0*/  HMMA.16816.F32 R156, R164, R10.reuse, R156 ;  /* 0x0000000aa49c723c */ /* 0x080fe2000000189c */
[----:B------:R-:W5:Y:S07]  /*92b0*/  LDSM.16.MT88.4 R164, [R0+0x1800] ;  /* 0x0018000000a4783b */ /* 0x000f6e0000004200 */
        /* <DEDUP_REMOVED lines=25> */
[-C--:B-----5:R-:W-:Y:S08]  /*9450*/  HMMA.16816.F32 R116, R168, R164.reuse, R116 ;  /* 0x000000a4a874723c */ /* 0x0a0ff00000001874 */
[C---:B------:R-:W-:Y:S08]  /*9460*/  HMMA.16816.F32 R120, R176.reuse, R164, R120 ;  /* 0x000000a4b078723c */ /* 0x040ff00000001878 */
[-C--:B------:R-:W-:Y:S08]  /*9470*/  HMMA.16816.F32 R124, R176, R166.reuse, R124 ;  /* 0x000000a6b07c723c */ /* 0x080ff0000000187c */
[C---:B------:R-:W-:Y:S08]  /*9480*/  HMMA.16816.F32 R128, R168.reuse, R166, R128 ;  /* 0x000000a6a880723c */ /* 0x040ff00000001880 */
[-C--:B------:R-:W-:Y:S08]  /*9490*/  HMMA.16816.F32 R132, R168, R180.reuse, R132 ;  /* 0x000000b4a884723c */ /* 0x080ff00000001884 */
[C---:B------:R-:W-:Y:S04]  /*94a0*/  HMMA.16816.F32 R136, R176.reuse, R180, R136 ;  /* 0x000000b4b088723c */ /* 0x040fe80000001888 */
[----:B--2---:R-:W-:Y:S04]  /*94b0*/  VIADD R239, R239, 0xffffffc0 ;  /* 0xffffffc0efef7836 */ /* 0x004fe80000000000 */
[-C--:B------:R-:W-:Y:S01]  /*94c0*/  HMMA.16816.F32 R140, R176, R182.reuse, R140 ;  /* 0x000000b6b08c723c */ /* 0x080fe2000000188c */
[----:B------:R1:W-:Y:S07]  /*94d0*/  STL [R1+0x10], R239 ;  /* 0x000010ef01007387 */ /* 0x0003ee0000100800 */
[C---:B------:R-:W-:Y:S08]  /*94e0*/  HMMA.16816.F32 R144, R168.reuse, R182, R144 ;  /* 0x000000b6a890723c */ /* 0x040ff00000001890 */
[-C--:B------:R-:W-:Y:S08]  /*94f0*/  HMMA.16816.F32 R148, R168, R8.reuse, R148 ;  /* 0x00000008a894723c */ /* 0x080ff00000001894 */
[C---:B------:R-:W-:Y:S08]  /*9500*/  HMMA.16816.F32 R152, R176.reuse, R8, R152 ;  /* 0x00000008b098723c */ /* 0x040ff00000001898 */
[-C--:B------:R-:W-:Y:S08]  /*9510*/  HMMA.16816.F32 R156, R176, R10.reuse, R156 ;  /* 0x0000000ab09c723c */ /* 0x080ff0000000189c */
[----:B------:R-:W-:Y:S01]  /*9520*/  HMMA.16816.F32 R160, R168, R10, R160 ;  /* 0x0000000aa8a0723c */ /* 0x000fe200000018a0 */
[----:B------:R-:W-:Y:S08]  /*9530*/  @!UPT UIADD3 URZ, UPT, UPT, URZ, URZ, URZ ;  /* 0x000000fffffff290 */ /* 0x000ff0000fffe0ff */
[----:B-1----:R-:W-:Y:S11]  /*9540*/  BRA.U UP0, `(.L_x_907) ;  /* 0xffffffad00587547 */ /* 0x002ff6000b83ffff */
[C---:B------:R-:W-:Y:S01]  /*9550*/  IMAD.SHL.U32 R239, R219.reuse, 0x10, RZ ;  /* 0x00000010dbef7824 */ /* 0x040fe200078e00ff */
[----:B------:R-:W1:Y:S01]  /*9560*/  LDCU UR8, c[0x0][0x500] ;  /* 0x0000a000ff0877ac */ /* 0x000e620008000800 */
[----:B------:R-:W-:Y:S01]  /*9570*/  IMAD.SHL.U32 R2, R219, 0x2, RZ ;  /* 0x00000002db027824 */ /* 0x000fe200078e00ff */
[----:B------:R-:W-:Y:S02]  /*9580*/  LOP3.LUT R0, R222, 0xc00, RZ, 0xc0, !PT ;  /* 0x00000c00de007812 */ /* 0x000fe400078ec0ff */
[----:B------:R-:W-:Y:S01]  /*9590*/  LOP3.LUT R239, R239, 0x1c0, RZ, 0xc0, !PT ;  /* 0x000001c0efef7812 */ /* 0x000fe200078ec0ff */
[----:B------:R-:W-:Y:S01]  /*95a0*/  UISETP.NE.AND UP0, UPT, UR38, -0x1, UPT ;  /* 0xffffffff2600788c */ /* 0x000fe2000bf05270 */
[--C-:B------:R-:W-:Y:S01]  /*95b0*/  LOP3.LUT R0, R0, 0x6, R2.reuse, 0xf8, !PT ;  /* 0x0000000600007812 */ /* 0x100fe200078ef802 */
[----:B------:R-:W-:Y:S01]  /*95c0*/  UMOV UR49, UR18 ;  /* 0x0000001200317c82 */ /* 0x000fe20008000000 */
[----:B------:R-:W-:Y:S01]  /*95d0*/  LOP3.LUT R239, R239, 0x38, R2, 0xf8, !PT ;  /* 0x00000038efef7812 */ /* 0x000fe200078ef802 */
[----:B------:R-:W-:Y:S01]  /*95e0*/  UISETP.NE.AND UP1, UPT, UR38, -0x1, UPT ;  /* 0xffffffff2600788c */ /* 0x000fe2000bf25270 */
[----:B------:R-:W-:-:S02]  /*95f0*/  ISETP.NE.AND P0, PT, R225, RZ, PT ;  /* 0x000000ffe100720c */ /* 0x000fc40003f05270 */
[----:B------:R-:W-:Y:S02]  /*9600*/  LOP3.LUT R0, R0, R239, R200, 0xf6, !PT ;  /* 0x000000ef00007212 */ /* 0x000fe400078ef6c8 */
[----:B------:R-:W-:Y:S02]  /*9610*/  ISETP.NE.AND P1, PT, R223, RZ, PT ;  /* 0x000000ffdf00720c */ /* 0x000fe40003f25270 */
        /* <DEDUP_REMOVED lines=218> */
.L_x_908:
        /* <DEDUP_REMOVED lines=14> */
.L_x_909:
[----:B------:R-:W2:Y:S01]  /*a4a0*/  LDCU.64 UR8, c[0x0][0x5c8] ;  /* 0x0000b900ff0877ac */ /* 0x000ea20008000a00 */
[----:B------:R-:W-:-:S04]  /*a4b0*/  UIADD3 UR12, UPT, UPT, UR36, UR38, URZ ;  /* 0x00000026240c7290 */ /* 0x000fc8000fffe0ff */
[----:B--2---:R-:W-:Y:S02]  /*a4c0*/  UIMAD.WIDE.U32 UR14, UR12, UR8, URZ ;  /* 0x000000080c0e72a5 */ /* 0x004fe4000f8e00ff */
[----:B------:R-:W-:-:S04]  /*a4d0*/  UIMAD UR12, UR12, UR9, URZ ;  /* 0x000000090c0c72a4 */ /* 0x000fc8000f8e02ff */
[----:B------:R-:W-:Y:S01]  /*a4e0*/  UIADD3 UR12, UPT, UPT, UR15, UR12, URZ ;  /* 0x0000000c0f0c7290 */ /* 0x000fe2000fffe0ff */
[----:B------:R-:W-:-:S05]  /*a4f0*/  UMOV UR16, UR14 ;  /* 0x0000000e00107c82 */ /* 0x000fca0008000000 */
[----:B-1----:R-:W-:-:S07]  /*a500*/  MOV R30, UR12 ;  /* 0x0000000c001e7c02 */ /* 0x002fce0008000f00 */
.L_x_910:
[----:B------:R-:W-:Y:S01]  /*a510*/  BAR.SYNC.DEFER_BLOCKING 0x0 ;  /* 0x0000000000007b1d */ /* 0x000fe20000010000 */
[----:B------:R-:W-:Y:S01]  /*a520*/  LOP3.LUT R0, R220, 0x1f8, RZ, 0xc0, !PT ;  /* 0x000001f8dc007812 */ /* 0x000fe200078ec0ff */
[----:B------:R-:W-:Y:S02]  /*a530*/  USHF.L.U32 UR14, UR39, 0x7, URZ ;  /* 0x00000007270e7899 */ /* 0x000fe400080006ff */
[----:B------:R-:W-:Y:S01]  /*a540*/  USHF.L.U32 UR13, UR39, 0x7, URZ ;  /* 0x00000007270d7899 */ /* 0x000fe200080006ff */
[----:B------:R-:W-:Y:S01]  /*a550*/  LOP3.LUT R0, R0, 0x38, R219, 0x78, !PT ;  /* 0x0000003800007812 */ /* 0x000fe200078e78db */
[----:B------:R-:W-:Y:S02]  /*a560*/  UIMAD.WIDE.U32 UR36, UR14, UR10, URZ ;  /* 0x0000000a0e2472a5 */ /* 0x000fe4000f8e00ff */
[----:B------:R-:W1:Y:S01]  /*a570*/  LDC.64 R4, c[0x0][0x5d8] ;  /* 0x00017600ff047b82 */ /* 0x000e620000000a00 */
[----:B------:R-:W2:Y:S01]  /*a580*/  S2R R31, SR_TID.X ;  /* 0x00000000001f7919 */ /* 0x000ea20000002100 */
[--C-:B------:R-:W-:Y:S01]  /*a590*/  LOP3.LUT R0, R0, 0x1e00, R220.reuse, 0xf8, !PT ;  /* 0x00001e0000007812 */ /* 0x100fe200078ef8dc */
[----:B------:R-:W-:Y:S01]  /*a5a0*/  USHF.R.S32.HI UR15, URZ, 0x1f, UR14 ;  /* 0x0000001fff0f7899 */ /* 0x000fe2000801140e */
[----:B------:R-:W-:Y:S01]  /*a5b0*/  BSSY.RECONVERGENT B0, `(.L_x_911) ;  /* 0x000002f000007945 */ /* 0x000fe20003800200 */
[----:B------:R-:W-:Y:S01]  /*a5c0*/  IMAD.U32 R2, RZ, RZ, UR36 ;  /* 0x00000024ff027e24 */ /* 0x000fe2000f8e00ff */
[----:B------:R-:W-:Y:S01]  /*a5d0*/  LEA R6, R0, UR4, 0x1 ;  /* 0x0000000400067c11 */ /* 0x000fe2000f8e08ff */
[----:B------:R-:W-:Y:S01]  /*a5e0*/  UIMAD UR12, UR15, UR10, URZ ;  /* 0x0000000a0f0c72a4 */ /* 0x000fe2000f8e02ff */
[----:B------:R-:W3:Y:S01]  /*a5f0*/  LDC.64 R56, c[0x0][0x5e0] ;  /* 0x00017800ff387b82 */ /* 0x000ee20000000a00 */
[----:B------:R-:W-:Y:S01]  /*a600*/  UIADD3 UR35, UPT, UPT, -UR13, UR35, URZ ;  /* 0x000000230d237290 */ /* 0x000fe2000fffe1ff */
[----:B------:R-:W-:Y:S01]  /*a610*/  LOP3.LUT R0, R2, 0x38, R220, 0xf8, !PT ;  /* 0x0000003802007812 */ /* 0x000fe200078ef8dc */
[----:B------:R-:W-:Y:S01]  /*a620*/  UIMAD UR12, UR14, UR11, UR12 ;  /* 0x0000000b0e0c72a4 */ /* 0x000fe2000f8e020c */
[----:B------:R-:W-:-:S02]  /*a630*/  IMAD.U32 R3, RZ, RZ, UR37 ;  /* 0x00000025ff037e24 */ /* 0x000fc4000f8e00ff */
[----:B------:R-:W-:Y:S01]  /*a640*/  IADD3 R2, P0, PT, R0, UR34, RZ ;  /* 0x0000002200027c10 */ /* 0x000fe2000ff1e0ff */
[----:B------:R4:W2:Y:S02]  /*a650*/  LDS.128 R24, [R6+0xd000] ;  /* 0x00d0000006187984 */ /* 0x0008a40000000c00 */
[----:B------:R-:W-:Y:S02]  /*a660*/  IMAD.U32 R0, RZ, RZ, UR12 ;  /* 0x0000000cff007e24 */ /* 0x000fe4000f8e00ff */
[----:B------:R4:W3:Y:S03]  /*a670*/  LDS.128 R20, [R6+0x11000] ;  /* 0x0110000006147984 */ /* 0x0008e60000000c00 */
[----:B------:R-:W-:Y:S01]  /*a680*/  IADD3.X R3, PT, PT, R3, UR17, R0, P0, !PT ;  /* 0x0000001103037c10 */ /* 0x000fe200087fe400 */
[----:B------:R4:W3:Y:S02]  /*a690*/  LDS.128 R36, [R6+0x15000] ;  /* 0x0150000006247984 */ /* 0x0008e40000000c00 */
[----:B-1----:R-:W-:-:S02]  /*a6a0*/  IMAD.WIDE.U32 R16, R4, UR20, R2 ;  /* 0x0000001404107c25 */ /* 0x002fc4000f8e0002 */
[----:B------:R4:W1:Y:S04]  /*a6b0*/  LDS.128 R44, [R6+0x16000] ;  /* 0x01600000062c7984 */ /* 0x0008680000000c00 */
[----:B------:R4:W1:Y:S01]  /*a6c0*/  LDS.128 R52, [R6+0x17000] ;  /* 0x0170000006347984 */ /* 0x0008620000000c00 */
[----:B--2---:R-:W-:-:S03]  /*a6d0*/  SHF.R.U32.HI R31, RZ, 0x3, R31 ;  /* 0x00000003ff1f7819 */ /* 0x004fc6000001161f */
[----:B------:R4:W2:Y:S01]  /*a6e0*/  LDS.128 R32, [R6+0x19000] ;  /* 0x0190000006207984 */ /* 0x0008a20000000c00 */
[C---:B------:R-:W-:Y:S01]  /*a6f0*/  ISETP.GE.AND P3, PT, R31.reuse, UR35, PT ;  /* 0x000000231f007c0c */ /* 0x040fe2000bf66270 */
[C---:B------:R-:W-:Y:S01]  /*a700*/  VIADD R7, R31.reuse, 0x20 ;  /* 0x000000201f077836 */ /* 0x040fe20000000000 */
[C---:B------:R-:W-:Y:S01]  /*a710*/  IADD3 R28, P0, PT, R31.reuse, 0x20, RZ ;  /* 0x000000201f1c7810 */ /* 0x040fe20007f1e0ff */
[----:B------:R4:W1:Y:S01]  /*a720*/  LDS.128 R40, [R6+0x1a000] ;  /* 0x01a0000006287984 */ /* 0x0008620000000c00 */
[----:B------:R-:W-:Y:S02]  /*a730*/  VIADD R8, R31, 0x40 ;  /* 0x000000401f087836 */ /* 0x000fe40000000000 */
[----:B------:R-:W-:Y:S01]  /*a740*/  ISETP.GE.AND P6, PT, R7, UR35, PT ;  /* 0x0000002307007c0c */ /* 0x000fe2000bfc6270 */
[----:B------:R4:W1:Y:S01]  /*a750*/  LDS.128 R48, [R6+0x1b000] ;  /* 0x01b0000006307984 */ /* 0x0008620000000c00 */
[----:B------:R-:W-:Y:S01]  /*a760*/  VIADD R7, R31, 0x60 ;  /* 0x000000601f077836 */ /* 0x000fe20000000000 */
[----:B------:R-:W-:Y:S01]  /*a770*/  ISETP.GE.AND P5, PT, R8, UR35, PT ;  /* 0x0000002308007c0c */ /* 0x000fe2000bfa6270 */
[----:B------:R-:W-:-:S03]  /*a780*/  IMAD.X R29, RZ, RZ, RZ, P0 ;  /* 0x000000ffff1d7224 */ /* 0x000fc600000e06ff */
[----:B------:R-:W-:Y:S01]  /*a790*/  ISETP.GE.AND P4, PT, R7, UR35, PT ;  /* 0x0000002307007c0c */ /* 0x000fe2000bf86270 */
[----:B------:R-:W-:Y:S01]  /*a7a0*/  IMAD R7, R5, UR20, R17 ;  /* 0x0000001405077c24 */ /* 0x000fe2000f8e0211 */
[----:B---3--:R-:W-:Y:S11]  /*a7b0*/  @P3 BRA `(.L_x_912) ;  /* 0x0000000000383947 */ /* 0x008ff60003800000 */
[----:B------:R-:W3:Y:S01]  /*a7c0*/  LDCU UR17, c[0x0][0x440] ;  /* 0x00008800ff1177ac */ /* 0x000ee20008000800 */
[----:B------:R-:W5:Y:S01]  /*a7d0*/  LDS.128 R12, [R6+0x10000] ;  /* 0x01000000060c7984 */ /* 0x000f620000000c00 */
[----:B------:R-:W-:Y:S01]  /*a7e0*/  IMAD.MOV.U32 R2, RZ, RZ, R16 ;  /* 0x000000ffff027224 */ /* 0x000fe200078e0010 */
[----:B------:R-:W4:Y:S01]  /*a7f0*/  LDCU.64 UR12, c[0x0][0x560] ;  /* 0x0000ac00ff0c77ac */ /* 0x000f220008000a00 */
[----:B------:R-:W-:Y:S02]  /*a800*/  IMAD.MOV.U32 R3, RZ, RZ, R7 ;  /* 0x000000ffff037224 */ /* 0x000fe400078e0007 */
[----:B------:R-:W-:-:S04]  /*a810*/  IMAD.WIDE.U32 R4, R31, UR10, R2 ;  /* 0x0000000a1f047c25 */ /* 0x000fc8000f8e0002 */
[----:B------:R-:W-:Y:S01]  /*a820*/  IMAD R0, R31, UR11, R5 ;  /* 0x0000000b1f007c24 */ /* 0x000fe2000f8e0205 */
[----:B---3--:R-:W-:Y:S02]  /*a830*/  ISETP.GE.AND P1, PT, R237, UR17, PT ;  /* 0x00000011ed007c0c */ /* 0x008fe4000bf26270 */
[----:B------:R-:W-:Y:S02]  /*a840*/  ISETP.GE.AND P0, PT, R238, UR17, PT ;  /* 0x00000011ee007c0c */ /* 0x000fe4000bf06270 */
[----:B----4-:R-:W-:-:S04]  /*a850*/  LEA R2, P2, R4, UR12, 0x1 ;  /* 0x0000000c04027c11 */ /* 0x010fc8000f8408ff */
[----:B------:R-:W-:-:S05]  /*a860*/  LEA.HI.X R3, R4, UR13, R0, 0x1, P2 ;  /* 0x0000000d04037c11 */ /* 0x000fca00090f0c00 */
[----:B------:R-:W3:Y:S04]  /*a870*/  @!P1 LDS.128 R8, [R6+0xc000] ;  /* 0x00c0000006089984 */ /* 0x000ee80000000c00 */
[----:B-----5:R4:W-:Y:S04]  /*a880*/  @!P0 STG.E.128 desc[UR32][R2.64+0x80], R12 ;  /* 0x0000800c02008986 */ /* 0x0209e8000c101d20 */
[----:B---3--:R4:W-:Y:S02]  /*a890*/  @!P1 STG.E.128 desc[UR32][R2.64], R8 ;  /* 0x0000000802009986 */ /* 0x0089e4000c101d20 */
.L_x_912:
[----:B------:R-:W-:Y:S05]  /*a8a0*/  BSYNC.RECONVERGENT B0 ;  /* 0x0000000000007941 */ /* 0x000fea0003800200 */
.L_x_911:
[----:B------:R-:W-:Y:S04]  /*a8b0*/  BSSY.RECONVERGENT B0, `(.L_x_913) ;  /* 0x0000010000007945 */ /* 0x000fe80003800200 */
[----:B------:R-:W-:Y:S05]  /*a8c0*/  @P6 BRA `(.L_x_914) ;  /* 0x0000000000386947 */ /* 0x000fea0003800000 */
[----:B------:R-:W3:Y:S01]  /*a8d0*/  LDCU UR17, c[0x0][0x440] ;  /* 0x00008800ff1177ac */ /* 0x000ee20008000800 */
[----:B----4-:R-:W-:Y:S01]  /*a8e0*/  MOV R3, R7 ;  /* 0x0000000700037202 */ /* 0x010fe20000000f00 */
[----:B------:R-:W-:Y:S01]  /*a8f0*/  IMAD R0, R29, UR10, RZ ;  /* 0x0000000a1d007c24 */ /* 0x000fe2000f8e02ff */
[----:B------:R-:W4:Y:S01]  /*a900*/  LDCU.64 UR12, c[0x0][0x560] ;  /* 0x0000ac00ff0c77ac */ /* 0x000f220008000a00 */
[----:B------:R-:W-:Y:S02]  /*a910*/  IMAD.MOV.U32 R2, RZ, RZ, R16 ;  /* 0x000000ffff027224 */ /* 0x000fe400078e0010 */
[C---:B------:R-:W-:Y:S02]  /*a920*/  IMAD R0, R28.reuse, UR11, R0 ;  /* 0x0000000b1c007c24 */ /* 0x040fe4000f8e0200 */
[----:B------:R-:W-:-:S04]  /*a930*/  IMAD.WIDE.U32 R4, R28, UR10, R2 ;  /* 0x0000000a1c047c25 */ /* 0x000fc8000f8e0002 */
[----:B------:R-:W-:Y:S01]  /*a940*/  IMAD.IADD R0, R0, 0x1, R5 ;  /* 0x0000000100007824 */ /* 0x000fe200078e0205 */
[----:B---3--:R-:W-:Y:S02]  /*a950*/  ISETP.GE.AND P1, PT, R237, UR17, PT ;  /* 0x00000011ed007c0c */ /* 0x008fe4000bf26270 */
[----:B------:R-:W-:Y:S02]  /*a960*/  ISETP.GE.AND P0, PT, R238, UR17, PT ;  /* 0x00000011ee007c0c */ /* 0x000fe4000bf06270 */
[----:B----4-:R-:W-:-:S04]  /*a970*/  LEA R2, P2, R4, UR12, 0x1 ;  /* 0x0000000c04027c11 */ /* 0x010fc8000f8408ff */
[----:B------:R-:W-:-:S05]  /*a980*/  LEA.HI.X R3, R4, UR13, R0, 0x1, P2 ;  /* 0x0000000d04037c11 */ /* 0x000fca00090f0c00 */
[----:B------:R3:W-:Y:S04]  /*a990*/  @!P1 STG.E.128 desc[UR32][R2.64], R24 ;  /* 0x0000001802009986 */ /* 0x0007e8000c101d20 */
[----:B------:R3:W-:Y:S02]  /*a9a0*/  @!P0 STG.E.128 desc[UR32][R2.64+0x80], R20 ;  /* 0x0000801402008986 */ /* 0x0007e4000c101d20 */
.L_x_914:
[----:B------:R-:W-:Y:S05]  /*a9b0*/  BSYNC.RECONVERGENT B0 ;  /* 0x0000000000007941 */ /* 0x000fea0003800200 */
.L_x_913:
[----:B----4-:R4:W1:Y:S01]  /*a9c0*/  LDS.128 R12, [R6+0xe000] ;  /* 0x00e00000060c7984 */ /* 0x0108620000000c00 */
[----:B---3--:R-:W-:Y:S01]  /*a9d0*/  MOV R3, RZ ;  /* 0x000000ff00037202 */ /* 0x008fe20000000f00 */
[----:B------:R-:W-:Y:S01]  /*a9e0*/  IMAD.U32 R0, RZ, RZ, UR8 ;  /* 0x00000008ff007e24 */ /* 0x000fe2000f8e00ff */
[C---:B------:R-:W-:Y:S01]  /*a9f0*/  IADD3 R20, P1, PT, R31.reuse, 0x40, RZ ;  /* 0x000000401f147810 */ /* 0x040fe20007f3e0ff */
[----:B------:R4:W3:Y:S01]  /*aa00*/  LDS.128 R8, [R6+0x12000] ;  /* 0x0120000006087984 */ /* 0x0008e20000000c00 */
        /* <DEDUP_REMOVED lines=8> */
[----:B------:R-:W-:Y:S01]  /*aa90*/  IMAD R0, R23, UR10, RZ ;  /* 0x0000000a17007c24 */ /* 0x000fe2000f8e02ff */
[----:B------:R-:W2:Y:S01]  /*aaa0*/  LDCU UR17, c[0x0][0x440] ;  /* 0x00008800ff1177ac */ /* 0x000ea20008000800 */
[----:B------:R-:W-:Y:S02]  /*aab0*/  IMAD.MOV.U32 R2, RZ, RZ, R16 ;  /* 0x000000ffff027224 */ /* 0x000fe400078e0010 */
[C---:B------:R-:W-:Y:S02]  /*aac0*/  IMAD R0, R20.reuse, UR11, R0 ;  /* 0x0000000b14007c24 */ /* 0x040fe4000f8e0200 */
[----:B------:R-:W-:-:S04]  /*aad0*/  IMAD.WIDE.U32 R4, R20, UR10, R2 ;  /* 0x0000000a14047c25 */ /* 0x000fc8000f8e0002 */
[----:B------:R-:W-:Y:S01]  /*aae0*/  IMAD.IADD R0, R0, 0x1, R5 ;  /* 0x0000000100007824 */ /* 0x000fe200078e0205 */
[----:B-----5:R-:W-:-:S04]  /*aaf0*/  LEA R2, P1, R4, UR12, 0x1 ;  /* 0x0000000c04027c11 */ /* 0x020fc8000f8208ff */
[----:B------:R-:W-:Y:S02]  /*ab00*/  LEA.HI.X R3, R4, UR13, R0, 0x1, P1 ;  /* 0x0000000d04037c11 */ /* 0x000fe400088f0c00 */
[----:B--2---:R-:W-:Y:S02]  /*ab10*/  ISETP.GE.AND P2, PT, R237, UR17, PT ;  /* 0x00000011ed007c0c */ /* 0x004fe4000bf46270 */
[----:B------:R-:W-:-:S11]  /*ab20*/  ISETP.GE.AND P1, PT, R238, UR17, PT ;  /* 0x00000011ee007c0c */ /* 0x000fd6000bf26270 */
[----:B-1----:R1:W-:Y:S04]  /*ab30*/  @!P2 STG.E.128 desc[UR32][R2.64], R12 ;  /* 0x0000000c0200a986 */ /* 0x0023e8000c101d20 */
[----:B---3--:R1:W-:Y:S02]  /*ab40*/  @!P1 STG.E.128 desc[UR32][R2.64+0x80], R8 ;  /* 0x0000800802009986 */ /* 0x0083e4000c101d20 */
.L_x_916:
[----:B------:R-:W-:Y:S05]  /*ab50*/  BSYNC.RECONVERGENT B0 ;  /* 0x0000000000007941 */ /* 0x000fea0003800200 */
.L_x_915:
[----:B-1----:R1:W1:Y:S01]  /*ab60*/  LDS.128 R12, [R6+0xf000] ;  /* 0x00f00000060c7984 */ /* 0x0022620000000c00 */
[----:B------:R-:W-:Y:S01]  /*ab70*/  BSSY.RECONVERGENT B0, `(.L_x_917) ;  /* 0x0000012000007945 */ /* 0x000fe20003800200 */
[----:B------:R-:W-:Y:S02]  /*ab80*/  IADD3.X R22, PT, PT, RZ, RZ, RZ, P0, !PT ;  /* 0x000000ffff167210 */ /* 0x000fe400007fe4ff */
[----:B---3--:R3:W1:Y:S01]  /*ab90*/  LDS.128 R8, [R6+0x13000] ;  /* 0x0130000006087984 */ /* 0x0086620000000c00 */
[----:B------:R-:W-:Y:S05]  /*aba0*/  @P4 BRA `(.L_x_918) ;  /* 0x0000000000384947 */ /* 0x000fea0003800000 */
[----:B------:R-:W5:Y:S01]  /*abb0*/  LDCU UR17, c[0x0][0x440] ;  /* 0x00008800ff1177ac */ /* 0x000f620008000800 */
[----:B------:R-:W-:Y:S01]  /*abc0*/  MOV R3, R7 ;  /* 0x0000000700037202 */ /* 0x000fe20000000f00 */
[----:B------:R-:W-:Y:S01]  /*abd0*/  IMAD R0, R22, UR10, RZ ;  /* 0x0000000a16007c24 */ /* 0x000fe2000f8e02ff */
[----:B------:R-:W2:Y:S01]  /*abe0*/  LDCU.64 UR12, c[0x0][0x560] ;  /* 0x0000ac00ff0c77ac */ /* 0x000ea20008000a00 */
[----:B------:R-:W-:Y:S02]  /*abf0*/  IMAD.MOV.U32 R2, RZ, RZ, R16 ;  /* 0x000000ffff027224 */ /* 0x000fe400078e0010 */
[C---:B------:R-:W-:Y:S02]  /*ac00*/  IMAD R0, R21.reuse, UR11, R0 ;  /* 0x0000000b15007c24 */ /* 0x040fe4000f8e0200 */
[----:B------:R-:W-:-:S04]  /*ac10*/  IMAD.WIDE.U32 R4, R21, UR10, R2 ;  /* 0x0000000a15047c25 */ /* 0x000fc8000f8e0002 */
[----:B------:R-:W-:Y:S01]  /*ac20*/  IMAD.IADD R0, R0, 0x1, R5 ;  /* 0x0000000100007824 */ /* 0x000fe200078e0205 */
[----:B-----5:R-:W-:Y:S02]  /*ac30*/  ISETP.GE.AND P1, PT, R237, UR17, PT ;  /* 0x00000011ed007c0c */ /* 0x020fe4000bf26270 */
[----:B------:R-:W-:Y:S02]  /*ac40*/  ISETP.GE.AND P0, PT, R238, UR17, PT ;  /* 0x00000011ee007c0c */ /* 0x000fe4000bf06270 */
[----:B--2---:R-:W-:-:S04]  /*ac50*/  LEA R2, P2, R4, UR12, 0x1 ;  /* 0x0000000c04027c11 */ /* 0x004fc8000f8408ff */
[----:B------:R-:W-:-:S05]  /*ac60*/  LEA.HI.X R3, R4, UR13, R0, 0x1, P2 ;  /* 0x0000000d04037c11 */ /* 0x000fca00090f0c00 */
[----:B-1----:R1:W-:Y:S04]  /*ac70*/  @!P1 STG.E.128 desc[UR32][R2.64], R12 ;  /* 0x0000000c02009986 */ /* 0x0023e8000c101d20 */
[----:B------:R1:W-:Y:S02]  /*ac80*/  @!P0 STG.E.128 desc[UR32][R2.64+0x80], R8 ;  /* 0x0000800802008986 */ /* 0x0003e4000c101d20 */
.L_x_918:
[----:B------:R-:W-:Y:S05]  /*ac90*/  BSYNC.RECONVERGENT B0 ;  /* 0x0000000000007941 */ /* 0x000fea0003800200 */
.L_x_917:
[----:B------:R-:W-:Y:S01]  /*aca0*/  UIMAD UR15, UR15, UR8, URZ ;  /* 0x000000080f0f72a4 */ /* 0x000fe2000f8e02ff */
[----:B-1----:R-:W-:Y:S01]  /*acb0*/  IADD3 R2, P0, PT, R18, UR16, RZ ;  /* 0x0000001012027c10 */ /* 0x002fe2000ff1e0ff */
[----:B------:R-:W1:Y:S01]  /*acc0*/  LDS.128 R12, [R6+0x14000] ;  /* 0x01400000060c7984 */ /* 0x000e620000000c00 */
[----:B------:R-:W-:Y:S01]  /*acd0*/  BSSY.RECONVERGENT B0, `(.L_x_919) ;  /* 0x0000013000007945 */ /* 0x000fe20003800200 */
[----:B------:R-:W-:Y:S02]  /*ace0*/  UIMAD UR15, UR14, UR9, UR15 ;  /* 0x000000090e0f72a4 */ /* 0x000fe4000f8e020f */
[----:B------:R3:W1:Y:S04]  /*acf0*/  LDS.128 R8, [R6+0x18000] ;  /* 0x0180000006087984 */ /* 0x0006680000000c00 */
[----:B------:R-:W-:-:S03]  /*ad00*/  IADD3.X R3, PT, PT, R30, UR15, R19, P0, !PT ;  /* 0x0000000f1e037c10 */ /* 0x000fc600087fe413 */
[----:B---34-:R-:W-:-:S04]  /*ad10*/  IMAD.WIDE.U32 R6, R56, UR20, R2 ;  /* 0x0000001438067c25 */ /* 0x018fc8000f8e0002 */
        /* <DEDUP_REMOVED lines=12> */
[----:B-1----:R3:W-:Y:S04]  /*ade0*/  @!P1 STG.E.128 desc[UR32][R2.64], R12 ;  /* 0x0000000c02009986 */ /* 0x0027e8000c101d20 */
[----:B------:R3:W-:Y:S02]  /*adf0*/  @!P0 STG.E.128 desc[UR32][R2.64+0x80], R8 ;  /* 0x0000800802008986 */ /* 0x0007e4000c101d20 */
.L_x_920:
[----:B------:R-:W-:Y:S05]  /*ae00*/  BSYNC.RECONVERGENT B0 ;  /* 0x0000000000007941 */ /* 0x000fea0003800200 */
.L_x_919:
        /* <DEDUP_REMOVED lines=15> */
[----:B--2---:R4:W-:Y:S02]  /*af00*/  @!P0 STG.E.128 desc[UR32][R2.64+0x80], R32 ;  /* 0x0000802002008986 */ /* 0x0049e4000c101d20 */
.L_x_922:
[----:B------:R-:W-:Y:S05]  /*af10*/  BSYNC.RECONVERGENT B0 ;  /* 0x0000000000007941 */ /* 0x000fea0003800200 */
.L_x_921:
[----:B------:R-:W-:Y:S04]  /*af20*/  BSSY.RECONVERGENT B0, `(.L_x_923) ;  /* 0x0000010000007945 */ /* 0x000fe80003800200 */
[----:B------:R-:W-:Y:S05]  /*af30*/  @P5 BRA `(.L_x_924) ;  /* 0x0000000000385947 */ /* 0x000fea0003800000 */
[----:B------:R-:W5:Y:S01]  /*af40*/  LDCU UR12, c[0x0][0x440] ;  /* 0x00008800ff0c77ac */ /* 0x000f620008000800 */
[----:B---34-:R-:W-:Y:S01]  /*af50*/  MOV R3, R16 ;  /* 0x0000001000037202 */ /* 0x018fe20000000f00 */
[----:B------:R-:W-:Y:S01]  /*af60*/  IMAD R0, R23, UR8, RZ ;  /* 0x0000000817007c24 */ /* 0x000fe2000f8e02ff */
[----:B------:R-:W3:Y:S01]  /*af70*/  LDCU.64 UR10, c[0x0][0x568] ;  /* 0x0000ad00ff0a77ac */ /* 0x000ee20008000a00 */
[----:B------:R-:W-:Y:S02]  /*af80*/  IMAD.MOV.U32 R2, RZ, RZ, R6 ;  /* 0x000000ffff027224 */ /* 0x000fe400078e0006 */
[C---:B------:R-:W-:Y:S02]  /*af90*/  IMAD R0, R20.reuse, UR9, R0 ;  /* 0x0000000914007c24 */ /* 0x040fe4000f8e0200 */
[----:B------:R-:W-:-:S04]  /*afa0*/  IMAD.WIDE.U32 R4, R20, UR8, R2 ;  /* 0x0000000814047c25 */ /* 0x000fc8000f8e0002 */
[----:B------:R-:W-:Y:S01]  /*afb0*/  IMAD.IADD R0, R0, 0x1, R5 ;  /* 0x0000000100007824 */ /* 0x000fe200078e0205 */
[----:B-----5:R-:W-:Y:S02]  /*afc0*/  ISETP.GE.AND P1, PT, R237, UR12, PT ;  /* 0x0000000ced007c0c */ /* 0x020fe4000bf26270 */
[----:B------:R-:W-:Y:S02]  /*afd0*/  ISETP.GE.AND P0, PT, R238, UR12, PT ;  /* 0x0000000cee007c0c */ /* 0x000fe4000bf06270 */
[----:B---3--:R-:W-:-:S04]  /*afe0*/  LEA R2, P2, R4, UR10, 0x1 ;  /* 0x0000000a04027c11 */ /* 0x008fc8000f8408ff */
[----:B------:R-:W-:-:S05]  /*aff0*/  LEA.HI.X R3, R4, UR11, R0, 0x1, P2 ;  /* 0x0000000b04037c11 */ /* 0x000fca00090f0c00 */
[----:B------:R3:W-:Y:S04]  /*b000*/  @!P1 STG.E.128 desc[UR32][R2.64], R44 ;  /* 0x0000002c02009986 */ /* 0x0007e8000c101d20 */
[----:B------:R3:W-:Y:S02]  /*b010*/  @!P0 STG.E.128 desc[UR32][R2.64+0x80], R40 ;  /* 0x0000802802008986 */ /* 0x0007e4000c101d20 */
.L_x_924:
[----:B------:R-:W-:Y:S05]  /*b020*/  BSYNC.RECONVERGENT B0 ;  /* 0x0000000000007941 */ /* 0x000fea0003800200 */
.L_x_923:
        /* <DEDUP_REMOVED lines=15> */
.L_x_876:
[----:B------:R-:W-:Y:S05]  /*b120*/  BSYNC.RECONVERGENT B1 ;  /* 0x0000000000017941 */ /* 0x000fea0003800200 */
.L_x_846:
[----:B------:R-:W5:Y:S01]  /*b130*/  LDCU UR9, c[0x0][0x438] ;  /* 0x00008700ff0977ac */ /* 0x000f620008000800 */
[----:B------:R-:W1:Y:S01]  /*b140*/  LDCU UR10, c[0x0][0x370] ;  /* 0x00006e00ff0a77ac */ /* 0x000e620008000800 */
[----:B-----5:R-:W-:-:S04]  /*b150*/  UIADD3 UR9, UPT, UPT, UR9, 0x7f, URZ ;  /* 0x0000007f09097890 */ /* 0x020fc8000fffe0ff */
[----:B------:R-:W-:Y:S02]  /*b160*/  USHF.R.S32.HI UR8, URZ, 0x1f, UR9 ;  /* 0x0000001fff087899 */ /* 0x000fe40008011409 */
[----:B-1----:R-:W-:Y:S02]  /*b170*/  UIADD3 UR39, UPT, UPT, UR10, UR39, URZ ;  /* 0x000000270a277290 */ /* 0x002fe4000fffe0ff */
[----:B------:R-:W-:Y:S01]  /*b180*/  ULEA.HI UR8, UR8, UR9, URZ, 0x7 ;  /* 0x0000000908087291 */ /* 0x000fe2000f8f38ff */
[----:B------:R-:W-:-:S03]  /*b190*/  UMOV UR10, UR19 ;  /* 0x00000013000a7c82 */ /* 0x000fc60008000000 */
[----:B------:R-:W-:-:S04]  /*b1a0*/  USHF.R.S32.HI UR8, URZ, 0x7, UR8 ;  /* 0x00000007ff087899 */ /* 0x000fc80008011408 */
[----:B------:R-:W-:-:S09]  /*b1b0*/  UISETP.GE.AND UP0, UPT, UR39, UR8, UPT ;  /* 0x000000082700728c */ /* 0x000fd2000bf06270 */
[----:B------:R-:W-:Y:S05]  /*b1c0*/  BRA.U !UP0, `(.L_x_925) ;  /* 0xffffff5108507547 */ /* 0x000fea000b83ffff */
[----:B------:R-:W-:Y:S05]  /*b1d0*/  EXIT ;  /* 0x000000000000794d */ /* 0x000fea0003800000 */
.L_x_926:
        /* <DEDUP_REMOVED lines=10> */
.L_x_1262:


//--------------------- .text._ZN5flash44flash_bwd_dq_dk_dv_loop_seqk_parallel_kernelI23Flash_bwd_kernel_traitsILi128ELi64ELi128ELi8ELi2ELi4ELi2ELb0ELb0EN7cutlass6half_tE19Flash_kernel_traitsILi128ELi64ELi128ELi8ES3_EELb1ELb1ELb0ELb0ELb1ELb1ELb0EEEvNS_16Flash_bwd_paramsE --------------------------
	.section	.text._ZN5flash44flash_bwd_dq_dk_dv_loop_seqk_parallel_kernelI23Flash_bwd_kernel_traitsILi128ELi64ELi128ELi8ELi2ELi4ELi2ELb0ELb0EN7cutlass6half_tE19Flash_kernel_traitsILi128ELi64ELi128ELi8ES3_EELb1ELb1ELb0ELb0ELb1ELb1ELb0EEEvNS_16Flash_bwd_paramsE,"ax",@progbits
	.align	128
        .global         _ZN5flash44flash_bwd_dq_dk_dv_loop_seqk_parallel_kernelI23Flash_bwd_kernel_traitsILi128ELi64ELi128ELi8ELi2ELi4ELi2ELb0ELb0EN7cutlass6half_tE19Flash_kernel_traitsILi128ELi64ELi128ELi8ES3_EELb1ELb1ELb0ELb0ELb1ELb1ELb0EEEvNS_16Flash_bwd_paramsE
        .type           _ZN5flash44flash_bwd_dq_dk_dv_loop_seqk_parallel_kernelI23Flash_bwd_kernel_traitsILi128ELi64ELi128ELi8ELi2ELi4ELi2ELb0ELb0EN7cutlass6half_tE19Flash_kernel_traitsILi128ELi64ELi128ELi8ES3_EELb1ELb1ELb0ELb0ELb1ELb1ELb0EEEvNS_16Flash_bwd_paramsE,@function
        .size           _ZN5flash44flash_bwd_dq_dk_dv_loop_seqk_parallel_kernelI23Flash_bwd_kernel_traitsILi128ELi64ELi128ELi8ELi2ELi4ELi2ELb0ELb0EN7cutlass6half_tE19Flash_kernel_traitsILi128ELi64ELi128ELi8ES3_EELb1ELb1ELb0ELb0ELb1ELb1ELb0EEEvNS_16Flash_bwd_paramsE,(.L_x_1263 - _ZN5flash44flash_bwd_dq_dk_dv_loop_seqk_parallel_kernelI23Flash_bwd_kernel_traitsILi128ELi64ELi128ELi8ELi2ELi4ELi2ELb0ELb0EN7cutlass6half_tE19Flash_kernel_traitsILi128ELi64ELi128ELi8ES3_EELb1ELb1ELb0ELb0ELb1ELb1ELb0EEEvNS_16Flash_bwd_paramsE)
        .other          _ZN5flash44flash_bwd_dq_dk_dv_loop_seqk_parallel_kernelI23Flash_bwd_kernel_traitsILi128ELi64ELi128ELi8ELi2ELi4ELi2ELb0ELb0EN7cutlass6half_tE19Flash_kernel_traitsILi128ELi64ELi128ELi8ES3_EELb1ELb1ELb0ELb0ELb1ELb1ELb0EEEvNS_16Flash_bwd_paramsE,@"STO_CUDA_ENTRY STV_DEFAULT"
_ZN5flash44flash_bwd_dq_dk_dv_loop_seqk_parallel_kernelI23Flash_bwd_kernel_traitsILi128ELi64ELi128ELi8ELi2ELi4ELi2ELb0ELb0EN7cutlass6half_tE19Flash_kernel_traitsILi128ELi64ELi128ELi8ES3_EELb1ELb1ELb0ELb0ELb1ELb1ELb0EEEvNS_16Flash_bwd_paramsE:
.text._ZN5flash44flash_bwd_dq_dk_dv_loop_seqk_parallel_kernelI23Flash_bwd_kernel_traitsILi128ELi64ELi128ELi8ELi2ELi4ELi2ELb0ELb0EN7cutlass6half_tE19Flash_kernel_traitsILi128ELi64ELi128ELi8ES3_EELb1ELb1ELb0ELb0ELb1ELb1ELb0EEEvNS_16Flash_bwd_paramsE:
        /* <DEDUP_REMOVED lines=35> */
.L_x_934:
[----:B------:R-:W-:Y:S01]  /*0230*/  @UP4 ULEA UR6, UP1, UR27, UR10, 0x2 ;  /* 0x0000000a1b064291 */ /* 0x000fe2000f8210ff */
[----:B------:R-:W-:Y:S01]  /*0240*/  PLOP3.LUT P1, PT, PT, PT, UP4, 0x80, 0x8 ;  /* 0x000000000008781c */ /* 0x000fe20003f2f048 */
[----:B------:R-:W-:Y:S01]  /*0250*/  @UP3 ULEA UR4, UP0, UR27, UR8, 0x2 ;  /* 0x000000081b043291 */ /* 0x000fe2000f8010ff */
[----:B------:R-:W-:Y:S01]  /*0260*/  PLOP3.LUT P0, PT, PT, PT, UP3, 0x80, 0x8 ;  /* 0x000000000008781c */ /* 0x000fe20003f0f038 */
[----:B------:R-:W-:Y:S02]  /*0270*/  @UP4 ULEA.HI.X UR7, UR27, UR11, URZ, 0x2, UP1 ;  /* 0x0000000b1b074291 */ /* 0x000fe400088f14ff */
[----:B------:R-:W-:Y:S01]  /*0280*/  @UP3 ULEA.HI.X UR5, UR27, UR9, URZ, 0x2, UP0 ;  /* 0x000000091b053291 */ /* 0x000fe200080f14ff */
[----:B-1----:R-:W-:Y:S02]  /*0290*/  IMAD.U32 R4, RZ, RZ, UR6 ;  /* 0x00000006ff047e24 */ /* 0x002fe4000f8e00ff */
        /* <DEDUP_REMOVED lines=46> */
[----:B------:R-:W-:Y:S01]  /*0580*/  @!P1 IMAD.IADD R2, R2, 0x1, -R4 ;  /* 0x0000000102029824 */ /* 0x000fe200078e0a04 */
[----:B------:R-:W-:Y:S02]  /*0590*/  @!P1 IADD3 R0, PT, PT, R0, 0x1, RZ ;  /* 0x0000000100009810 */ /* 0x000fe40007ffe0ff */
[C---:B------:R-:W-:Y:S02]  /*05a0*/  ISETP.NE.AND P1, PT, R5.reuse, RZ, PT ;  /* 0x000000ff0500720c */ /* 0x040fe40003f25270 */
[----:B------:R-:W-:Y:S02]  /*05b0*/  ISETP.GE.U32.AND P2, PT, R2, R4, PT ;  /* 0x000000040200720c */ /* 0x000fe40003f46070 */
[----:B------:R-:W-:-:S04]  /*05c0*/  LOP3.LUT R2, R5, UR26, RZ, 0x3c, !PT ;  /* 0x0000001a05027c12 */ /* 0x000fc8000f8e3cff */
[----:B------:R-:W-:-:S07]  /*05d0*/  ISETP.GE.AND P0, PT, R2, RZ, PT ;  /* 0x000000ff0200720c */ /* 0x000fce0003f06270 */
[----:B------:R-:W-:-:S06]  /*05e0*/  @P2 VIADD R0, R0, 0x1 ;  /* 0x0000000100002836 */ /* 0x000fcc0000000000 */
        /* <DEDUP_REMOVED lines=11> */
.L_x_928:
[----:B------:R-:W1:Y:S01]  /*06a0*/  LDCU UR36, c[0x0][0x3e0] ;  /* 0x00007c00ff2477ac */ /* 0x000e620008000800 */
[----:B------:R-:W2:Y:S01]  /*06b0*/  LDCU UR43, c[0x0][0x444] ;  /* 0x00008880ff2b77ac */ /* 0x000ea20008000800 */
[----:B-1----:R-:W-:-:S04]  /*06c0*/  UIMAD UR36, UR27, UR36, UR26 ;  /* 0x000000241b2472a4 */ /* 0x002fc8000f8e021a */
[----:B--2---:R-:W-:-:S12]  /*06d0*/  UIMAD UR36, UR36, UR43, URZ ;  /* 0x0000002b242472a4 */ /* 0x004fd8000f8e02ff */
.L_x_929:
        /* <DEDUP_REMOVED lines=13> */
[----:B------:R-:W-:Y:S01]  /*07b0*/  USHF.R.S32.HI UR18, URZ, 0x1f, UR41 ;  /* 0x0000001fff127899 */ /* 0x000fe20008011429 */
[----:B------:R-:W-:Y:S01]  /*07c0*/  CS2R R150, SRZ ;  /* 0x0000000000967805 */ /* 0x000fe2000001ff00 */
[----:B------:R-:W-:Y:S01]  /*07d0*/  UIADD3 UR19, UP0, UPT, UR34, UR41, URZ ;  /* 0x0000002922137290 */ /* 0x000fe2000ff1e0ff */
[----:B------:R-:W-:Y:S01]  /*07e0*/  CS2R R148, SRZ ;  /* 0x0000000000947805 */ /* 0x000fe2000001ff00 */
[----:B------:R-:W3:Y:S01]  /*07f0*/  LDCU.64 UR12, c[0x0][0x3a0] ;  /* 0x00007400ff0c77ac */ /* 0x000ee20008000a00 */
[----:B------:R-:W-:Y:S01]  /*0800*/  CS2R R142, SRZ ;  /* 0x00000000008e7805 */ /* 0x000fe2000001ff00 */
[----:B--2---:R-:W-:Y:S01]  /*0810*/  IMAD.U32 R8, RZ, RZ, UR16 ;  /* 0x00000010ff087e24 */ /* 0x004fe2000f8e00ff */
[----:B------:R-:W2:Y:S01]  /*0820*/  LDC.64 R34, c[0x0][0x598] ;  /* 0x00016600ff227b82 */ /* 0x000ea20000000a00 */
[----:B------:R-:W-:Y:S01]  /*0830*/  ULEA.HI.X.SX32 UR18, UR34, UR18, 0x1, UP0 ;  /* 0x0000001222127291 */ /* 0x000fe200080f0eff */
[----:B------:R-:W-:Y:S01]  /*0840*/  IMAD.U32 R10, RZ, RZ, UR17 ;  /* 0x00000011ff0a7e24 */ /* 0x000fe2000f8e00ff */
[----:B------:R-:W1:Y:S01]  /*0850*/  LDCU.64 UR4, c[0x0][0x3a8] ;  /* 0x00007500ff0477ac */ /* 0x000e620008000a00 */
[----:B----4-:R-:W-:Y:S01]  /*0860*/  IMAD.U32 R4, RZ, RZ, UR14 ;  /* 0x0000000eff047e24 */ /* 0x010fe2000f8e00ff */
[----:B------:R-:W-:-:S02]  /*0870*/  CS2R R140, SRZ ;  /* 0x00000000008c7805 */ /* 0x000fc4000001ff00 */
[----:B------:R-:W-:Y:S01]  /*0880*/  CS2R R146, SRZ ;  /* 0x0000000000927805 */ /* 0x000fe2000001ff00 */
[----:B------:R-:W-:Y:S01]  /*0890*/  UIMAD UR16, UR18, UR14, URZ ;  /* 0x0000000e121072a4 */ /* 0x000fe2000f8e02ff */
[----:B-----5:R-:W-:Y:S01]  /*08a0*/  IMAD.U32 R6, RZ, RZ, UR6 ;  /* 0x00000006ff067e24 */ /* 0x020fe2000f8e00ff */
[----:B------:R-:W-:Y:S01]  /*08b0*/  UIMAD UR18, UR18, UR6, URZ ;  /* 0x00000006121272a4 */ /* 0x000fe2000f8e02ff */
[----:B------:R-:W-:Y:S01]  /*08c0*/  CS2R R144, SRZ ;  /* 0x0000000000907805 */ /* 0x000fe2000001ff00 */
[----:B------:R-:W-:Y:S01]  /*08d0*/  UIMAD UR16, UR19, UR15, UR16 ;  /* 0x0000000f131072a4 */ /* 0x000fe2000f8e0210 */
[----:B-1----:R-:W-:Y:S01]  /*08e0*/  IMAD.SHL.U32 R241, R218, 0x8, RZ ;  /* 0x00000008daf17824 */ /* 0x002fe200078e00ff */
[--C-:B------:R-:W-:Y:S01]  /*08f0*/  SHF.R.U32.HI R164, RZ, 0x1, R218.reuse ;  /* 0x00000001ffa47819 */ /* 0x100fe200000116da */
[----:B------:R-:W-:Y:S01]  /*0900*/  UIMAD UR18, UR19, UR7, UR18 ;  /* 0x00000007131272a4 */ /* 0x000fe2000f8e0212 */
[----:B------:R-:W-:Y:S01]  /*0910*/  SHF.R.U32.HI R242, RZ, 0x2, R218 ;  /* 0x00000002fff27819 */ /* 0x000fe200000116da */
[----:B------:R-:W-:Y:S01]  /*0920*/  USHF.L.U32 UR17, UR14, 0x6, URZ ;  /* 0x000000060e117899 */ /* 0x000fe200080006ff */
[----:B------:R-:W-:Y:S01]  /*0930*/  LOP3.LUT R214, R241, 0x38, RZ, 0xc0, !PT ;  /* 0x00000038f1d67812 */ /* 0x000fe200078ec0ff */
[----:B------:R-:W-:Y:S01]  /*0940*/  UIADD3 UR44, UPT, UPT, UR39, -0x1, URZ ;  /* 0xffffffff272c7890 */ /* 0x000fe2000fffe0ff */
[----:B------:R-:W-:-:S02]  /*0950*/  LOP3.LUT R9, R164, 0x10, RZ, 0xc0, !PT ;  /* 0x00000010a4097812 */ /* 0x000fc400078ec0ff */
[----:B------:R-:W-:Y:S01]  /*0960*/  CS2R R138, SRZ ;  /* 0x00000000008a7805 */ /* 0x000fe2000001ff00 */
[----:B------:R-:W-:Y:S01]  /*0970*/  IMAD.U32 R11, RZ, RZ, UR4 ;  /* 0x00000004ff0b7e24 */ /* 0x000fe2000f8e00ff */
[----:B------:R-:W-:Y:S01]  /*0980*/  SHF.R.U32.HI R207, RZ, 0x3, R218 ;  /* 0x00000003ffcf7819 */ /* 0x000fe200000116da */
[----:B------:R-:W-:Y:S01]  /*0990*/  IMAD.MOV.U32 R2, RZ, RZ, R214 ;  /* 0x000000ffff027224 */ /* 0x000fe200078e00d6 */
[----:B------:R-:W-:Y:S01]  /*09a0*/  LOP3.LUT R242, R9, 0x7, R242, 0xf8, !PT ;  /* 0x0000000709f27812 */ /* 0x000fe200078ef8f2 */
[----:B------:R-:W-:Y:S01]  /*09b0*/  USHF.L.U32 UR46, UR44, 0x6, URZ ;  /* 0x000000062c2e7899 */ /* 0x000fe200080006ff */
[----:B------:R-:W-:Y:S01]  /*09c0*/  LOP3.LUT R248, R218, 0x1f, RZ, 0xc0, !PT ;  /* 0x0000001fdaf87812 */ /* 0x000fe200078ec0ff */
[--C-:B------:R-:W-:Y:S01]  /*09d0*/  IMAD.WIDE.U32 R6, R6, UR19, R2.reuse ;  /* 0x0000001306067c25 */ /* 0x100fe2000f8e0002 */
[----:B------:R-:W-:Y:S01]  /*09e0*/  ULOP3.LUT UR44, UR44, 0x80000001, URZ, 0xc0, !UPT ;  /* 0x800000012c2c7892 */ /* 0x000fe2000f8ec0ff */
[----:B------:R-:W-:Y:S01]  /*09f0*/  CS2R R136, SRZ ;  /* 0x0000000000887805 */ /* 0x000fe2000001ff00 */
[----:B------:R-:W-:Y:S01]  /*0a00*/  USHF.R.S32.HI UR45, URZ, 0x1f, UR46 ;  /* 0x0000001fff2d7899 */ /* 0x000fe2000801142e */
[--C-:B------:R-:W-:Y:S01]  /*0a10*/  IMAD.WIDE.U32 R4, R4, UR19, R2.reuse ;  /* 0x0000001304047c25 */ /* 0x100fe2000f8e0002 */
[----:B------:R-:W-:Y:S01]  /*0a20*/  UISETP.NE.AND UP0, UPT, UR44, 0x1, UPT ;  /* 0x000000012c00788c */ /* 0x000fe2000bf05270 */
[----:B------:R-:W-:Y:S01]  /*0a30*/  CS2R R134, SRZ ;  /* 0x0000000000867805 */ /* 0x000fe2000001ff00 */
[----:B------:R-:W-:Y:S01]  /*0a40*/  UIADD3 UR38, UPT, UPT, UR46, UR38, URZ ;  /* 0x000000262e267290 */ /* 0x000fe2000fffe0ff */
[----:B------:R-:W-:Y:S01]  /*0a50*/  IMAD.WIDE.U32 R8, R8, UR27, R2 ;  /* 0x0000001b08087c25 */ /* 0x000fe2000f8e0002 */
[----:B------:R-:W-:Y:S01]  /*0a60*/  UIADD3 UR36, UPT, UPT, UR46, UR36, URZ ;  /* 0x000000242e247290 */ /* 0x000fe2000fffe0ff */
[----:B------:R-:W-:-:S02]  /*0a70*/  CS2R R132, SRZ ;  /* 0x0000000000847805 */ /* 0x000fc4000001ff00 */
[----:B------:R-:W-:Y:S01]  /*0a80*/  CS2R R126, SRZ ;  /* 0x00000000007e7805 */ /* 0x000fe2000001ff00 */
[----:B------:R-:W-:Y:S01]  /*0a90*/  VIADD R3, R7, UR18 ;  /* 0x0000001207037c36 */ /* 0x000fe20008000000 */
[----:B------:R-:W1:Y:S01]  /*0aa0*/  LDCU.64 UR18, c[0x0][0x3d0] ;  /* 0x00007a00ff1277ac */ /* 0x000e620008000a00 */
[----:B------:R-:W-:Y:S01]  /*0ab0*/  VIADD R5, R5, UR16 ;  /* 0x0000001005057c36 */ /* 0x000fe20008000000 */
[----:B------:R-:W-:Y:S01]  /*0ac0*/  CS2R R124, SRZ ;  /* 0x00000000007c7805 */ /* 0x000fe2000001ff00 */
[----:B---3--:R-:W-:Y:S01]  /*0ad0*/  IMAD.U32 R7, RZ, RZ, UR12 ;  /* 0x0000000cff077e24 */ /* 0x008fe2000f8e00ff */
[----:B------:R-:W-:Y:S01]  /*0ae0*/  USHF.L.U64.HI UR16, UR14, 0x6, UR15 ;  /* 0x000000060e107899 */ /* 0x000fe2000801020f */
[----:B------:R-:W-:Y:S01]  /*0af0*/  IMAD.MOV.U32 R2, RZ, RZ, R6 ;  /* 0x000000ffff027224 */ /* 0x000fe200078e0006 */
[----:B------:R-:W-:Y:S01]  /*0b00*/  CS2R R130, SRZ ;  /* 0x0000000000827805 */ /* 0x000fe2000001ff00 */
[----:B------:R-:W-:Y:S01]  /*0b10*/  IMAD.WIDE.U32 R4, R7, UR27, R4 ;  /* 0x0000001b07047c25 */ /* 0x000fe2000f8e0004 */
[----:B------:R-:W-:-:S02]  /*0b20*/  CS2R R128, SRZ ;  /* 0x0000000000807805 */ /* 0x000fc4000001ff00 */
[----:B------:R-:W-:Y:S02]  /*0b30*/  CS2R R122, SRZ ;  /* 0x00000000007a7805 */ /* 0x000fe4000001ff00 */
[----:B------:R-:W-:Y:S01]  /*0b40*/  CS2R R120, SRZ ;  /* 0x0000000000787805 */ /* 0x000fe2000001ff00 */
[----:B------:R-:W-:Y:S01]  /*0b50*/  IMAD.U32 R7, RZ, RZ, UR5 ;  /* 0x00000005ff077e24 */ /* 0x000fe2000f8e00ff */
[----:B------:R-:W3:Y:S01]  /*0b60*/  LDCU.64 UR4, c[0x0][0x3d8] ;  /* 0x00007b00ff0477ac */ /* 0x000ee20008000a00 */
[----:B------:R-:W-:Y:S01]  /*0b70*/  IMAD.U32 R6, RZ, RZ, UR13 ;  /* 0x0000000dff067e24 */ /* 0x000fe2000f8e00ff */
[----:B------:R-:W-:Y:S01]  /*0b80*/  CS2R R118, SRZ ;  /* 0x0000000000767805 */ /* 0x000fe2000001ff00 */
[----:B------:R-:W-:Y:S01]  /*0b90*/  IMAD.WIDE.U32 R2, R11, UR27, R2 ;  /* 0x0000001b0b027c25 */ /* 0x000fe2000f8e0002 */
[----:B------:R-:W4:Y:S01]  /*0ba0*/  LDCU.64 UR12, c[0x0][0x388] ;  /* 0x00007100ff0c77ac */ /* 0x000f220008000a00 */
[----:B------:R-:W-:Y:S02]  /*0bb0*/  CS2R R116, SRZ ;  /* 0x0000000000747805 */ /* 0x000fe4000001ff00 */
[----:B------:R-:W-:Y:S01]  /*0bc0*/  CS2R R110, SRZ ;  /* 0x00000000006e7805 */ /* 0x000fe2000001ff00 */
[----:B------:R-:W-:Y:S01]  /*0bd0*/  IMAD R5, R6, UR27, R5 ;  /* 0x0000001b06057c24 */ /* 0x000fe2000f8e0205 */
[----:B------:R-:W-:Y:S01]  /*0be0*/  CS2R R108, SRZ ;  /* 0x00000000006c7805 */ /* 0x000fe2000001ff00 */
[----:B-1----:R-:W-:Y:S01]  /*0bf0*/  IMAD R6, R14, UR18, RZ ;  /* 0x000000120e067c24 */ /* 0x002fe2000f8e02ff */
[----:B------:R-:W-:Y:S01]  /*0c00*/  CS2R R114, SRZ ;  /* 0x0000000000727805 */ /* 0x000fe2000001ff00 */
[----:B------:R-:W-:Y:S01]  /*0c10*/  IMAD.MOV.U32 R20, RZ, RZ, R8 ;  /* 0x000000ffff147224 */ /* 0x000fe200078e0008 */
[----:B------:R-:W-:Y:S01]  /*0c20*/  CS2R R112, SRZ ;  /* 0x0000000000707805 */ /* 0x000fe2000001ff00 */
[----:B------:R-:W-:Y:S01]  /*0c30*/  IMAD R3, R7, UR27, R3 ;  /* 0x0000001b07037c24 */ /* 0x000fe2000f8e0203 */
[----:B------:R-:W-:Y:S01]  /*0c40*/  CS2R R106, SRZ ;  /* 0x00000000006a7805 */ /* 0x000fe2000001ff00 */
[----:B------:R-:W-:Y:S01]  /*0c50*/  IMAD R16, R0, UR19, R6 ;  /* 0x0000001300107c24 */ /* 0x000fe2000f8e0206 */
[----:B------:R-:W-:Y:S01]  /*0c60*/  CS2R R104, SRZ ;  /* 0x0000000000687805 */ /* 0x000fe2000001ff00 */
[----:B------:R-:W-:Y:S01]  /*0c70*/  IMAD.U32 R6, RZ, RZ, UR17 ;  /* 0x00000011ff067e24 */ /* 0x000fe2000f8e00ff */
[----:B------:R-:W-:Y:S01]  /*0c80*/  USHF.L.U64.HI UR17, UR6, 0x6, UR7 ;  /* 0x0000000606117899 */ /* 0x000fe20008010207 */
[----:B---3--:R-:W-:Y:S01]  /*0c90*/  IMAD R8, R14, UR4, RZ ;  /* 0x000000040e087c24 */ /* 0x008fe2000f8e02ff */
[----:B------:R-:W-:Y:S01]  /*0ca0*/  CS2R R102, SRZ ;  /* 0x0000000000667805 */ /* 0x000fe2000001ff00 */
[----:B------:R-:W-:Y:S01]  /*0cb0*/  IMAD.U32 R7, RZ, RZ, UR16 ;  /* 0x00000010ff077e24 */ /* 0x000fe2000f8e00ff */
[----:B------:R-:W-:Y:S01]  /*0cc0*/  USHF.L.U32 UR16, UR14, 0x5, URZ ;  /* 0x000000050e107899 */ /* 0x000fe200080006ff */
[----:B------:R-:W-:Y:S01]  /*0cd0*/  IMAD R17, R0, UR5, R8 ;  /* 0x0000000500117c24 */ /* 0x000fe2000f8e0208 */
[----:B------:R-:W-:Y:S01]  /*0ce0*/  USHF.L.U32 UR5, UR6, 0x6, URZ ;  /* 0x0000000606057899 */ /* 0x000fe200080006ff */
[----:B------:R-:W-:Y:S01]  /*0cf0*/  IMAD R21, R10, UR27, R9 ;  /* 0x0000001b0a157c24 */ /* 0x000fe2000f8e0209 */
[----:B------:R-:W-:Y:S01]  /*0d00*/  CS2R R100, SRZ ;  /* 0x0000000000647805 */ /* 0x000fe2000001ff00 */
[----:B------:R-:W-:Y:S01]  /*0d10*/  IMAD.WIDE.U32 R12, R0, UR18, R4 ;  /* 0x00000012000c7c25 */ /* 0x000fe2000f8e0004 */
[----:B------:R-:W1:Y:S01]  /*0d20*/  LDCU.64 UR18, c[0x0][0x3c8] ;  /* 0x00007900ff1277ac */ /* 0x000e620008000a00 */
[----:B------:R-:W-:-:S02]  /*0d30*/  CS2R R94, SRZ ;  /* 0x00000000005e7805 */ /* 0x000fc4000001ff00 */
[----:B------:R-:W-:Y:S01]  /*0d40*/  CS2R R92, SRZ ;  /* 0x00000000005c7805 */ /* 0x000fe2000001ff00 */
[----:B------:R-:W-:Y:S01]  /*0d50*/  IMAD.WIDE.U32 R10, R0, UR4, R2 ;  /* 0x00000004000a7c25 */ /* 0x000fe2000f8e0002 */
[----:B------:R-:W-:Y:S01]  /*0d60*/  USHF.L.U64.HI UR4, UR14, 0x5, UR15 ;  /* 0x000000050e047899 */ /* 0x000fe2000801020f */
[----:B------:R-:W-:Y:S02]  /*0d70*/  CS2R R98, SRZ ;  /* 0x0000000000627805 */ /* 0x000fe4000001ff00 */
[----:B------:R-:W-:Y:S01]  /*0d80*/  CS2R R96, SRZ ;  /* 0x0000000000607805 */ /* 0x000fe2000001ff00 */
[C---:B------:R-:W-:Y:S01]  /*0d90*/  IMAD.WIDE.U32 R4, R207.reuse, UR14, R6 ;  /* 0x0000000ecf047c25 */ /* 0x040fe2000f8e0006 */
[----:B------:R-:W-:Y:S02]  /*0da0*/  CS2R R90, SRZ ;  /* 0x00000000005a7805 */ /* 0x000fe4000001ff00 */
[----:B------:R-:W-:Y:S02]  /*0db0*/  CS2R R88, SRZ ;  /* 0x0000000000587805 */ /* 0x000fe4000001ff00 */
[----:B------:R-:W-:Y:S01]  /*0dc0*/  CS2R R86, SRZ ;  /* 0x0000000000567805 */ /* 0x000fe2000001ff00 */
[----:B------:R-:W-:Y:S01]  /*0dd0*/  IMAD R33, R207, UR15, RZ ;  /* 0x0000000fcf217c24 */ /* 0x000fe2000f8e02ff */
[C---:B------:R-:W-:Y:S01]  /*0de0*/  IADD3 R15, P6, PT, R12.reuse, R4, RZ ;  /* 0x000000040c0f7210 */ /* 0x040fe20007fde0ff */
[----:B------:R-:W-:Y:S01]  /*0df0*/  IMAD.U32 R2, RZ, RZ, UR5 ;  /* 0x00000005ff027e24 */ /* 0x000fe2000f8e00ff */
[----:B------:R-:W-:Y:S01]  /*0e00*/  IADD3 R23, P5, P4, R12, UR16, R4 ;  /* 0x000000100c177c10 */ /* 0x000fe2000fcbe004 */
[----:B------:R-:W-:Y:S01]  /*0e10*/  IMAD.IADD R0, R33, 0x1, R5 ;  /* 0x0000000121007824 */ /* 0x000fe200078e0205 */
[----:B------:R-:W-:Y:S01]  /*0e20*/  USHF.L.U64.HI UR15, UR6, 0x5, UR7 ;  /* 0x00000005060f7899 */ /* 0x000fe20008010207 */
[----:B------:R-:W-:Y:S01]  /*0e30*/  IMAD.U32 R4, RZ, RZ, UR16 ;  /* 0x00000010ff047e24 */ /* 0x000fe2000f8e00ff */
[----:B------:R-:W-:Y:S01]  /*0e40*/  USHF.L.U32 UR5, UR6, 0x5, URZ ;  /* 0x0000000506057899 */ /* 0x000fe200080006ff */
[----:B------:R-:W-:Y:S01]  /*0e50*/  IMAD.U32 R5, RZ, RZ, UR4 ;  /* 0x00000004ff057e24 */ /* 0x000fe2000f8e00ff */
[----:B------:R-:W-:Y:S01]  /*0e60*/  CS2R R84, SRZ ;  /* 0x0000000000547805 */ /* 0x000fe2000001ff00 */
[----:B------:R-:W-:Y:S01]  /*0e70*/  IMAD.U32 R3, RZ, RZ, UR17 ;  /* 0x00000011ff037e24 */ /* 0x000fe2000f8e00ff */
[----:B------:R-:W3:Y:S01]  /*0e80*/  LDCU.64 UR16, c[0x0][0x398] ;  /* 0x00007300ff1077ac */ /* 0x000ee20008000a00 */
[----:B------:R-:W-:Y:S01]  /*0e90*/  IMAD.WIDE.U32 R8, R207, UR14, R4 ;  /* 0x0000000ecf087c25 */ /* 0x000fe2000f8e0004 */
[----:B------:R-:W-:-:S02]  /*0ea0*/  CS2R R78, SRZ ;  /* 0x00000000004e7805 */ /* 0x000fc4000001ff00 */
[----:B------:R-:W-:Y:S02]  /*0eb0*/  CS2R R76, SRZ ;  /* 0x00000000004c7805 */ /* 0x000fe4000001ff00 */
[----:B------:R-:W-:Y:S01]  /*0ec0*/  CS2R R82, SRZ ;  /* 0x0000000000527805 */ /* 0x000fe2000001ff00 */
[----:B------:R-:W-:Y:S01]  /*0ed0*/  IMAD.U32 R6, RZ, RZ, UR5 ;  /* 0x00000005ff067e24 */ /* 0x000fe2000f8e00ff */
[----:B------:R-:W-:Y:S01]  /*0ee0*/  IADD3 R8, P3, PT, R12, R8, RZ ;  /* 0x000000080c087210 */ /* 0x000fe20007f7e0ff */
[----:B------:R-:W-:Y:S01]  /*0ef0*/  IMAD.U32 R7, RZ, RZ, UR15 ;  /* 0x0000000fff077e24 */ /* 0x000fe2000f8e00ff */
[----:B------:R-:W-:Y:S01]  /*0f00*/  CS2R R80, SRZ ;  /* 0x0000000000507805 */ /* 0x000fe2000001ff00 */
[C---:B------:R-:W-:Y:S01]  /*0f10*/  IMAD R36, R207.reuse, UR7, RZ ;  /* 0x00000007cf247c24 */ /* 0x040fe2000f8e02ff */
[----:B------:R-:W-:Y:S01]  /*0f20*/  CS2R R74, SRZ ;  /* 0x00000000004a7805 */ /* 0x000fe2000001ff00 */
[----:B------:R-:W-:Y:S01]  /*0f30*/  IMAD.WIDE.U32 R2, R207, UR6, R2 ;  /* 0x00000006cf027c25 */ /* 0x000fe2000f8e0002 */
[----:B------:R-:W-:-:S02]  /*0f40*/  CS2R R72, SRZ ;  /* 0x0000000000487805 */ /* 0x000fc4000001ff00 */
[----:B------:R-:W-:Y:S02]  /*0f50*/  CS2R R70, SRZ ;  /* 0x0000000000467805 */ /* 0x000fe4000001ff00 */
[----:B------:R-:W-:Y:S01]  /*0f60*/  CS2R R68, SRZ ;  /* 0x0000000000447805 */ /* 0x000fe2000001ff00 */
[----:B------:R-:W-:Y:S01]  /*0f70*/  IMAD.IADD R5, R13, 0x1, R16 ;  /* 0x000000010d057824 */ /* 0x000fe200078e0210 */
[C---:B------:R-:W-:Y:S01]  /*0f80*/  IADD3 R13, P1, P0, R10.reuse, UR5, R2 ;  /* 0x000000050a0d7c10 */ /* 0x040fe2000f83e002 */
[----:B------:R-:W-:Y:S01]  /*0f90*/  IMAD.WIDE.U32 R6, R207, UR6, R6 ;  /* 0x00000006cf067c25 */ /* 0x000fe2000f8e0006 */
[----:B------:R-:W-:Y:S02]  /*0fa0*/  IADD3 R25, P2, PT, R10, R2, RZ ;  /* 0x000000020a197210 */ /* 0x000fe40007f5e0ff */
[----:B------:R-:W-:Y:S02]  /*0fb0*/  CS2R R62, SRZ ;  /* 0x00000000003e7805 */ /* 0x000fe4000001ff00 */
[----:B------:R-:W-:Y:S01]  /*0fc0*/  IADD3.X R19, PT, PT, R5, R33, R9, P3, !PT ;  /* 0x0000002105137210 */ /* 0x000fe20001ffe409 */
[----:B------:R-:W-:Y:S01]  /*0fd0*/  IMAD.IADD R14, R36, 0x1, R3 ;  /* 0x00000001240e7824 */ /* 0x000fe200078e0203 */
[----:B------:R-:W-:Y:S01]  /*0fe0*/  IADD3 R9, P3, PT, R10, R6, RZ ;  /* 0x000000060a097210 */ /* 0x000fe20007f7e0ff */
[----:B------:R-:W-:Y:S01]  /*0ff0*/  IMAD.IADD R3, R11, 0x1, R17 ;  /* 0x000000010b037824 */ /* 0x000fe200078e0211 */
[----:B------:R-:W-:Y:S01]  /*1000*/  IADD3.X R24, PT, PT, R5, UR4, R0, P5, P4 ;  /* 0x0000000405187c10 */ /* 0x000fe2000afe8400 */
[----:B------:R-:W-:Y:S01]  /*1010*/  IMAD.X R11, R0, 0x1, R5, P6 ;  /* 0x00000001000b7824 */ /* 0x000fe200030e0605 */
[----:B------:R-:W5:Y:S01]  /*1020*/  LDCU.64 UR4, c[0x0][0x390] ;  /* 0x00007200ff0477ac */ /* 0x000f620008000a00 */
[C---:B------:R-:W-:Y:S01]  /*1030*/  IMAD R0, R30.reuse, UR45, RZ ;  /* 0x0000002d1e007c24 */ /* 0x040fe2000f8e02ff */
[C---:B------:R-:W-:Y:S01]  /*1040*/  IADD3.X R27, PT, PT, R3.reuse, UR15, R14, P1, P0 ;  /* 0x0000000f031b7c10 */ /* 0x040fe20008fe040e */
[----:B------:R-:W-:Y:S01]  /*1050*/  IMAD.MOV.U32 R4, RZ, RZ, R12 ;  /* 0x000000ffff047224 */ /* 0x000fe200078e000c */
[----:B------:R-:W-:Y:S01]  /*1060*/  IADD3.X R12, PT, PT, R3, R36, R7, P3, !PT ;  /* 0x00000024030c7210 */ /* 0x000fe20001ffe407 */
[----:B------:R-:W-:Y:S01]  /*1070*/  IMAD.WIDE.U32 R6, R30, UR46, RZ ;  /* 0x0000002e1e067c25 */ /* 0x000fe2000f8e00ff */
[----:B----4-:R-:W-:-:S02]  /*1080*/  LEA R18, P1, R8, UR12, 0x1 ;  /* 0x0000000c08127c11 */ /* 0x010fc4000f8208ff */
[----:B------:R-:W-:Y:S02]  /*1090*/  CS2R R60, SRZ ;  /* 0x00000000003c7805 */ /* 0x000fe4000001ff00 */
[----:B------:R-:W-:Y:S01]  /*10a0*/  LEA R16, P0, R15, UR12, 0x1 ;  /* 0x0000000c0f107c11 */ /* 0x000fe2000f8008ff */
[----:B------:R-:W-:Y:S01]  /*10b0*/  IMAD R0, R31, UR46, R0 ;  /* 0x0000002e1f007c24 */ /* 0x000fe2000f8e0200 */
[----:B------:R-:W-:Y:S01]  /*10c0*/  LOP3.LUT R6, R6, R214, RZ, 0xfc, !PT ;  /* 0x000000d606067212 */ /* 0x000fe200078efcff */
[----:B------:R-:W-:Y:S01]  /*10d0*/  IMAD.X R32, R14, 0x1, R3, P2 ;  /* 0x000000010e207824 */ /* 0x000fe200010e0603 */
[----:B------:R-:W-:Y:S01]  /*10e0*/  LEA.HI.X R19, R8, UR13, R19, 0x1, P1 ;  /* 0x0000000d08137c11 */ /* 0x000fe200088f0c13 */
[----:B------:R-:W-:Y:S01]  /*10f0*/  IMAD.IADD R7, R7, 0x1, R0 ;  /* 0x0000000107077824 */ /* 0x000fe200078e0200 */
[----:B------:R-:W-:Y:S01]  /*1100*/  LEA.HI.X R17, R15, UR13, R11, 0x1, P0 ;  /* 0x0000000d0f117c11 */ /* 0x000fe200080f0c0b */
[----:B---3--:R-:W-:Y:S01]  /*1110*/  IMAD.U32 R0, RZ, RZ, UR16 ;  /* 0x00000010ff007e24 */ /* 0x008fe2000f8e00ff */
[----:B------:R-:W-:Y:S01]  /*1120*/  LEA R14, P1, R23, UR12, 0x1 ;  /* 0x0000000c170e7c11 */ /* 0x000fe2000f8208ff */
[----:B------:R-:W-:Y:S01]  /*1130*/  IMAD R8, R28, UR45, RZ ;  /* 0x0000002d1c087c24 */ /* 0x000fe2000f8e02ff */
[----:B-----5:R-:W-:Y:S01]  /*1140*/  LEA R22, P0, R9, UR4, 0x1 ;  /* 0x0000000409167c11 */ /* 0x020fe2000f8008ff */
[----:B------:R-:W-:Y:S01]  /*1150*/  IMAD.WIDE.U32 R6, R0, UR27, R6 ;  /* 0x0000001b00067c25 */ /* 0x000fe2000f8e0006 */
[----:B------:R-:W-:-:S02]  /*1160*/  LEA.HI.X R15, R23, UR13, R24, 0x1, P1 ;  /* 0x0000000d170f7c11 */ /* 0x000fc400088f0c18 */
[----:B------:R-:W-:Y:S02]  /*1170*/  CS2R R66, SRZ ;  /* 0x0000000000427805 */ /* 0x000fe4000001ff00 */
[----:B------:R-:W-:Y:S01]  /*1180*/  LEA.HI.X R23, R9, UR5, R12, 0x1, P0 ;  /* 0x0000000509177c11 */ /* 0x000fe200080f0c0c */
[----:B------:R-:W-:Y:S01]  /*1190*/  IMAD.U32 R0, RZ, RZ, UR17 ;  /* 0x00000011ff007e24 */ /* 0x000fe2000f8e00ff */
[C---:B------:R-:W-:Y:S01]  /*11a0*/  LEA R26, P0, R13.reuse, UR4, 0x1 ;  /* 0x000000040d1a7c11 */ /* 0x040fe2000f8008ff */
[----:B------:R-:W-:Y:S01]  /*11b0*/  IMAD.MOV.U32 R2, RZ, RZ, R10 ;  /* 0x000000ffff027224 */ /* 0x000fe200078e000a */
[----:B------:R-:W-:Y:S01]  /*11c0*/  ISETP.NE.AND P2, PT, RZ, UR42, PT ;  /* 0x0000002aff007c0c */ /* 0x000fe2000bf45270 */
[----:B------:R-:W-:Y:S01]  /*11d0*/  IMAD R7, R0, UR27, R7 ;  /* 0x0000001b00077c24 */ /* 0x000fe2000f8e0207 */
[----:B------:R-:W-:Y:S01]  /*11e0*/  LEA.HI.X R27, R13, UR5, R27, 0x1, P0 ;  /* 0x000000050d1b7c11 */ /* 0x000fe200080f0c1b */
[----:B-1----:R-:W-:Y:S01]  /*11f0*/  IMAD.U32 R0, RZ, RZ, UR18 ;  /* 0x00000012ff007e24 */ /* 0x002fe2000f8e00ff */
[----:B------:R-:W-:Y:S01]  /*1200*/  LEA R24, P1, R25, UR4, 0x1 ;  /* 0x0000000419187c11 */ /* 0x000fe2000f8208ff */
[----:B------:R-:W-:Y:S01]  /*1210*/  IMAD R10, R29, UR46, R8 ;  /* 0x0000002e1d0a7c24 */ /* 0x000fe2000f8e0208 */
[----:B------:R-:W1:Y:S01]  /*1220*/  LDCU.64 UR16, c[0x0][0x460] ;  /* 0x00008c00ff1077ac */ /* 0x000e620008000a00 */
[----:B------:R-:W-:Y:S01]  /*1230*/  IMAD.WIDE.U32 R6, R0, UR26, R6 ;  /* 0x0000001a00067c25 */ /* 0x000fe2000f8e0006 */
[----:B------:R-:W-:-:S02]  /*1240*/  LEA.HI.X R25, R25, UR5, R32, 0x1, P1 ;  /* 0x0000000519197c11 */ /* 0x000fc400088f0c20 */
[----:B------:R-:W-:Y:S01]  /*1250*/  CS2R R64, SRZ ;  /* 0x0000000000407805 */ /* 0x000fe2000001ff00 */
[----:B------:R-:W-:Y:S01]  /*1260*/  USHF.R.S32.HI UR18, URZ, 0x1f, UR43 ;  /* 0x0000001fff127899 */ /* 0x000fe2000801142b */
[----:B------:R-:W-:Y:S01]  /*1270*/  IMAD.U32 R0, RZ, RZ, UR19 ;  /* 0x00000013ff007e24 */ /* 0x000fe2000f8e00ff */
[----:B------:R-:W-:Y:S01]  /*1280*/  CS2R R58, SRZ ;  /* 0x00000000003a7805 */ /* 0x000fe2000001ff00 */
[C---:B------:R-:W-:Y:S01]  /*1290*/  IMAD.WIDE.U32 R4, R207.reuse, UR14, R4 ;  /* 0x0000000ecf047c25 */ /* 0x040fe2000f8e0004 */
[----:B------:R-:W3:Y:S01]  /*12a0*/  LDCU.64 UR14, c[0x0][0x380] ;  /* 0x00007000ff0e77ac */ /* 0x000ee20008000a00 */
[----:B------:R-:W-:Y:S02]  /*12b0*/  CS2R R56, SRZ ;  /* 0x0000000000387805 */ /* 0x000fe4000001ff00 */
[----:B------:R-:W-:Y:S01]  /*12c0*/  CS2R R54, SRZ ;  /* 0x0000000000367805 */ /* 0x000fe2000001ff00 */
[----:B------:R-:W-:Y:S01]  /*12d0*/  IMAD.WIDE.U32 R8, R28, UR46, R20 ;  /* 0x0000002e1c087c25 */ /* 0x000fe2000f8e0014 */
[----:B------:R-:W-:Y:S01]  /*12e0*/  LEA R12, P0, R4, UR12, 0x1 ;  /* 0x0000000c040c7c11 */ /* 0x000fe2000f8008ff */
[----:B------:R-:W4:Y:S01]  /*12f0*/  LDCU UR12, c[0x0][0x3e0] ;  /* 0x00007c00ff0c77ac */ /* 0x000f220008000800 */
[----:B------:R-:W-:Y:S01]  /*1300*/  CS2R R52, SRZ ;  /* 0x0000000000347805 */ /* 0x000fe2000001ff00 */
[----:B------:R-:W-:Y:S01]  /*1310*/  IMAD.WIDE.U32 R2, R207, UR6, R2 ;  /* 0x00000006cf027c25 */ /* 0x000fe2000f8e0002 */
[----:B------:R-:W-:Y:S01]  /*1320*/  CS2R R46, SRZ ;  /* 0x00000000002e7805 */ /* 0x000fe2000001ff00 */
[----:B------:R-:W5:Y:S01]  /*1330*/  LDCU.64 UR6, c[0x0][0x550] ;  /* 0x0000aa00ff0677ac */ /* 0x000f620008000a00 */
[----:B------:R-:W-:Y:S01]  /*1340*/  CS2R R44, SRZ ;  /* 0x00000000002c7805 */ /* 0x000fe2000001ff00 */
[----:B------:R-:W-:Y:S01]  /*1350*/  IMAD R7, R0, UR26, R7 ;  /* 0x0000001a00077c24 */ /* 0x000fe2000f8e0207 */
[----:B------:R-:W-:Y:S01]  /*1360*/  CS2R R50, SRZ ;  /* 0x0000000000327805 */ /* 0x000fe2000001ff00 */
[----:B------:R-:W-:Y:S01]  /*1370*/  IMAD.IADD R9, R9, 0x1, R10 ;  /* 0x0000000109097824 */ /* 0x000fe200078e020a */
[----:B-1----:R-:W-:Y:S01]  /*1380*/  UISETP.NE.U32.AND UP1, UPT, UR16, URZ, UPT ;  /* 0x000000ff1000728c */ /* 0x002fe2000bf25070 */
[----:B------:R-:W-:Y:S01]  /*1390*/  IMAD.IADD R0, R5, 0x1, R33 ;  /* 0x0000000105007824 */ /* 0x000fe200078e0221 */
[----:B------:R-:W-:Y:S01]  /*13a0*/  CS2R R48, SRZ ;  /* 0x0000000000307805 */ /* 0x000fe2000001ff00 */
[----:B--2---:R-:W-:Y:S01]  /*13b0*/  IMAD.WIDE.U32 R8, R34, UR26, R8 ;  /* 0x0000001a22087c25 */ /* 0x004fe2000f8e0008 */
[----:B------:R-:W-:Y:S01]  /*13c0*/  UISETP.NE.AND.EX UP1, UPT, UR17, URZ, UPT, UP1 ;  /* 0x000000ff1100728c */ /* 0x000fe2000bf25310 */
[----:B------:R-:W-:-:S02]  /*13d0*/  CS2R R42, SRZ ;  /* 0x00000000002a7805 */ /* 0x000fc4000001ff00 */
[----:B------:R-:W-:Y:S01]  /*13e0*/  LEA.HI.X R13, R4, UR13, R0, 0x1, P0 ;  /* 0x0000000d040d7c11 */ /* 0x000fe200080f0c00 */
[----:B------:R-:W-:Y:S01]  /*13f0*/  IMAD.IADD R0, R3, 0x1, R36 ;  /* 0x0000000103007824 */ /* 0x000fe200078e0224 */
[C---:B------:R-:W-:Y:S01]  /*1400*/  LEA R10, P0, R2.reuse, UR4, 0x1 ;  /* 0x00000004020a7c11 */ /* 0x040fe2000f8008ff */
[C---:B------:R-:W-:Y:S01]  /*1410*/  IMAD R3, R207.reuse, R31, RZ ;  /* 0x0000001fcf037224 */ /* 0x040fe200078e02ff */
[----:B------:R-:W-:Y:S01]  /*1420*/  UMOV UR4, UR24 ;  /* 0x0000001800047c82 */ /* 0x000fe20008000000 */
[----:B------:R-:W-:Y:S01]  /*1430*/  IMAD.WIDE.U32 R6, R207, R30, R6 ;  /* 0x0000001ecf067225 */ /* 0x000fe200078e0006 */
[----:B------:R-:W-:Y:S01]  /*1440*/  LEA.HI.X R11, R2, UR5, R0, 0x1, P0 ;  /* 0x00000005020b7c11 */ /* 0x000fe200080f0c00 */
[----:B------:R-:W1:Y:S01]  /*1450*/  LDCU UR13, c[0x0][0x44c] ;  /* 0x00008980ff0d77ac */ /* 0x000e620008000800 */
[----:B------:R-:W-:Y:S01]  /*1460*/  CS2R R40, SRZ ;  /* 0x0000000000287805 */ /* 0x000fe2000001ff00 */
[----:B------:R-:W-:Y:S01]  /*1470*/  IMAD R5, R35, UR26, R9 ;  /* 0x0000001a23057c24 */ /* 0x000fe2000f8e0209 */
[C---:B---3--:R-:W-:Y:S01]  /*1480*/  LEA R247, P0, R6.reuse, UR14, 0x1 ;  /* 0x0000000e06f77c11 */ /* 0x048fe2000f8008ff */
[----:B------:R-:W-:Y:S01]  /*1490*/  IMAD.MOV.U32 R4, RZ, RZ, R8 ;  /* 0x000000ffff047224 */ /* 0x000fe200078e0008 */
[----:B------:R-:W-:Y:S01]  /*14a0*/  UIMAD.WIDE.U32 UR16, UR27, UR43, URZ ;  /* 0x0000002b1b1072a5 */ /* 0x000fe2000f8e00ff */
[----:B------:R-:W-:Y:S01]  /*14b0*/  IMAD.IADD R7, R7, 0x1, R3 ;  /* 0x0000000107077824 */ /* 0x000fe200078e0203 */
[----:B------:R-:W-:Y:S01]  /*14c0*/  USEL UR5, URZ, 0x4000, UP0 ;  /* 0x00004000ff057887 */ /* 0x000fe20008000000 */
[C---:B------:R-:W-:Y:S01]  /*14d0*/  IMAD R8, R207.reuse, R29, RZ ;  /* 0x0000001dcf087224 */ /* 0x040fe200078e02ff */
[----:B----4-:R-:W-:Y:S01]  /*14e0*/  UIMAD.WIDE.U32 UR48, UR16, UR12, URZ ;  /* 0x0000000c103072a5 */ /* 0x010fe2000f8e00ff */
[----:B------:R-:W-:Y:S01]  /*14f0*/  IMAD.WIDE.U32 R2, R207, R28, R4 ;  /* 0x0000001ccf027225 */ /* 0x000fe200078e0004 */
[----:B------:R-:W-:Y:S01]  /*1500*/  LEA.HI.X R246, R6, UR15, R7, 0x1, P0 ;  /* 0x0000000f06f67c11 */ /* 0x000fe200080f0c07 */
[----:B------:R-:W-:Y:S01]  /*1510*/  UIMAD UR15, UR18, UR27, URZ ;  /* 0x0000001b120f72a4 */ /* 0x000fe2000f8e02ff */
[C---:B------:R-:W-:Y:S01]  /*1520*/  SHF.L.U64.HI R5, R30.reuse, 0x5, R31 ;  /* 0x000000051e057819 */ /* 0x040fe2000001021f */
[----:B------:R-:W-:Y:S01]  /*1530*/  IMAD.SHL.U32 R0, R30, 0x20, RZ ;  /* 0x000000201e007824 */ /* 0x000fe200078e00ff */
[----:B-----5:R-:W-:Y:S01]  /*1540*/  LEA R245, P1, R2, UR6, 0x1 ;  /* 0x0000000602f57c11 */ /* 0x020fe2000f8208ff */
[----:B------:R-:W-:Y:S01]  /*1550*/  IMAD.IADD R3, R3, 0x1, R8 ;  /* 0x0000000103037824 */ /* 0x000fe200078e0208 */
[----:B------:R-:W-:Y:S01]  /*1560*/  UIADD3 UR15, UPT, UPT, UR17, UR15, URZ ;  /* 0x0000000f110f7290 */ /* 0x000fe2000fffe0ff */
[----:B------:R-:W2:Y:S01]  /*1570*/  S2R R8, SR_CTAID.X ;  /* 0x0000000000087919 */ /* 0x000ea20000002500 */
[----:B------:R-:W-:Y:S01]  /*1580*/  LEA R4, P0, R0, R247, 0x1 ;  /* 0x000000f700047211 */ /* 0x000fe200078008ff */
[----:B------:R-:W-:Y:S01]  /*1590*/  USHF.R.S32.HI UR18, URZ, 0x1f, UR12 ;  /* 0x0000001fff127899 */ /* 0x000fe2000801140c */
[----:B------:R-:W-:Y:S01]  /*15a0*/  LEA.HI.X R244, R2, UR7, R3, 0x1, P1 ;  /* 0x0000000702f47c11 */ /* 0x000fe200088f0c03 */
[----:B------:R-:W-:Y:S01]  /*15b0*/  UIMAD UR15, UR15, UR12, URZ ;  /* 0x0000000c0f0f72a4 */ /* 0x000fe2000f8e02ff */
[----:B------:R-:W-:Y:S01]  /*15c0*/  LOP3.LUT R2, R241, 0x1f8, RZ, 0xc0, !PT ;  /* 0x000001f8f1027812 */ /* 0x000fe200078ec0ff */
[----:B-1----:R-:W-:Y:S01]  /*15d0*/  UIMAD UR42, UR26, UR13, URZ ;  /* 0x0000000d1a2a72a4 */ /* 0x002fe2000f8e02ff */
[----:B------:R-:W-:Y:S01]  /*15e0*/  LEA.HI.X R5, R0, R246, R5, 0x1, P0 ;  /* 0x000000f600057211 */ /* 0x000fe200000f0c05 */
[----:B------:R-:W-:Y:S01]  /*15f0*/  IMAD.SHL.U32 R0, R28, 0x20, RZ ;  /* 0x000000201c007824 */ /* 0x000fe200078e00ff */
[----:B------:R-:W-:Y:S01]  /*1600*/  LOP3.LUT R6, R2, 0x38, R218, 0x78, !PT ;  /* 0x0000003802067812 */ /* 0x000fe200078e78da */
[----:B------:R-:W-:Y:S01]  /*1610*/  IMAD.MOV.U32 R7, RZ, RZ, R244 ;  /* 0x000000ffff077224 */ /* 0x000fe200078e00f4 */
[----:B------:R-:W-:Y:S01]  /*1620*/  SHF.L.U64.HI R3, R28, 0x5, R29 ;  /* 0x000000051c037819 */ /* 0x000fe2000001021d */
[----:B------:R-:W-:Y:S01]  /*1630*/  UIMAD UR15, UR18, UR16, UR15 ;  /* 0x00000010120f72a4 */ /* 0x000fe2000f8e020f */
[----:B------:R-:W-:Y:S01]  /*1640*/  LEA R2, P0, R0, R245, 0x1 ;  /* 0x000000f500027211 */ /* 0x000fe200078008ff */
[----:B------:R-:W-:Y:S01]  /*1650*/  USHF.R.S32.HI UR19, URZ, 0x1f, UR13 ;  /* 0x0000001fff137899 */ /* 0x000fe2000801140d */
[----:B------:R-:W-:Y:S01]  /*1660*/  LOP3.LUT R6, R6, 0x1e00, R241, 0xf8, !PT ;  /* 0x00001e0006067812 */ /* 0x000fe200078ef8f1 */
[----:B------:R-:W-:Y:S01]  /*1670*/  UIADD3 UR15, UPT, UPT, UR49, UR15, URZ ;  /* 0x0000000f310f7290 */ /* 0x000fe2000fffe0ff */
[----:B------:R-:W-:Y:S01]  /*1680*/  LEA.HI.X R3, R0, R244, R3, 0x1, P0 ;  /* 0x000000f400037211 */ /* 0x000fe200000f0c03 */
[----:B------:R-:W-:Y:S01]  /*1690*/  USHF.R.S32.HI UR43, URZ, 0x1f, UR42 ;  /* 0x0000001fff2b7899 */ /* 0x000fe2000801142a */
[----:B------:R-:W-:Y:S01]  /*16a0*/  LEA R0, R6, UR4, 0x1 ;  /* 0x0000000406007c11 */ /* 0x000fe2000f8e08ff */
[----:B------:R-:W-:Y:S01]  /*16b0*/  IMAD.MOV.U32 R6, RZ, RZ, R245 ;  /* 0x000000ffff067224 */ /* 0x000fe200078e00f5 */
[----:B------:R-:W-:Y:S01]  /*16c0*/  @P2 BAR.SYNC.DEFER_BLOCKING 0x0 ;  /* 0x0000000000002b1d */ /* 0x000fe20000010000 */
[----:B------:R-:W-:Y:S01]  /*16d0*/  UIMAD UR15, UR15, UR13, URZ ;  /* 0x0000000d0f0f72a4 */ /* 0x000fe2000f8e02ff */
[----:B------:R-:W-:Y:S01]  /*16e0*/  CS2R R38, SRZ ;  /* 0x0000000000267805 */ /* 0x000fe2000001ff00 */
[----:B------:R-:W-:Y:S01]  /*16f0*/  USEL UR37, UR37, URZ, UP1 ;  /* 0x000000ff25257287 */ /* 0x000fe20008800000 */
[----:B------:R-:W-:Y:S01]  /*1700*/  VIADD R239, R0, UR5 ;  /* 0x0000000500ef7c36 */ /* 0x000fe20008000000 */
[----:B------:R-:W-:Y:S01]  /*1710*/  UIMAD.WIDE.U32 UR42, UR48, UR13, UR42 ;  /* 0x0000000d302a72a5 */ /* 0x000fe2000f8e002a */
[----:B------:R-:W-:Y:S01]  /*1720*/  CS2R R36, SRZ ;  /* 0x0000000000247805 */ /* 0x000fe2000001ff00 */
[----:B------:R-:W-:-:S02]  /*1730*/  UIMAD UR15, UR19, UR48, UR15 ;  /* 0x00000030130f72a4 */ /* 0x000fc4000f8e020f */
[----:B------:R-:W-:Y:S02]  /*1740*/  UIMAD.WIDE UR50, UR12, UR13, URZ ;  /* 0x0000000d0c3272a5 */ /* 0x000fe4000f8e02ff */
[----:B------:R-:W-:Y:S02]  /*1750*/  UIADD3 UR37, UP0, UPT, UR46, UR37, URZ ;  /* 0x000000252e257290 */ /* 0x000fe4000ff1e0ff */
[----:B------:R-:W-:Y:S02]  /*1760*/  UIADD3 UR43, UPT, UPT, UR43, UR15, URZ ;  /* 0x0000000f2b2b7290 */ /* 0x000fe4000fffe0ff */
[----:B------:R-:W-:Y:S02]  /*1770*/  UIADD3.X UR45, UPT, UPT, URZ, UR45, URZ, UP0, !UPT ;  /* 0x0000002dff2d7290 */ /* 0x000fe400087fe4ff */
[----:B------:R-:W-:Y:S02]  /*1780*/  UIMAD UR15, UR51, UR37, URZ ;  /* 0x00000025330f72a4 */ /* 0x000fe4000f8e02ff */
[----:B------:R-:W-:-:S02]  /*1790*/  UIMAD UR14, UR12, UR13, URZ ;  /* 0x0000000d0c0e72a4 */ /* 0x000fc4000f8e02ff */
[----:B------:R-:W-:Y:S02]  /*17a0*/  UIMAD.WIDE.U32 UR42, UR50, UR37, UR42 ;  /* 0x00000025322a72a5 */ /* 0x000fe4000f8e002a */
[----:B------:R-:W-:Y:S01]  /*17b0*/  UIMAD UR15, UR50, UR45, UR15 ;  /* 0x0000002d320f72a4 */ /* 0x000fe2000f8e020f */
[----:B------:R-:W-:Y:S01]  /*17c0*/  @!PT LDS RZ, [RZ] ;  /* 0x00000000fffff984 */ /* 0x000fe20000000800 */
[----:B------:R-:W-:Y:S01]  /*17d0*/  @!PT LDS RZ, [RZ] ;  /* 0x00000000fffff984 */ /* 0x000fe20000000800 */
[----:B------:R-:W-:Y:S01]  /*17e0*/  @!PT LDS RZ, [RZ] ;  /* 0x00000000fffff984 */ /* 0x000fe20000000800 */
[----:B------:R-:W-:Y:S01]  /*17f0*/  LDGSTS.E.BYPASS.LTC128B.128 [R0+0x8000], desc[UR30][R6.64] ;  /* 0x0800000006007fae */ /* 0x000fe2000b981a1e */
[----:B------:R-:W1:Y:S03]  /*1800*/  LDCU.64 UR6, c[0x0][0x570] ;  /* 0x0000ae00ff0677ac */ /* 0x000e660008000a00 */
[----:B------:R3:W-:Y:S01]  /*1810*/  LDGSTS.E.BYPASS.LTC128B.128 [R0+0xa000], desc[UR30][R6.64+0x80] ;  /* 0x0a00008006007fae */ /* 0x0007e2000b981a1e */
[----:B------:R-:W-:Y:S02]  /*1820*/  UIADD3 UR15, UPT, UPT, UR43, UR15, URZ ;  /* 0x0000000f2b0f7290 */ /* 0x000fe4000fffe0ff */
[----:B------:R-:W-:Y:S01]  /*1830*/  USHF.L.U32 UR13, UR14, 0x6, URZ ;  /* 0x000000060e0d7899 */ /* 0x000fe200080006ff */
[----:B------:R-:W-:Y:S01]  /*1840*/  LDGSTS.E.BYPASS.LTC128B.128 [R0+0x9000], desc[UR30][R2.64] ;  /* 0x0900000002007fae */ /* 0x000fe2000b981a1e */
[----:B------:R-:W4:Y:S03]  /*1850*/  LDCU.64 UR16, c[0x0][0x420] ;  /* 0x00008400ff1077ac */ /* 0x000f260008000a00 */
[----:B------:R5:W-:Y:S01]  /*1860*/  LDGSTS.E.BYPASS.LTC128B.128 [R0+0xb000], desc[UR30][R2.64+0x80] ;  /* 0x0b00008002007fae */ /* 0x000be2000b981a1e */
[----:B------:R-:W2:Y:S01]  /*1870*/  LDCU.64 UR50, c[0x0][0x5e8] ;  /* 0x0000bd00ff3277ac */ /* 0x000ea20008000a00 */
[----:B----4-:R-:W-:Y:S01]  /*1880*/  UIMAD.WIDE UR48, UR38, 0x4, UR16 ;  /* 0x00000004263078a5 */ /* 0x010fe2000f8e0210 */
[----:B---3--:R-:W3:Y:S01]  /*1890*/  LDC.64 R6, c[0x0][0x5f8] ;  /* 0x00017e00ff067b82 */ /* 0x008ee20000000a00 */
[----:B--2---:R-:W-:Y:S01]  /*18a0*/  UIMAD.WIDE UR50, UR36, 0x4, UR50 ;  /* 0x00000004243278a5 */ /* 0x004fe2000f8e0232 */
[----:B-----5:R-:W-:-:S02]  /*18b0*/  IMAD.MOV.U32 R2, RZ, RZ, R247 ;  /* 0x000000ffff027224 */ /* 0x020fc400078e00f7 */
[----:B------:R-:W-:-:S05]  /*18c0*/  IMAD.MOV.U32 R3, RZ, RZ, R246 ;  /* 0x000000ffff037224 */ /* 0x000fca00078e00f6 */
[----:B------:R-:W-:Y:S04]  /*18d0*/  LDGSTS.E.BYPASS.LTC128B.128 [R239], desc[UR30][R2.64] ;  /* 0x0000000002ef7fae */ /* 0x000fe8000b981a1e */
[----:B------:R3:W-:Y:S04]  /*18e0*/  LDGSTS.E.BYPASS.LTC128B.128 [R239+0x2000], desc[UR30][R2.64+0x80] ;  /* 0x0200008002ef7fae */ /* 0x0007e8000b981a1e */
[----:B------:R-:W-:Y:S04]  /*18f0*/  LDGSTS.E.BYPASS.LTC128B.128 [R239+0x1000], desc[UR30][R4.64] ;  /* 0x0100000004ef7fae */ /* 0x000fe8000b981a1e */
[----:B------:R2:W-:Y:S04]  /*1900*/  LDGSTS.E.BYPASS.LTC128B.128 [R239+0x3000], desc[UR30][R4.64+0x80] ;  /* 0x0300008004ef7fae */ /* 0x0005e8000b981a1e */
[----:B------:R4:W-:Y:S04]  /*1910*/  LDGSTS.E.BYPASS.LTC128B.128 [R0+0xc000], desc[UR30][R12.64] ;  /* 0x0c0000000c007fae */ /* 0x0009e8000b981a1e */
[----:B------:R4:W-:Y:S04]  /*1920*/  LDGSTS.E.BYPASS.LTC128B.128 [R0+0x10000], desc[UR30][R12.64+0x80] ;  /* 0x100000800c007fae */ /* 0x0009e8000b981a1e */
[----:B------:R4:W-:Y:S04]  /*1930*/  LDGSTS.E.BYPASS.LTC128B.128 [R0+0xd000], desc[UR30][R18.64] ;  /* 0x0d00000012007fae */ /* 0x0009e8000b981a1e */
[----:B------:R4:W-:Y:S01]  /*1940*/  LDGSTS.E.BYPASS.LTC128B.128 [R0+0x11000], desc[UR30][R18.64+0x80] ;  /* 0x1100008012007fae */ /* 0x0009e2000b981a1e */
[----:B---3--:R-:W-:Y:S01]  /*1950*/  IMAD.WIDE.U32 R2, R8, R6, RZ ;  /* 0x0000000608027225 */ /* 0x008fe200078e00ff */
[----:B------:R-:W-:-:S02]  /*1960*/  SHF.R.U32.HI R6, RZ, 0x5, R218 ;  /* 0x00000005ff067819 */ /* 0x000fc400000116da */
[----:B------:R4:W-:Y:S04]  /*1970*/  LDGSTS.E.BYPASS.LTC128B.128 [R0+0xe000], desc[UR30][R16.64] ;  /* 0x0e00000010007fae */ /* 0x0009e8000b981a1e */
[----:B------:R4:W-:Y:S01]  /*1980*/  LDGSTS.E.BYPASS.LTC128B.128 [R0+0x12000], desc[UR30][R16.64+0x80] ;  /* 0x1200008010007fae */ /* 0x0009e2000b981a1e */
[----:B--2---:R-:W-:Y:S01]  /*1990*/  IMAD R4, R8, R7, R3 ;  /* 0x0000000708047224 */ /* 0x004fe200078e0203 */
[----:B------:R-:W-:Y:S01]  /*19a0*/  SEL R3, R2, RZ, P2 ;  /* 0x000000ff02037207 */ /* 0x000fe20001000000 */
[----:B------:R-:W-:Y:S01]  /*19b0*/  IMAD R2, R6, UR14, R248 ;  /* 0x0000000e06027c24 */ /* 0x000fe2000f8e02f8 */
[----:B------:R4:W-:Y:S04]  /*19c0*/  LDGSTS.E.BYPASS.LTC128B.128 [R0+0xf000], desc[UR30][R14.64] ;  /* 0x0f0000000e007fae */ /* 0x0009e8000b981a1e */
[----:B------:R-:W-:Y:S01]  /*19d0*/  IADD3 R5, P1, P0, R2, UR42, R3 ;  /* 0x0000002a02057c10 */ /* 0x000fe2000f83e003 */
[----:B------:R4:W-:Y:S01]  /*19e0*/  LDGSTS.E.BYPASS.LTC128B.128 [R0+0x13000], desc[UR30][R14.64+0x80] ;  /* 0x130000800e007fae */ /* 0x0009e2000b981a1e */
[----:B------:R-:W-:-:S02]  /*19f0*/  SHF.R.S32.HI R3, RZ, 0x1f, R2 ;  /* 0x0000001fff037819 */ /* 0x000fc40000011402 */
[----:B------:R-:W-:Y:S01]  /*1a00*/  SEL R2, R4, RZ, P2 ;  /* 0x000000ff04027207 */ /* 0x000fe20001000000 */
[----:B------:R4:W-:Y:S03]  /*1a10*/  LDGSTS.E.BYPASS.LTC128B.128 [R0+0x14000], desc[UR30][R10.64] ;  /* 0x140000000a007fae */ /* 0x0009e6000b981a1e */
[----:B------:R-:W-:Y:S01]  /*1a20*/  IADD3.X R4, PT, PT, R3, UR15, R2, P1, P0 ;  /* 0x0000000f03047c10 */ /* 0x000fe20008fe0402 */
[----:B------:R-:W2:Y:S01]  /*1a30*/  LDCU UR15, c[0x0][0x508] ;  /* 0x0000a100ff0f77ac */ /* 0x000ea20008000800 */
[----:B------:R-:W-:Y:S01]  /*1a40*/  IMAD.U32 R3, RZ, RZ, UR13 ;  /* 0x0000000dff037e24 */ /* 0x000fe2000f8e00ff */
[----:B------:R-:W-:Y:S01]  /*1a50*/  IADD3 R2, P0, PT, R5, UR13, RZ ;  /* 0x0000000d05027c10 */ /* 0x000fe2000ff1e0ff */
[----:B------:R4:W-:Y:S03]  /*1a60*/  LDGSTS.E.BYPASS.LTC128B.128 [R0+0x18000], desc[UR30][R10.64+0x80] ;  /* 0x180000800a007fae */ /* 0x0009e6000b981a1e */
[----:B------:R-:W-:Y:S01]  /*1a70*/  LEA.HI.X.SX32 R3, R3, R4, 0x1, P0 ;  /* 0x0000000403037211 */ /* 0x000fe200000f0eff */
[----:B------:R4:W-:Y:S01]  /*1a80*/  LDGSTS.E.BYPASS.LTC128B.128 [R0+0x15000], desc[UR30][R22.64] ;  /* 0x1500000016007fae */ /* 0x0009e2000b981a1e */
[----:B-1----:R-:W-:-:S03]  /*1a90*/  LEA R236, P0, R2, UR6, 0x2 ;  /* 0x0000000602ec7c11 */ /* 0x002fc6000f8010ff */
[----:B------:R4:W-:Y:S01]  /*1aa0*/  LDGSTS.E.BYPASS.LTC128B.128 [R0+0x19000], desc[UR30][R22.64+0x80] ;  /* 0x1900008016007fae */ /* 0x0009e2000b981a1e */
[----:B------:R-:W-:-:S03]  /*1ab0*/  LEA.HI.X R237, R2, UR7, R3, 0x2, P0 ;  /* 0x0000000702ed7c11 */ /* 0x000fc600080f1403 */
[----:B------:R4:W-:Y:S01]  /*1ac0*/  LDGSTS.E.BYPASS.LTC128B.128 [R0+0x16000], desc[UR30][R24.64] ;  /* 0x1600000018007fae */ /* 0x0009e2000b981a1e */
[----:B--2---:R-:W-:-:S03]  /*1ad0*/  UIADD3 UR15, UPT, UPT, UR40, UR15, URZ ;  /* 0x0000000f280f7290 */ /* 0x004fc6000fffe0ff */
[----:B------:R4:W-:Y:S01]  /*1ae0*/  LDGSTS.E.BYPASS.LTC128B.128 [R0+0x1a000], desc[UR30][R24.64+0x80] ;  /* 0x1a00008018007fae */ /* 0x0009e2000b981a1e */
[----:B------:R-:W-:-:S03]  /*1af0*/  UIADD3 UR34, UPT, UPT, -UR15, UR35, UR34 ;  /* 0x000000230f227290 */ /* 0x000fc6000fffe122 */
[----:B------:R4:W-:Y:S01]  /*1b00*/  LDGSTS.E.BYPASS.LTC128B.128 [R0+0x17000], desc[UR30][R26.64] ;  /* 0x170000001a007fae */ /* 0x0009e2000b981a1e */
[----:B------:R-:W-:-:S03]  /*1b10*/  USHF.R.S32.HI UR6, URZ, 0x1f, UR34 ;  /* 0x0000001fff067899 */ /* 0x000fc60008011422 */
[----:B------:R4:W-:Y:S01]  /*1b20*/  LDGSTS.E.BYPASS.LTC128B.128 [R0+0x1b000], desc[UR30][R26.64+0x80] ;  /* 0x1b0000801a007fae */ /* 0x0009e2000b981a1e */
[----:B------:R-:W-:-:S03]  /*1b30*/  ULEA.HI UR6, UR6, UR34, URZ, 0x6 ;  /* 0x0000002206067291 */ /* 0x000fc6000f8f30ff */
[----:B------:R-:W0:Y:S01]  /*1b40*/  LDGDEPBAR ;  /* 0x00000000000079af */ /* 0x000e220000000000 */
[----:B------:R-:W-:-:S04]  /*1b50*/  USHF.R.S32.HI UR6, URZ, 0x6, UR6 ;  /* 0x00000006ff067899 */ /* 0x000fc80008011406 */
[----:B------:R-:W-:-:S04]  /*1b60*/  UISETP.LT.AND UP0, UPT, URZ, UR6, UPT ;  /* 0x00000006ff00728c */ /* 0x000fc8000bf01270 */
[----:B------:R-:W-:-:S04]  /*1b70*/  USEL UR6, URZ, UR6, !UP0 ;  /* 0x00000006ff067287 */ /* 0x000fc8000c000000 */
[----:B------:R-:W-:-:S09]  /*1b80*/  UISETP.GT.AND UP0, UPT, UR39, UR6, UPT ;  /* 0x000000062700728c */ /* 0x000fd2000bf04270 */
[----:B------:R-:W-:Y:S05]  /*1b90*/  BRA.U !UP0, `(.L_x_930) ;  /* 0x0000005108c07547 */ /* 0x000fea000b800000 */
[----:B------:R-:W1:Y:S01]  /*1ba0*/  LDC.64 R8, c[0x0][0x528] ;  /* 0x00014a00ff087b82 */ /* 0x000e620000000a00 */
[----:B------:R-:W-:Y:S02]  /*1bb0*/  IMAD.MOV.U32 R2, RZ, RZ, 0x4 ;  /* 0x00000004ff027424 */ /* 0x000fe400078e00ff */
[C---:B------:R-:W-:Y:S01]  /*1bc0*/  IMAD.SHL.U32 R208, R218.reuse, 0x40, RZ ;  /* 0x00000040dad07824 */ /* 0x040fe200078e00ff */
[----:B------:R-:W-:Y:S01]  /*1bd0*/  R2P PR, R218, 0x6 ;  /* 0x00000006da007804 */ /* 0x000fe20000000000 */
[----:B------:R-:W-:-:S04]  /*1be0*/  IMAD.WIDE.U32 R2, R242, R2, UR48 ;  /* 0x00000030f2027e25 */ /* 0x000fc8000f8e0002 */
[----:B------:R-:W-:Y:S01]  /*1bf0*/  IMAD.SHL.U32 R205, R218, 0x20, RZ ;  /* 0x00000020dacd7824 */ /* 0x000fe200078e00ff */
[----:B----4-:R-:W2:Y:S01]  /*1c00*/  LDG.E R11, desc[UR30][R2.64] ;  /* 0x0000001e020b7981 */ /* 0x010ea2000c1e1900 */
[----:B------:R-:W-:Y:S01]  /*1c10*/  LOP3.LUT R243, R6, 0x1, RZ, 0xc0, !PT ;  /* 0x0000000106f37812 */ /* 0x000fe200078ec0ff */
[----:B------:R-:W-:Y:S01]  /*1c20*/  USHF.L.U32 UR15, UR39, 0x6, URZ ;  /* 0x00000006270f7899 */ /* 0x000fe200080006ff */
[----:B------:R-:W-:Y:S01]  /*1c30*/  IMAD.U32 R0, RZ, RZ, UR39 ;  /* 0x00000027ff007e24 */ /* 0x000fe2000f8e00ff */
[----:B------:R-:W5:Y:S01]  /*1c40*/  LDG.E R252, desc[UR30][R2.64+0x20] ;  /* 0x0000201e02fc7981 */ /* 0x000f62000c1e1900 */
[----:B------:R-:W-:Y:S01]  /*1c50*/  IMAD.U32 R238, RZ, RZ, UR35 ;  /* 0x00000023ffee7e24 */ /* 0x000fe2000f8e00ff */
[----:B------:R-:W-:Y:S01]  /*1c60*/  UIMAD UR13, UR27, UR12, UR26 ;  /* 0x0000000c1b0d72a4 */ /* 0x000fe2000f8e021a */
[----:B------:R-:W3:Y:S01]  /*1c70*/  LDC R240, c[0x0][0x44c] ;  /* 0x00011300fff07b82 */ /* 0x000ee20000000800 */
[----:B------:R-:W5:Y:S01]  /*1c80*/  LDG.E R251, desc[UR30][R2.64+0x80] ;  /* 0x0000801e02fb7981 */ /* 0x000f62000c1e1900 */
[----:B------:R-:W-:Y:S01]  /*1c90*/  USHF.L.U32 UR14, UR14, 0x3, URZ ;  /* 0x000000030e0e7899 */ /* 0x000fe200080006ff */
[----:B------:R-:W4:Y:S02]  /*1ca0*/  LDCU UR7, c[0x0][0x3e0] ;  /* 0x00007c00ff0777ac */ /* 0x000f240008000800 */
[----:B------:R4:W5:Y:S04]  /*1cb0*/  LDG.E R250, desc[UR30][R2.64+0xa0] ;  /* 0x0000a01e02fa7981 */ /* 0x000968000c1e1900 */
[----:B-1----:R-:W3:Y:S04]  /*1cc0*/  LDG.E.64 R4, desc[UR30][R8.64+0x8] ;  /* 0x0000081e08047981 */ /* 0x002ee8000c1e1b00 */
[----:B------:R-:W3:Y:S01]  /*1cd0*/  LDG.E.64 R8, desc[UR30][R8.64] ;  /* 0x0000001e08087981 */ /* 0x000ee2000c1e1b00 */
[----:B----4-:R-:W-:-:S02]  /*1ce0*/  SHF.R.U32.HI R3, RZ, 0x4, R218 ;  /* 0x00000004ff037819 */ /* 0x010fc400000116da */
[----:B------:R-:W-:Y:S02]  /*1cf0*/  LOP3.LUT R214, R214, 0x1c0, R208, 0xf8, !PT ;  /* 0x000001c0d6d67812 */ /* 0x000fe400078ef8d0 */
[----:B------:R-:W-:Y:S02]  /*1d00*/  LOP3.LUT R3, R3, 0x8, RZ, 0xc0, !PT ;  /* 0x0000000803037812 */ /* 0x000fe400078ec0ff */
[--C-:B------:R-:W-:Y:S02]  /*1d10*/  LOP3.LUT R2, R214, 0x8, R218.reuse, 0x78, !PT ;  /* 0x00000008d6027812 */ /* 0x100fe400078e78da */
[----:B------:R-:W-:Y:S02]  /*1d20*/  LOP3.LUT R3, R3, 0x10, R218, 0xf8, !PT ;  /* 0x0000001003037812 */ /* 0x000fe400078ef8da */
[----:B------:R-:W1:Y:S01]  /*1d30*/  S2R R218, SR_TID.X ;  /* 0x0000000000da7919 */ /* 0x000e620000002100 */
[----:B------:R-:W-:-:S04]  /*1d40*/  LOP3.LUT R10, R208, 0x200, RZ, 0xc0, !PT ;  /* 0x00000200d00a7812 */ /* 0x000fc800078ec0ff */
[--C-:B------:R-:W-:Y:S02]  /*1d50*/  LOP3.LUT R6, R10, 0x400, R205.reuse, 0xf8, !PT ;  /* 0x000004000a067812 */ /* 0x100fe400078ef8cd */
[----:B------:R-:W-:Y:S01]  /*1d60*/  LOP3.LUT R205, R2, 0x7a00, R205, 0xf8, !PT ;  /* 0x00007a0002cd7812 */ /* 0x000fe200078ef8cd */
[----:B------:R-:W-:Y:S02]  /*1d70*/  IMAD R243, R0, 0x4, R243 ;  /* 0x0000000400f37824 */ /* 0x000fe400078e02f3 */
[----:B------:R-:W-:Y:S01]  /*1d80*/  IMAD.U32 R0, RZ, RZ, UR15 ;  /* 0x0000000fff007e24 */ /* 0x000fe2000f8e00ff */
[----:B------:R-:W-:Y:S02]  /*1d90*/  LOP3.LUT R7, R214, 0x8, R164, 0x78, !PT ;  /* 0x00000008d6077812 */ /* 0x000fe400078e78a4 */
[----:B------:R-:W-:Y:S02]  /*1da0*/  LOP3.LUT R214, R3, R214, RZ, 0x3c, !PT ;  /* 0x000000d603d67212 */ /* 0x000fe400078e3cff */
[----:B------:R-:W-:Y:S01]  /*1db0*/  IADD3 R0, PT, PT, R0, UR40, R242 ;  /* 0x0000002800007c10 */ /* 0x000fe2000fffe0f2 */
[----:B------:R-:W-:-:S03]  /*1dc0*/  USHF.L.U32 UR13, UR13, 0x5, URZ ;  /* 0x000000050d0d7899 */ /* 0x000fc600080006ff */
[----:B------:R-:W-:Y:S01]  /*1dd0*/  IADD3 R238, PT, PT, R0, -0x1f, -R238 ;  /* 0xffffffe100ee7810 */ /* 0x000fe20007ffe8ee */
[C---:B-1----:R-:W-:Y:S02]  /*1de0*/  IMAD.SHL.U32 R2, R218.reuse, 0x10, RZ ;  /* 0x00000010da027824 */ /* 0x042fe400078e00ff */
[C---:B------:R-:W-:Y:S02]  /*1df0*/  IMAD.SHL.U32 R221, R218.reuse, 0x2, RZ ;  /* 0x00000002dadd7824 */ /* 0x040fe400078e00ff */
[----:B------:R-:W-:Y:S01]  /*1e00*/  IMAD.SHL.U32 R220, R218, 0x20, RZ ;  /* 0x00000020dadc7824 */ /* 0x000fe200078e00ff */
[----:B------:R-:W-:Y:S02]  /*1e10*/  LOP3.LUT R2, R2, 0x1c0, RZ, 0xc0, !PT ;  /* 0x000001c002027812 */ /* 0x000fe400078ec0ff */
[----:B------:R-:W-:Y:S02]  /*1e20*/  SHF.R.U32.HI R216, RZ, 0x1, R218 ;  /* 0x00000001ffd87819 */ /* 0x000fe400000116da */
[----:B------:R-:W-:-:S02]  /*1e30*/  LOP3.LUT R3, R221, 0x7006, R220, 0xc8, !PT ;  /* 0x00007006dd037812 */ /* 0x000fc400078ec8dc */
[----:B------:R-:W-:Y:S02]  /*1e40*/  LOP3.LUT R2, R2, 0x38, R221, 0xf8, !PT ;  /* 0x0000003802027812 */ /* 0x000fe400078ef8dd */
[----:B------:R-:W-:Y:S02]  /*1e50*/  LOP3.LUT R3, R3, 0x400, R220, 0xf8, !PT ;  /* 0x0000040003037812 */ /* 0x000fe400078ef8dc */
[----:B------:R-:W-:Y:S01]  /*1e60*/  LOP3.LUT R0, R2, 0x20, R216, 0x78, !PT ;  /* 0x0000002002007812 */ /* 0x000fe200078e78d8 */
[----:B------:R-:W-:-:S03]  /*1e70*/  USHF.R.S32.HI UR12, URZ, 0x1f, UR13 ;  /* 0x0000001fff0c7899 */ /* 0x000fc6000801140d */
[----:B------:R-:W-:Y:S01]  /*1e80*/  LOP3.LUT R0, R3, R0, RZ, 0xfc, !PT ;  /* 0x0000000003007212 */ /* 0x000fe200078efcff */
[----:B------:R-:W-:Y:S02]  /*1e90*/  IMAD.MOV.U32 R206, RZ, RZ, 0x20 ;  /* 0x00000020ffce7424 */ /* 0x000fe400078e00ff */
[----:B------:R-:W-:Y:S01]  /*1ea0*/  IMAD.MOV.U32 R213, RZ, RZ, 0x40 ;  /* 0x00000040ffd57424 */ /* 0x000fe200078e00ff */
[----:B------:R-:W-:Y:S01]  /*1eb0*/  ULEA UR18, UR33, UR35, 0x7 ;  /* 0x0000002321127291 */ /* 0x000fe2000f8e38ff */
[----:B------:R-:W-:Y:S01]  /*1ec0*/  LOP3.LUT R6, R6, R7, RZ, 0xfc, !PT ;  /* 0x0000000706067212 */ /* 0x000fe200078efcff */
[----:B------:R-:W-:Y:S01]  /*1ed0*/  IMAD.MOV.U32 R159, RZ, RZ, RZ ;  /* 0x000000ffff9f7224 */ /* 0x000fe200078e00ff */
[----:B------:R-:W-:Y:S01]  /*1ee0*/  LOP3.LUT R208, R214, 0x200, R208, 0xf8, !PT ;  /* 0x00000200d6d07812 */ /* 0x000fe200078ef8d0 */
[----:B------:R-:W-:Y:S01]  /*1ef0*/  VIADD R243, R243, 0xfffffffc ;  /* 0xfffffffcf3f37836 */ /* 0x000fe20000000000 */
[----:B------:R-:W-:Y:S02]  /*1f00*/  SEL R206, R206, 0xffffffe0, !P1 ;  /* 0xffffffe0cece7807 */ /* 0x000fe40004800000 */
[----:B------:R-:W-:Y:S01]  /*1f10*/  SEL R213, R213, 0xffffffc0, !P2 ;  /* 0xffffffc0d5d57807 */ /* 0x000fe20005000000 */
[----:B------:R-:W-:Y:S01]  /*1f20*/  UIADD3 UR18, UPT, UPT, UR18, 0x80, -UR40 ;  /* 0x0000008012127890 */ /* 0x000fe2000fffe828 */
[----:B--2---:R-:W-:Y:S04]  /*1f30*/  STL [R1], R11 ;  /* 0x0000000b01007387 */ /* 0x004fe80000100800 */
[----:B------:R1:W-:Y:S01]  /*1f40*/  STL [R1+0x8], R0 ;  /* 0x0000080001007387 */ /* 0x0003e20000100800 */
[----:B---3--:R-:W-:Y:S01]  /*1f50*/  IADD3 R248, P3, P0, R4, UR13, R248 ;  /* 0x0000000d04f87c10 */ /* 0x008fe2000f87e0f8 */
[----:B------:R-:W2:Y:S03]  /*1f60*/  LDCU UR13, c[0x0][0x45c] ;  /* 0x00008b80ff0d77ac */ /* 0x000ea60008000800 */
[----:B-1----:R-:W-:Y:S01]  /*1f70*/  IADD3.X R0, PT, PT, R5, UR12, RZ, P3, P0 ;  /* 0x0000000c05007c10 */ /* 0x002fe20009fe04ff */
[----:B------:R-:W1:Y:S01]  /*1f80*/  LDCU.U8 UR12, c[0x0][0x4f8] ;  /* 0x00009f00ff0c77ac */ /* 0x000e620008000000 */
[----:B------:R-:W-:-:S02]  /*1f90*/  R2UR UR17, R8 ;  /* 0x00000000081172ca */ /* 0x000fc400000e0000 */
[----:B------:R-:W-:Y:S01]  /*1fa0*/  R2UR UR16, R9 ;  /* 0x00000000091072ca */ /* 0x000fe200000e0000 */
[----:B------:R3:W-:Y:S10]  /*1fb0*/  STL [R1+0x4], R0 ;  /* 0x0000040001007387 */ /* 0x0007f40000100800 */
[----:B------:R-:W-:-:S02]  /*1fc0*/  UIADD3 UR46, UPT, UPT, UR17, -0x61c88647, URZ ;  /* 0x9e3779b9112e7890 */ /* 0x000fc4000fffe0ff */
[----:B------:R-:W-:Y:S02]  /*1fd0*/  UIADD3 UR45, UPT, UPT, UR16, -0x4498517b, URZ ;  /* 0xbb67ae85102d7890 */ /* 0x000fe4000fffe0ff */
[----:B------:R-:W-:Y:S02]  /*1fe0*/  UIADD3 UR44, UPT, UPT, UR17, 0x3c6ef372, URZ ;  /* 0x3c6ef372112c7890 */ /* 0x000fe4000fffe0ff */
[----:B------:R-:W-:Y:S02]  /*1ff0*/  UIADD3 UR43, UPT, UPT, UR16, 0x76cf5d0a, URZ ;  /* 0x76cf5d0a102b7890 */ /* 0x000fe4000fffe0ff */
[----:B------:R-:W-:Y:S02]  /*2000*/  UIADD3 UR42, UPT, UPT, UR17, -0x255992d5, URZ ;  /* 0xdaa66d2b112a7890 */ /* 0x000fe4000fffe0ff */
[----:B------:R-:W-:Y:S02]  /*2010*/  UIADD3 UR38, UPT, UPT, UR16, 0x32370b8f, URZ ;  /* 0x32370b8f10267890 */ /* 0x000fe4000fffe0ff */
[----:B------:R-:W-:Y:S01]  /*2020*/  UIADD3 UR37, UPT, UPT, UR17, 0x78dde6e4, URZ ;  /* 0x78dde6e411257890 */ /* 0x000fe2000fffe0ff */
[----:B---3--:R-:W-:Y:S01]  /*2030*/  IMAD.MOV.U32 R0, RZ, RZ, 0x10 ;  /* 0x00000010ff007424 */ /* 0x008fe200078e00ff */
[----:B------:R-:W-:-:S02]  /*2040*/  UIADD3 UR36, UPT, UPT, UR16, -0x126145ec, URZ ;  /* 0xed9eba1410247890 */ /* 0x000fc4000fffe0ff */
[----:B------:R-:W-:Y:S02]  /*2050*/  UIADD3 UR35, UPT, UPT, UR17, 0x1715609d, URZ ;  /* 0x1715609d11237890 */ /* 0x000fe4000fffe0ff */
[----:B------:R-:W-:Y:S01]  /*2060*/  UIADD3 UR34, UPT, UPT, UR16, -0x56f99767, URZ ;  /* 0xa906689910227890 */ /* 0x000fe2000fffe0ff */
[----:B------:R-:W-:Y:S01]  /*2070*/  LEA R205, R205, UR4, 0x1 ;  /* 0x00000004cdcd7c11 */ /* 0x000fe2000f8e08ff */
[C---:B------:R-:W-:Y:S01]  /*2080*/  IMAD.SHL.U32 R217, R218.reuse, 0x40, RZ ;  /* 0x00000040dad97824 */ /* 0x040fe200078e00ff */
[----:B------:R-:W-:Y:S01]  /*2090*/  LOP3.LUT P0, RZ, R218, 0x4, RZ, 0xc0, !PT ;  /* 0x00000004daff7812 */ /* 0x000fe2000780c0ff */
[----:B------:R-:W-:Y:S01]  /*20a0*/  IMAD.WIDE.U32 R248, R248, -0x2daee0ad, RZ ;  /* 0xd2511f53f8f87825 */ /* 0x000fe200078e00ff */
[----:B------:R-:W-:Y:S01]  /*20b0*/  LEA R212, R6, UR4, 0x1 ;  /* 0x0000000406d47c11 */ /* 0x000fe2000f8e08ff */
[----:B------:R-:W-:Y:S01]  /*20c0*/  UIADD3 UR27, UPT, UPT, UR17, -0x4ab325aa, URZ ;  /* 0xb54cda56111b7890 */ /* 0x000fe2000fffe0ff */
[----:B------:R-:W-:Y:S01]  /*20d0*/  LOP3.LUT R215, R217, 0x200, RZ, 0xc0, !PT ;  /* 0x00000200d9d77812 */ /* 0x000fe200078ec0ff */
[--C-:B------:R-:W-:Y:S01]  /*20e0*/  IMAD.IADD R209, R213, 0x1, R205.reuse ;  /* 0x00000001d5d17824 */ /* 0x100fe200078e02cd */
[----:B------:R-:W-:Y:S01]  /*20f0*/  LEA R208, R208, UR4, 0x1 ;  /* 0x00000004d0d07c11 */ /* 0x000fe2000f8e08ff */
[----:B------:R-:W-:Y:S01]  /*2100*/  IMAD.IADD R210, R206, 0x1, R205 ;  /* 0x00000001ced27824 */ /* 0x000fe200078e02cd */
[----:B------:R-:W-:Y:S01]  /*2110*/  LOP3.LUT P1, RZ, R218, 0x2, RZ, 0xc0, !PT ;  /* 0x00000002daff7812 */ /* 0x000fe2000782c0ff */
[----:B------:R-:W-:Y:S01]  /*2120*/  IMAD.IADD R211, R206, 0x1, R209 ;  /* 0x00000001ced37824 */ /* 0x000fe200078e02d1 */
[----:B------:R-:W-:Y:S01]  /*2130*/  LOP3.LUT P2, RZ, R218, 0x8, RZ, 0xc0, !PT ;  /* 0x00000008daff7812 */ /* 0x000fe2000784c0ff */
[----:B------:R-:W-:Y:S01]  /*2140*/  VIADD R212, R212, UR5 ;  /* 0x00000005d4d47c36 */ /* 0x000fe20008000000 */
[----:B------:R-:W-:Y:S01]  /*2150*/  LOP3.LUT R219, R218, 0x8, RZ, 0xc0, !PT ;  /* 0x00000008dadb7812 */ /* 0x000fe200078ec0ff */
[----:B------:R-:W-:Y:S01]  /*2160*/  VIADD R208, R208, UR5 ;  /* 0x00000005d0d07c36 */ /* 0x000fe20008000000 */
[----:B------:R-:W-:Y:S01]  /*2170*/  SEL R0, R0, 0xfffffff0, !P0 ;  /* 0xfffffff000007807 */ /* 0x000fe20004000000 */
[----:B------:R-:W-:Y:S01]  /*2180*/  UIADD3 UR19, UPT, UPT, UR16, 0x646e171e, URZ ;  /* 0x646e171e10137890 */ /* 0x000fe2000fffe0ff */
[----:B------:R-:W-:Y:S01]  /*2190*/  LOP3.LUT R215, R215, 0x400, R220, 0xf8, !PT ;  /* 0x00000400d7d77812 */ /* 0x000fe200078ef8dc */
[----:B-12---:R-:W-:-:S10]  /*21a0*/  UMOV UR5, UR51 ;  /* 0x0000003300057c82 */ /* 0x006fd40008000000 */
.L_x_933:
[----:B------:R-:W0:Y:S01]  /*21b0*/  LDGDEPBAR ;  /* 0x00000000000079af */ /* 0x000e220000000000 */
[C---:B------:R-:W-:Y:S01]  /*21c0*/  IMAD.IADD R0, R212.reuse, 0x1, R206 ;  /* 0x00000001d4007824 */ /* 0x040fe200078e02ce */
[----:B------:R-:W-:Y:S01]  /*21d0*/  UIADD3 UR15, UPT, UPT, UR15, -0x40, URZ ;  /* 0xffffffc00f0f7890 */ /* 0x000fe2000fffe0ff */
[----:B------:R-:W-:Y:S05]  /*21e0*/  IMAD.IADD R3, R212, 0x1, R213 ;  /* 0x00000001d4037824 */ /* 0x000fea00078e02d5 */
[----:B------:R-:W2:Y:S01]  /*21f0*/  LDL R214, [R1+0x4] ;  /* 0x0000040001d67983 */ /* 0x000ea20000100800 */
[--C-:B------:R-:W-:Y:S01]  /*2200*/  SHF.R.U32.HI R223, RZ, 0x6, R218.reuse ;  /* 0x00000006ffdf7819 */ /* 0x100fe200000116da */
[----:B------:R-:W-:Y:S01]  /*2210*/  UISETP.GE.AND UP0, UPT, UR15, UR18, UPT ;  /* 0x000000120f00728c */ /* 0x000fe2000bf06270 */
[----:B------:R-:W-:Y:S01]  /*2220*/  IMAD.IADD R2, R206, 0x1, R3 ;  /* 0x00000001ce027824 */ /* 0x000fe200078e0203 */
[----:B------:R-:W3:Y:S01]  /*2230*/  LDL R222, [R1+0x8] ;  /* 0x0000080001de7983 */ /* 0x000ee20000100800 */
[----:B------:R-:W-:Y:S01]  /*2240*/  UMOV UR4, UR23 ;  /* 0x0000001700047c82 */ /* 0x000fe20008000000 */
[----:B------:R-:W-:Y:S01]  /*2250*/  IMAD.SHL.U32 R241, R218, 0x8, RZ ;  /* 0x00000008daf17824 */ /* 0x000fe200078e00ff */
[----:B------:R-:W-:Y:S01]  /*2260*/  UIADD3 UR39, UPT, UPT, UR39, -0x1, URZ ;  /* 0xffffffff27277890 */ /* 0x000fe2000fffe0ff */
[----:B------:R-:W-:Y:S03]  /*2270*/  PLOP3.LUT P3, PT, PT, PT, UP0, 0x80, 0x8 ;  /* 0x000000000008781c */ /* 0x000fe60003f6f008 */
        /* <DEDUP_REMOVED lines=14> */
[----:B------:R-:W-:Y:S01]  /*2360*/  LDSM.16.M88.4 R184, [R209+0xc000] ;  /* 0x00c00000d1b8783b */ /* 0x000fe20000000200 */
[C---:B------:R-:W-:Y:S07]  /*2370*/  HMMA.16816.F32 R16, R32.reuse, R18, RZ ;  /* 0x000000122010723c */ /* 0x040fee00000018ff */
[----:B------:R-:W-:Y:S01]  /*2380*/  LDSM.16.M88.4 R188, [R3+0x1000] ;  /* 0x0010000003bc783b */ /* 0x000fe20000000200 */
[-C--:B------:R-:W-:Y:S07]  /*2390*/  HMMA.16816.F32 R20, R32, R164.reuse, RZ ;  /* 0x000000a42014723c */ /* 0x080fee00000018ff */
[----:B------:R-:W-:Y:S01]  /*23a0*/  LDSM.16.M88.4 R192, [R211+0xc000] ;  /* 0x00c00000d3c0783b */ /* 0x000fe20000000200 */
[C---:B------:R-:W-:Y:S07]  /*23b0*/  HMMA.16816.F32 R24, R28.reuse, R164, RZ ;  /* 0x000000a41c18723c */ /* 0x040fee00000018ff */
[----:B------:R-:W-:Y:S01]  /*23c0*/  LDSM.16.M88.4 R196, [R2+0x1000] ;  /* 0x0010000002c4783b */ /* 0x000fe20000000200 */
[-C--:B------:R-:W-:Y:S07]  /*23d0*/  HMMA.16816.F32 R28, R28, R166.reuse, RZ ;  /* 0x000000a61c1c723c */ /* 0x080fee00000018ff */
[----:B------:R-:W-:Y:S01]  /*23e0*/  LDSM.16.M88.4 R200, [R212+0x3000] ;  /* 0x00300000d4c8783b */ /* 0x000fe20000000200 */
[----:B------:R-:W-:Y:S07]  /*23f0*/  HMMA.16816.F32 R32, R32, R166, RZ ;  /* 0x000000a62020723c */ /* 0x000fee00000018ff */
[----:B------:R-:W4:Y:S01]  /*2400*/  LDSM.16.M88.4 R164, [R3] ;  /* 0x0000000003a4783b */ /* 0x000f220000000200 */
[-C--:B------:R-:W-:Y:S08]  /*2410*/  HMMA.16816.F32 R4, R168, R172.reuse, R4 ;  /* 0x000000aca804723c */ /* 0x080ff00000001804 */
[C---:B-1----:R-:W-:Y:S08]  /*2420*/  HMMA.16816.F32 R8, R176.reuse, R172, R8 ;  /* 0x000000acb008723c */ /* 0x042ff00000001808 */
[-C--:B------:R-:W-:Y:S08]  /*2430*/  HMMA.16816.F32 R12, R176, R174.reuse, R12 ;  /* 0x000000aeb00c723c */ /* 0x080ff0000000180c */
[C---:B------:R-:W-:Y:S01]  /*2440*/  HMMA.16816.F32 R16, R168.reuse, R174, R16 ;  /* 0x000000aea810723c */ /* 0x040fe20000001810 */
[----:B------:R-:W1:Y:S07]  /*2450*/  LDSM.16.M88.4 R172, [R209+0xc800] ;  /* 0x00c80000d1ac783b */ /* 0x000e6e0000000200 */
[-C--:B----4-:R-:W-:Y:S08]  /*2460*/  HMMA.16816.F32 R20, R168, R180.reuse, R20 ;  /* 0x000000b4a814723c */ /* 0x090ff00000001814 */
[C---:B------:R-:W-:Y:S08]  /*2470*/  HMMA.16816.F32 R24, R176.reuse, R180, R24 ;  /* 0x000000b4b018723c */ /* 0x040ff00000001818 */
[-C--:B------:R-:W-:Y:S01]  /*2480*/  HMMA.16816.F32 R28, R176, R182.reuse, R28 ;  /* 0x000000b6b01c723c */ /* 0x080fe2000000181c */
[----:B------:R-:W4:Y:S07]  /*2490*/  LDSM.16.M88.4 R176, [R2] ;  /* 0x0000000002b0783b */ /* 0x000f2e0000000200 */
[----:B------:R-:W-:Y:S01]  /*24a0*/  HMMA.16816.F32 R32, R168, R182, R32 ;  /* 0x000000b6a820723c */ /* 0x000fe20000001820 */
[----:B------:R-:W4:Y:S07]  /*24b0*/  LDSM.16.M88.4 R168, [R211+0xc800] ;  /* 0x00c80000d3a8783b */ /* 0x000f2e0000000200 */
[-C--:B------:R-:W-:Y:S01]  /*24c0*/  HMMA.16816.F32 R4, R164, R184.reuse, R4 ;  /* 0x000000b8a404723c */ /* 0x080fe20000001804 */
[----:B------:R-:W-:Y:S07]  /*24d0*/  LDSM.16.M88.4 R180, [R212+0x2000] ;  /* 0x00200000d4b4783b */ /* 0x000fee0000000200 */
[C---:B------:R-:W-:Y:S08]  /*24e0*/  HMMA.16816.F32 R8, R188.reuse, R184, R8 ;  /* 0x000000b8bc08723c */ /* 0x040ff00000001808 */
[-C--:B------:R-:W-:Y:S08]  /*24f0*/  HMMA.16816.F32 R12, R188, R186.reuse, R12 ;  /* 0x000000babc0c723c */ /* 0x080ff0000000180c */
[C---:B------:R-:W-:Y:S01]  /*2500*/  HMMA.16816.F32 R16, R164.reuse, R186, R16 ;  /* 0x000000baa410723c */ /* 0x040fe20000001810 */
[----:B------:R-:W2:Y:S07]  /*2510*/  LDSM.16.M88.4 R184, [R205+0x10000] ;  /* 0x01000000cdb8783b */ /* 0x000eae0000000200 */
[-C--:B-1----:R-:W-:Y:S01]  /*2520*/  HMMA.16816.F32 R20, R164, R172.reuse, R20 ;  /* 0x000000aca414723c */ /* 0x082fe20000001814 */
[----:B------:R-:W1:Y:S07]  /*2530*/  LDSM.16.M88.4 R204, [R205+0x10800] ;  /* 0x01080000cdcc783b */ /* 0x000e6e0000000200 */
[C---:B------:R-:W-:Y:S08]  /*2540*/  HMMA.16816.F32 R24, R188.reuse, R172, R24 ;  /* 0x000000acbc18723c */ /* 0x040ff00000001818 */
[-C--:B------:R-:W-:Y:S01]  /*2550*/  HMMA.16816.F32 R28, R188, R174.reuse, R28 ;  /* 0x000000aebc1c723c */ /* 0x080fe2000000181c */
[----:B------:R-:W-:Y:S07]  /*2560*/  LDSM.16.M88.4 R188, [R0+0x3000] ;  /* 0x0030000000bc783b */ /* 0x000fee0000000200 */
[----:B------:R-:W-:Y:S01]  /*2570*/  HMMA.16816.F32 R32, R164, R174, R32 ;  /* 0x000000aea420723c */ /* 0x000fe20000001820 */
[----:B------:R1:W-:Y:S07]  /*2580*/  LDSM.16.M88.4 R164, [R0+0x2000] ;  /* 0x0020000000a4783b */ /* 0x0003ee0000000200 */
[-C--:B----4-:R-:W-:Y:S01]  /*2590*/  HMMA.16816.F32 R4, R176, R192.reuse, R4 ;  /* 0x000000c0b004723c */ /* 0x090fe20000001804 */
[----:B------:R-:W4:Y:S07]  /*25a0*/  LDSM.16.M88.4 R172, [R210+0x10000] ;  /* 0x01000000d2ac783b */ /* 0x000f2e0000000200 */
[C---:B------:R-:W-:Y:S08]  /*25b0*/  HMMA.16816.F32 R8, R196.reuse, R192, R8 ;  /* 0x000000c0c408723c */ /* 0x040ff00000001808 */
[-C--:B------:R-:W-:Y:S01]  /*25c0*/  HMMA.16816.F32 R12, R196, R194.reuse, R12 ;  /* 0x000000c2c40c723c */ /* 0x080fe2000000180c */
[----:B-1----:R-:W-:Y:S04]  /*25d0*/  IMAD.U32 R0, RZ, RZ, UR33 ;  /* 0x00000021ff007e24 */ /* 0x002fe8000f8e00ff */
[----:B------:R-:W-:Y:S03]  /*25e0*/  IMAD R0, R0, 0x4, R223 ;  /* 0x0000000400007824 */ /* 0x000fe600078e02df */
[C---:B------:R-:W-:Y:S01]  /*25f0*/  HMMA.16816.F32 R16, R176.reuse, R194, R16 ;  /* 0x000000c2b010723c */ /* 0x040fe20000001810 */
[----:B------:R-:W1:Y:S03]  /*2600*/  LDSM.16.M88.4 R192, [R210+0x10800] ;  /* 0x01080000d2c0783b */ /* 0x000e660000000200 */
[----:B------:R-:W-:Y:S04]  /*2610*/  LOP3.LUT R0, R0, UR16, R249, 0x96, !PT ;  /* 0x0000001000007c12 */ /* 0x000fe8000f8e96f9 */
[-C--:B------:R-:W-:Y:S08]  /*2620*/  HMMA.16816.F32 R20, R176, R168.reuse, R20 ;  /* 0x000000a8b014723c */ /* 0x080ff00000001814 */
[C---:B------:R-:W-:Y:S08]  /*2630*/  HMMA.16816.F32 R24, R196.reuse, R168, R24 ;  /* 0x000000a8c418723c */ /* 0x040ff00000001818 */
[-C--:B------:R-:W-:Y:S01]  /*2640*/  HMMA.16816.F32 R28, R196, R170.reuse, R28 ;  /* 0x000000aac41c723c */ /* 0x080fe2000000181c */
[----:B------:R-:W-:Y:S07]  /*2650*/  LDSM.16.M88.4 R196, [R209+0x10800] ;  /* 0x01080000d1c4783b */ /* 0x000fee0000000200 */
[----:B------:R-:W-:Y:S01]  /*2660*/  HMMA.16816.F32 R32, R176, R170, R32 ;  /* 0x000000aab020723c */ /* 0x000fe20000001820 */
[----:B------:R-:W-:Y:S07]  /*2670*/  LDSM.16.M88.4 R168, [R3+0x2000] ;  /* 0x0020000003a8783b */ /* 0x000fee0000000200 */
[-C--:B--2---:R-:W-:Y:S01]  /*2680*/  HMMA.16816.F32 R4, R180, R184.reuse, R4 ;  /* 0x000000b8b404723c */ /* 0x084fe20000001804 */
[----:B------:R2:W3:Y:S07]  /*2690*/  LDSM.16.M88.4 R176, [R209+0x10000] ;  /* 0x01000000d1b0783b */ /* 0x0004ee0000000200 */
[C---:B------:R-:W-:Y:S08]  /*26a0*/  HMMA.16816.F32 R8, R200.reuse, R184, R8 ;  /* 0x000000b8c808723c */ /* 0x040ff00000001808 */
[-C--:B------:R-:W-:Y:S08]  /*26b0*/  HMMA.16816.F32 R12, R200, R186.reuse, R12 ;  /* 0x000000bac80c723c */ /* 0x080ff0000000180c */
[C---:B------:R-:W-:Y:S01]  /*26c0*/  HMMA.16816.F32 R16, R180.reuse, R186, R16 ;  /* 0x000000bab410723c */ /* 0x040fe20000001810 */
[----:B------:R-:W3:Y:S01]  /*26d0*/  LDSM.16.M88.4 R184, [R3+0x3000] ;  /* 0x0030000003b8783b */ /* 0x000ee20000000200 */
[----:B--2---:R-:W-:Y:S05]  /*26e0*/  IMAD.MOV.U32 R209, RZ, RZ, 0x40 ;  /* 0x00000040ffd17424 */ /* 0x004fea00078e00ff */
[----:B------:R-:W-:Y:S01]  /*26f0*/  SEL R213, R209, 0xffffffc0, !P0 ;  /* 0xffffffc0d1d57807 */ /* 0x000fe20004000000 */
[-C--:B------:R-:W-:Y:S08]  /*2700*/  HMMA.16816.F32 R20, R180, R204.reuse, R20 ;  /* 0x000000ccb414723c */ /* 0x080ff00000001814 */
[C---:B------:R-:W-:Y:S08]  /*2710*/  HMMA.16816.F32 R24, R200.reuse, R204, R24 ;  /* 0x000000ccc818723c */ /* 0x040ff00000001818 */
[-C--:B------:R-:W-:Y:S08]  /*2720*/  HMMA.16816.F32 R28, R200, R206.reuse, R28 ;  /* 0x000000cec81c723c */ /* 0x080ff0000000181c */
[----:B------:R-:W-:Y:S04]  /*2730*/  HMMA.16816.F32 R32, R180, R206, R32 ;  /* 0x000000ceb420723c */ /* 0x000fe80000001820 */
[C---:B------:R-:W-:Y:S04]  /*2740*/  IMAD.WIDE.U32 R180, R243.reuse, -0x326172a9, RZ ;  /* 0xcd9e8d57f3b47825 */ /* 0x040fe800078e00ff */
[-C--:B----4-:R-:W-:Y:S05]  /*2750*/  HMMA.16816.F32 R4, R164, R172.reuse, R4 ;  /* 0x000000aca404723c */ /* 0x090fea0000001804 */
[----:B------:R-:W-:Y:S03]  /*2760*/  VIADD R182, R243, 0x2 ;  /* 0x00000002f3b67836 */ /* 0x000fe60000000000 */
[C---:B------:R-:W-:Y:S04]  /*2770*/  HMMA.16816.F32 R8, R188.reuse, R172, R8 ;  /* 0x000000acbc08723c */ /* 0x040fe80000001808 */
[----:B------:R-:W-:Y:S04]  /*2780*/  IMAD.WIDE.U32 R182, R182, -0x326172a9, RZ ;  /* 0xcd9e8d57b6b67825 */ /* 0x000fe800078e00ff */
[-C--:B------:R-:W-:Y:S08]  /*2790*/  HMMA.16816.F32 R12, R188, R174.reuse, R12 ;  /* 0x000000aebc0c723c */ /* 0x080ff0000000180c */
[C---:B------:R-:W-:Y:S01]  /*27a0*/  HMMA.16816.F32 R16, R164.reuse, R174, R16 ;  /* 0x000000aea410723c */ /* 0x040fe20000001810 */
[----:B------:R-:W-:Y:S07]  /*27b0*/  LDSM.16.M88.4 R172, [R211+0x10000] ;  /* 0x01000000d3ac783b */ /* 0x000fee0000000200 */
[-C--:B-1----:R-:W-:Y:S08]  /*27c0*/  HMMA.16816.F32 R20, R164, R192.reuse, R20 ;  /* 0x000000c0a414723c */ /* 0x082ff00000001814 */
[C---:B------:R-:W-:Y:S08]  /*27d0*/  HMMA.16816.F32 R24, R188.reuse, R192, R24 ;  /* 0x000000c0bc18723c */ /* 0x040ff00000001818 */
[-C--:B------:R-:W-:Y:S03]  /*27e0*/  HMMA.16816.F32 R28, R188, R194.reuse, R28 ;  /* 0x000000c2bc1c723c */ /* 0x080fe6000000181c */
[----:B------:R-:W-:Y:S02]  /*27f0*/  LOP3.LUT R190, R214, UR17, R181, 0x96, !PT ;  /* 0x00000011d6be7c12 */ /* 0x000fe4000f8e96b5 */
[----:B---3--:R-:W-:Y:S03]  /*2800*/  LEA R188, R222, UR4, 0x1 ;  /* 0x00000004debc7c11 */ /* 0x008fe6000f8e08ff */
[----:B------:R-:W-:Y:S01]  /*2810*/  HMMA.16816.F32 R32, R164, R194, R32 ;  /* 0x000000c2a420723c */ /* 0x000fe20000001820 */
[----:B------:R-:W1:Y:S03]  /*2820*/  LDSM.16.M88.4 R164, [R2+0x2000] ;  /* 0x0020000002a4783b */ /* 0x000e660000000200 */
[----:B------:R-:W-:Y:S04]  /*2830*/  IMAD.WIDE.U32 R190, R190, -0x2daee0ad, RZ ;  /* 0xd2511f53bebe7825 */ /* 0x000fe800078e00ff */
[-C--:B------:R-:W-:Y:S05]  /*2840*/  HMMA.16816.F32 R4, R168, R176.reuse, R4 ;  /* 0x000000b0a804723c */ /* 0x080fea0000001804 */
[----:B------:R-:W-:Y:S01]  /*2850*/  LOP3.LUT R192, R248, UR45, R191, 0x96, !PT ;  /* 0x0000002df8c07c12 */ /* 0x000fe2000f8e96bf */
[C---:B------:R-:W-:Y:S01]  /*2860*/  VIADD R181, R188.reuse, 0x20000 ;  /* 0x00020000bcb57836 */ /* 0x040fe20000000000 */
[----:B------:R-:W2:Y:S01]  /*2870*/  LDL R191, [R1] ;  /* 0x0000000001bf7983 */ /* 0x000ea20000100800 */
[C---:B------:R-:W-:Y:S04]  /*2880*/  HMMA.16816.F32 R8, R184.reuse, R176, R8 ;  /* 0x000000b0b808723c */ /* 0x040fe80000001808 */
[----:B------:R-:W-:Y:S02]  /*2890*/  VIADD R189, R188, 0x20020 ;  /* 0x00020020bcbd7836 */ /* 0x000fe40000000000 */
[----:B------:R-:W-:Y:S02]  /*28a0*/  @P2 VIADD R189, R181, 0xffffffe0 ;  /* 0xffffffe0b5bd2836 */ /* 0x000fe40000000000 */
[-C--:B------:R-:W-:Y:S03]  /*28b0*/  HMMA.16816.F32 R12, R184, R178.reuse, R12 ;  /* 0x000000b2b80c723c */ /* 0x080fe6000000180c */
[----:B------:R-:W-:Y:S05]  /*28c0*/  IMAD.WIDE.U32 R192, R192, -0x326172a9, RZ ;  /* 0xcd9e8d57c0c07825 */ /* 0x000fea00078e00ff */
[C---:B------:R-:W-:Y:S01]  /*28d0*/  HMMA.16816.F32 R16, R168.reuse, R178, R16 ;  /* 0x000000b2a810723c */ /* 0x040fe20000001810 */
[----:B------:R3:W4:Y:S07]  /*28e0*/  LDSM.16.M88.4 R176, [R2+0x3000] ;  /* 0x0030000002b0783b */ /* 0x00072e0000000200 */
[-C--:B------:R-:W-:Y:S08]  /*28f0*/  HMMA.16816.F32 R20, R168, R196.reuse, R20 ;  /* 0x000000c4a814723c */ /* 0x080ff00000001814 */
[C---:B------:R-:W-:Y:S01]  /*2900*/  HMMA.16816.F32 R24, R184.reuse, R196, R24 ;  /* 0x000000c4b818723c */ /* 0x040fe20000001818 */
[----:B------:R-:W-:Y:S02]  /*2910*/  IMAD.MOV.U32 R197, RZ, RZ, 0x20 ;  /* 0x00000020ffc57424 */ /* 0x000fe400078e00ff */
[----:B------:R-:W-:Y:S05]  /*2920*/  IMAD.MOV.U32 R196, RZ, RZ, 0x18 ;  /* 0x00000018ffc47424 */ /* 0x000fea00078e00ff */
[-C--:B------:R-:W-:Y:S03]  /*2930*/  HMMA.16816.F32 R28, R184, R198.reuse, R28 ;  /* 0x000000c6b81c723c */ /* 0x080fe6000000181c */
[----:B---3--:R-:W-:Y:S01]  /*2940*/  IMAD.WIDE.U32 R2, R0, -0x326172a9, RZ ;  /* 0xcd9e8d5700027825 */ /* 0x008fe200078e00ff */
[----:B------:R-:W-:Y:S02]  /*2950*/  LOP3.LUT R184, R214, UR17, R183, 0x96, !PT ;  /* 0x00000011d6b87c12 */ /* 0x000fe4000f8e96b7 */
[----:B------:R-:W-:Y:S01]  /*2960*/  LOP3.LUT R214, R241, 0x38, RZ, 0xc0, !PT ;  /* 0x00000038f1d67812 */ /* 0x000fe200078ec0ff */
[----:B------:R-:W-:Y:S01]  /*2970*/  @!P3 IMAD.SHL.U32 R0, R218, 0x2, RZ ;  /* 0x00000002da00b824 */ /* 0x000fe200078e00ff */
[----:B------:R-:W-:Y:S01]  /*2980*/  HMMA.16816.F32 R32, R168, R198, R32 ;  /* 0x000000c6a820723c */ /* 0x000fe20000001820 */
[----:B------:R-:W3:Y:S03]  /*2990*/  LDSM.16.M88.4 R168, [R211+0x10800] ;  /* 0x01080000d3a8783b */ /* 0x000ee60000000200 */
[--C-:B------:R-:W-:Y:S01]  /*29a0*/  LOP3.LUT R181, R180, UR46, R3.reuse, 0x96, !PT ;  /* 0x0000002eb4b57c12 */ /* 0x100fe2000f8e9603 */
[----:B------:R-:W-:Y:S01]  /*29b0*/  IMAD.WIDE.U32 R184, R184, -0x2daee0ad, RZ ;  /* 0xd2511f53b8b87825 */ /* 0x000fe200078e00ff */
[----:B------:R-:W-:Y:S02]  /*29c0*/  @!P3 SHF.R.U32.HI R180, RZ, 0x1, R218 ;  /* 0x00000001ffb4b819 */ /* 0x000fe400000116da */
[-C--:B-1----:R-:W-:Y:S05]  /*29d0*/  HMMA.16816.F32 R4, R164, R172.reuse, R4 ;  /* 0x000000aca404723c */ /* 0x082fea0000001804 */
[----:B------:R-:W-:Y:S02]  /*29e0*/  @!P3 LOP3.LUT R0, R0, 0x6, RZ, 0xc0, !PT ;  /* 0x000000060000b812 */ /* 0x000fe400078ec0ff */
[----:B------:R-:W-:Y:S01]  /*29f0*/  LOP3.LUT R182, R182, UR46, R3, 0x96, !PT ;  /* 0x0000002eb6b67c12 */ /* 0x000fe2000f8e9603 */
[C---:B----4-:R-:W-:Y:S04]  /*2a00*/  HMMA.16816.F32 R8, R176.reuse, R172, R8 ;  /* 0x000000acb008723c */ /* 0x050fe80000001808 */
[----:B------:R-:W-:Y:S01]  /*2a10*/  LOP3.LUT R194, R2, UR44, R193, 0x96, !PT ;  /* 0x0000002c02c27c12 */ /* 0x000fe2000f8e96c1 */
[----:B------:R-:W-:Y:S01]  /*2a20*/  IMAD.WIDE.U32 R182, R182, -0x2daee0ad, RZ ;  /* 0xd2511f53b6b67825 */ /* 0x000fe200078e00ff */
[----:B------:R-:W-:Y:S02]  /*2a30*/  @!P3 LOP3.LUT R3, R0, 0x1e0, R180, 0xf8, !PT ;  /* 0x000001e00003b812 */ /* 0x000fe400078ef8b4 */
[-C--:B------:R-:W-:Y:S01]  /*2a40*/  HMMA.16816.F32 R12, R176, R174.reuse, R12 ;  /* 0x000000aeb00c723c */ /* 0x080fe2000000180c */
[----:B------:R-:W-:Y:S02]  /*2a50*/  IMAD.U32 R0, RZ, RZ, UR33 ;  /* 0x00000021ff007e24 */ /* 0x000fe4000f8e00ff */
[----:B------:R-:W-:Y:S01]  /*2a60*/  IMAD.WIDE.U32 R180, R181, -0x2daee0ad, RZ ;  /* 0xd2511f53b5b47825 */ /* 0x000fe200078e00ff */
[----:B------:R-:W-:Y:S02]  /*2a70*/  LOP3.LUT R184, R184, UR43, R183, 0x96, !PT ;  /* 0x0000002bb8b87c12 */ /* 0x000fe4000f8e96b7 */
[----:B------:R-:W-:Y:S01]  /*2a80*/  LOP3.LUT R186, R248, UR45, R185, 0x96, !PT ;  /* 0x0000002df8ba7c12 */ /* 0x000fe2000f8e96b9 */
[----:B------:R-:W-:Y:S01]  /*2a90*/  IMAD.WIDE.U32 R194, R194, -0x2daee0ad, RZ ;  /* 0xd2511f53c2c27825 */ /* 0x000fe200078e00ff */
[C---:B------:R-:W-:Y:S04]  /*2aa0*/  HMMA.16816.F32 R16, R164.reuse, R174, R16 ;  /* 0x000000aea410723c */ /* 0x040fe80000001810 */
[----:B------:R-:W-:Y:S01]  /*2ab0*/  @!P3 IMAD R0, R0, 0x80, R3 ;  /* 0x000000800000b824 */ /* 0x000fe200078e0203 */
[----:B------:R-:W-:Y:S01]  /*2ac0*/  LOP3.LUT R183, R180, UR38, R195, 0x96, !PT ;  /* 0x00000026b4b77c12 */ /* 0x000fe2000f8e96c3 */
[----:B------:R-:W-:Y:S01]  /*2ad0*/  IMAD.WIDE.U32 R186, R186, -0x326172a9, RZ ;  /* 0xcd9e8d57baba7825 */ /* 0x000fe200078e00ff */
[----:B------:R-:W-:Y:S01]  /*2ae0*/  @!P3 VIADDMNMX R173, R238, -R197, UR40, PT ;  /* 0x00000028eeadbe46 */ /* 0x000fe2000b8009c5 */
[-C--:B---3--:R-:W-:Y:S03]  /*2af0*/  HMMA.16816.F32 R20, R164, R168.reuse, R20 ;  /* 0x000000a8a414723c */ /* 0x088fe60000001814 */
[----:B------:R-:W-:Y:S01]  /*2b00*/  @!P3 VIADD R180, R0, 0x1 ;  /* 0x0000000100b4b836 */ /* 0x000fe20000000000 */
[C---:B------:R-:W-:Y:S01]  /*2b10*/  @!P3 VIADDMNMX R172, R238.reuse, -R196, UR40, PT ;  /* 0x00000028eeacbe46 */ /* 0x040fe2000b8009c4 */
[----:B------:R-:W-:Y:S01]  /*2b20*/  IMAD.MOV.U32 R196, RZ, RZ, 0x8 ;  /* 0x00000008ffc47424 */ /* 0x000fe200078e00ff */
[----:B------:R-:W-:Y:S01]  /*2b30*/  @!P3 VIMNMX R3, PT, PT, R238, UR40, PT ;  /* 0x00000028ee03bc48 */ /* 0x000fe2000bfe0100 */
[----:B------:R-:W-:Y:S01]  /*2b40*/  @!P3 VIADD R174, R0, 0x8 ;  /* 0x0000000800aeb836 */ /* 0x000fe20000000000 */
[C---:B------:R-:W-:Y:S04]  /*2b50*/  HMMA.16816.F32 R24, R176.reuse, R168, R24 ;  /* 0x000000a8b018723c */ /* 0x040fe80000001818 */
[-C--:B------:R-:W-:Y:S01]  /*2b60*/  @!P3 ISETP.GE.AND P4, PT, R180, R173.reuse, PT ;  /* 0x000000adb400b20c */ /* 0x080fe20003f86270 */
[C---:B------:R-:W-:Y:S01]  /*2b70*/  @!P3 VIADD R175, R0.reuse, 0x9 ;  /* 0x0000000900afb836 */ /* 0x040fe20000000000 */
[C---:B------:R-:W-:Y:S01]  /*2b80*/  @!P3 ISETP.GE.AND P6, PT, R0.reuse, R172, PT ;  /* 0x000000ac0000b20c */ /* 0x040fe20003fc6270 */
[C---:B------:R-:W-:Y:S01]  /*2b90*/  @!P3 VIADD R168, R0.reuse, 0x10 ;  /* 0x0000001000a8b836 */ /* 0x040fe20000000000 */
[-C--:B------:R-:W-:Y:S03]  /*2ba0*/  HMMA.16816.F32 R28, R176, R170.reuse, R28 ;  /* 0x000000aab01c723c */ /* 0x080fe6000000181c */
[----:B------:R-:W-:Y:S01]  /*2bb0*/  @!P3 FSEL R5, R5, -INF , !P4 ;  /* 0xff8000000505b808 */ /* 0x000fe20006000000 */
[----:B------:R-:W-:Y:S01]  /*2bc0*/  @!P3 VIADD R169, R0, 0x11 ;  /* 0x0000001100a9b836 */ /* 0x000fe20000000000 */
[----:B------:R-:W-:Y:S01]  /*2bd0*/  LOP3.LUT R185, R2, UR44, R187, 0x96, !PT ;  /* 0x0000002c02b97c12 */ /* 0x000fe2000f8e96bb */
[----:B------:R-:W-:Y:S01]  /*2be0*/  IMAD.WIDE.U32 R176, R184, -0x326172a9, RZ ;  /* 0xcd9e8d57b8b07825 */ /* 0x000fe200078e00ff */
[C---:B------:R-:W-:Y:S01]  /*2bf0*/  @!P3 ISETP.GE.AND P5, PT, R0.reuse, R173, PT ;  /* 0x000000ad0000b20c */ /* 0x040fe20003fa6270 */
[----:B------:R-:W-:Y:S04]  /*2c00*/  HMMA.16816.F32 R32, R164, R170, R32 ;  /* 0x000000aaa420723c */ /* 0x000fe80000001820 */
[-C--:B------:R-:W-:Y:S02]  /*2c10*/  @!P3 ISETP.GE.AND P4, PT, R0, R3.reuse, PT ;  /* 0x000000030000b20c */ /* 0x080fe40003f86270 */
[----:B------:R-:W-:Y:S02]  /*2c20*/  @!P3 VIADDMNMX R2, R238, R196, UR40, PT ;  /* 0x00000028ee02be46 */ /* 0x000fe4000b8001c4 */
[----:B------:R-:W-:Y:S02]  /*2c30*/  @!P3 FSEL R6, R6, -INF , !P6 ;  /* 0xff8000000606b808 */ /* 0x000fe40007000000 */
[-C--:B------:R-:W-:Y:S02]  /*2c40*/  @!P3 ISETP.GE.AND P6, PT, R180, R3.reuse, PT ;  /* 0x00000003b400b20c */ /* 0x080fe40003fc6270 */
[----:B------:R-:W-:Y:S02]  /*2c50*/  @!P3 FSEL R4, R4, -INF , !P5 ;  /* 0xff8000000404b808 */ /* 0x000fe40006800000 */
[----:B------:R-:W-:Y:S02]  /*2c60*/  @!P3 FSEL R8, R8, -INF , !P4 ;  /* 0xff8000000808b808 */ /* 0x000fe40006000000 */
[----:B------:R-:W-:Y:S02]  /*2c70*/  @!P3 ISETP.GE.AND P5, PT, R180, R172, PT ;  /* 0x000000acb400b20c */ /* 0x000fe40003fa6270 */
[-C--:B------:R-:W-:Y:S02]  /*2c80*/  @!P3 ISETP.GE.AND P4, PT, R0, R2.reuse, PT ;  /* 0x000000020000b20c */ /* 0x080fe40003f86270 */
[----:B------:R-:W-:Y:S02]  /*2c90*/  @!P3 FSEL R9, R9, -INF , !P6 ;  /* 0xff8000000909b808 */ /* 0x000fe40007000000 */
[-C--:B------:R-:W-:Y:S02]  /*2ca0*/  @!P3 ISETP.GE.AND P6, PT, R174, R3.reuse, PT ;  /* 0x00000003ae00b20c */ /* 0x080fe40003fc6270 */
[----:B------:R-:W-:Y:S02]  /*2cb0*/  @!P3 FSEL R7, R7, -INF , !P5 ;  /* 0xff8000000707b808 */ /* 0x000fe40006800000 */
[----:B------:R-:W-:Y:S02]  /*2cc0*/  @!P3 FSEL R10, R10, -INF , !P4 ;  /* 0xff8000000a0ab808 */ /* 0x000fe40006000000 */
[-C--:B------:R-:W-:Y:S02]  /*2cd0*/  @!P3 ISETP.GE.AND P5, PT, R180, R2.reuse, PT ;  /* 0x00000002b400b20c */ /* 0x080fe40003fa6270 */
        /* <DEDUP_REMOVED lines=12> */
[-C--:B------:R-:W-:Y:S02]  /*2da0*/  @!P3 ISETP.GE.AND P4, PT, R175, R172.reuse, PT ;  /* 0x000000acaf00b20c */ /* 0x080fe40003f86270 */
[----:B------:R-:W-:Y:S01]  /*2db0*/  LOP3.LUT R190, R190, UR43, R181, 0x96, !PT ;  /* 0x0000002bbebe7c12 */ /* 0x000fe2000f8e96b5 */
[----:B------:R-:W-:Y:S01]  /*2dc0*/  IMAD.WIDE.U32 R180, R185, -0x2daee0ad, RZ ;  /* 0xd2511f53b9b47825 */ /* 0x000fe200078e00ff */
[----:B------:R-:W-:Y:S02]  /*2dd0*/  @!P3 FSEL R17, R17, -INF , !P6 ;  /* 0xff8000001111b808 */ /* 0x000fe40007000000 */
[-C--:B------:R-:W-:Y:S01]  /*2de0*/  @!P3 ISETP.GE.AND P6, PT, R168, R173.reuse, PT ;  /* 0x000000ada800b20c */ /* 0x080fe20003fc6270 */
[----:B------:R-:W-:Y:S01]  /*2df0*/  IMAD.WIDE.U32 R174, R190, -0x326172a9, RZ ;  /* 0xcd9e8d57beae7825 */ /* 0x000fe200078e00ff */
[----:B------:R-:W-:Y:S02]  /*2e00*/  @!P3 FSEL R18, R18, -INF , !P5 ;  /* 0xff8000001212b808 */ /* 0x000fe40006800000 */
        /* <DEDUP_REMOVED lines=27> */
[----:B------:R-:W-:Y:S01]  /*2fc0*/  LOP3.LUT R3, R186, UR42, R177, 0x96, !PT ;  /* 0x0000002aba037c12 */ /* 0x000fe2000f8e96b1 */
[----:B------:R-:W-:Y:S01]  /*2fd0*/  IMAD.MOV.U32 R177, RZ, RZ, 0x10 ;  /* 0x00000010ffb17424 */ /* 0x000fe200078e00ff */
[----:B------:R-:W-:Y:S01]  /*2fe0*/  @!P3 FSEL R28, R28, -INF , !P6 ;  /* 0xff8000001c1cb808 */ /* 0x000fe20007000000 */
[----:B------:R-:W-:Y:S01]  /*2ff0*/  IMAD.WIDE.U32 R174, R174, -0x2daee0ad, RZ ;  /* 0xd2511f53aeae7825 */ /* 0x000fe200078e00ff */
[----:B------:R-:W-:Y:S02]  /*3000*/  @!P3 FSEL R27, R27, -INF , !P5 ;  /* 0xff8000001b1bb808 */ /* 0x000fe40006800000 */
        /* <DEDUP_REMOVED lines=21> */
[----:B------:R-:W-:Y:S02]  /*3160*/  PRMT R175, R164, 0x7773, RZ ;  /* 0x00007773a4af7816 */ /* 0x000fe400000000ff */
[----:B------:R-:W-:Y:S02]  /*3170*/  LOP3.LUT R182, R182, UR35, R3, 0x96, !PT ;  /* 0x00000023b6b67c12 */ /* 0x000fe4000f8e9603 */
[----:B------:R-:W-:Y:S02]  /*3180*/  @!P3 FSEL R33, R33, -INF , !P5 ;  /* 0xff8000002121b808 */ /* 0x000fe40006800000 */
[----:B------:R-:W-:Y:S02]  /*3190*/  @!P3 FSEL R35, R35, -INF , !P4 ;  /* 0xff8000002323b808 */ /* 0x000fe40006000000 */
[----:B------:R-:W-:Y:S02]  /*31a0*/  @!P3 FSEL R34, R34, -INF , !P6 ;  /* 0xff8000002222b808 */ /* 0x000fe40007000000 */
[----:B------:R-:W-:Y:S01]  /*31b0*/  LOP3.LUT R0, R2, UR27, R165, 0x96, !PT ;  /* 0x0000001b02007c12 */ /* 0x000fe2000f8e96a5 */
[----:B------:R-:W-:Y:S01]  /*31c0*/  IMAD.WIDE.U32 R2, R168, -0x326172a9, RZ ;  /* 0xcd9e8d57a8027825 */ /* 0x000fe200078e00ff */
[----:B------:R-:W-:Y:S02]  /*31d0*/  LOP3.LUT R178, R178, UR35, R167, 0x96, !PT ;  /* 0x00000023b2b27c12 */ /* 0x000fe4000f8e96a7 */
[----:B-----5:R-:W-:Y:S02]  /*31e0*/  FSETP.NEU.FTZ.AND P4, PT, R252, -INF , PT ;  /* 0xff800000fc00780b */ /* 0x020fe40003f9d000 */
[C---:B------:R-:W-:Y:S02]  /*31f0*/  PRMT R167, R2.reuse, 0x7770, RZ ;  /* 0x0000777002a77816 */ /* 0x040fe400000000ff */
[C---:B------:R-:W-:Y:S02]  /*3200*/  PRMT R168, R2.reuse, 0x7771, RZ ;  /* 0x0000777102a87816 */ /* 0x040fe400000000ff */
[C---:B------:R-:W-:Y:S02]  /*3210*/  PRMT R171, R2.reuse, 0x7772, RZ ;  /* 0x0000777202ab7816 */ /* 0x040fe400000000ff */
[----:B------:R-:W-:Y:S02]  /*3220*/  PRMT R169, R2, 0x7773, RZ ;  /* 0x0000777302a97816 */ /* 0x000fe400000000ff */
[----:B------:R-:W-:Y:S02]  /*3230*/  SHF.R.U32.HI R2, RZ, 0x18, R0 ;  /* 0x00000018ff027819 */ /* 0x000fe40000011600 */
[----:B------:R-:W-:Y:S01]  /*3240*/  LOP3.LUT R165, R166, UR27, R3, 0x96, !PT ;  /* 0x0000001ba6a57c12 */ /* 0x000fe2000f8e9603 */
[----:B------:R-:W-:Y:S01]  /*3250*/  FMUL.FTZ R166, R250, 1.4426950216293334961 ;  /* 0x3fb8aa3bfaa67820 */ /* 0x000fe20000410000 */
[----:B------:R-:W-:Y:S02]  /*3260*/  ISETP.LE.U32.AND P6, PT, R2, UR12, PT ;  /* 0x0000000c02007c0c */ /* 0x000fe4000bfc3070 */
[C---:B------:R-:W-:Y:S02]  /*3270*/  LOP3.LUT R3, R0.reuse, 0xff, RZ, 0xc0, !PT ;  /* 0x000000ff00037812 */ /* 0x040fe400078ec0ff */
[----:B------:R-:W-:Y:S02]  /*3280*/  PRMT R2, R0, 0x7632, R2 ;  /* 0x0000763200027816 */ /* 0x000fe40000000002 */
[----:B------:R-:W-:Y:S01]  /*3290*/  ISETP.LE.U32.AND P5, PT, R3, UR12, PT ;  /* 0x0000000c03007c0c */ /* 0x000fe2000bfa3070 */
[----:B------:R-:W-:Y:S01]  /*32a0*/  FMUL.FTZ R3, R252, 1.4426950216293334961 ;  /* 0x3fb8aa3bfc037820 */ /* 0x000fe20000410000 */
[----:B------:R-:W-:Y:S02]  /*32b0*/  LOP3.LUT R2, R2, 0xff, RZ, 0xc0, !PT ;  /* 0x000000ff02027812 */ /* 0x000fe400078ec0ff */
[----:B------:R-:W-:Y:S01]  /*32c0*/  LOP3.LUT R0, R0, 0xffff, RZ, 0xc0, !PT ;  /* 0x0000ffff00007812 */ /* 0x000fe200078ec0ff */
[C---:B--2---:R-:W-:Y:S01]  /*32d0*/  FMUL.FTZ R164, R191.reuse, 1.4426950216293334961 ;  /* 0x3fb8aa3bbfa47820 */ /* 0x044fe20000410000 */
[----:B------:R-:W-:Y:S02]  /*32e0*/  FSETP.NEU.FTZ.AND P3, PT, R191, -INF , PT ;  /* 0xff800000bf00780b */ /* 0x000fe40003f7d000 */
[----:B------:R-:W-:Y:S02]  /*32f0*/  FSEL R3, R3, RZ, P4 ;  /* 0x000000ff03037208 */ /* 0x000fe40002000000 */
[----:B------:R-:W-:Y:S02]  /*3300*/  FSEL R164, R164, RZ, P3 ;  /* 0x000000ffa4a47208 */ /* 0x000fe40001800000 */
[----:B------:R-:W-:Y:S01]  /*3310*/  ISETP.LE.U32.AND P3, PT, R2, UR12, PT ;  /* 0x0000000c02007c0c */ /* 0x000fe2000bf63070 */
[C---:B------:R-:W-:Y:S01]  /*3320*/  FMUL.FTZ R2, R251.reuse, 1.4426950216293334961 ;  /* 0x3fb8aa3bfb027820 */ /* 0x040fe20000410000 */
[----:B------:R-:W-:Y:S01]  /*3330*/  FSETP.NEU.FTZ.AND P4, PT, R251, -INF , PT ;  /* 0xff800000fb00780b */ /* 0x000fe20003f9d000 */
[--C-:B------:R-:W-:Y:S01]  /*3340*/  FFMA.FTZ R4, R4, UR13, -R164.reuse ;  /* 0x0000000d04047c23 */ /* 0x100fe200080108a4 */
[----:B------:R-:W-:Y:S01]  /*3350*/  FFMA.FTZ R5, R5, UR13, -R164 ;  /* 0x0000000d05057c23 */ /* 0x000fe200080108a4 */
[----:B------:R-:W-:Y:S01]  /*3360*/  SHF.R.U32.HI R0, RZ, 0x8, R0 ;  /* 0x00000008ff007819 */ /* 0x000fe20000011600 */
[--C-:B------:R-:W-:Y:S01]  /*3370*/  FFMA.FTZ R6, R6, UR13, -R3.reuse ;  /* 0x0000000d06067c23 */ /* 0x100fe20008010803 */
[----:B------:R1:W2:Y:S01]  /*3380*/  MUFU.EX2 R190, R4 ;  /* 0x0000000400be7308 */ /* 0x0002a20000000800 */
[----:B------:R-:W-:Y:S01]  /*3390*/  FSEL R2, R2, RZ, P4 ;  /* 0x000000ff02027208 */ /* 0x000fe20002000000 */
[--C-:B------:R-:W-:Y:S01]  /*33a0*/  FFMA.FTZ R7, R7, UR13, -R3.reuse ;  /* 0x0000000d07077c23 */ /* 0x100fe20008010803 */
[----:B------:R-:W-:Y:S07]  /*33b0*/  FSETP.NEU.FTZ.AND P4, PT, R250, -INF , PT ;  /* 0xff800000fa00780b */ /* 0x000fee0003f9d000 */
[----:B------:R3:W-:Y:S01]  /*33c0*/  MUFU.EX2 R207, R5 ;  /* 0x0000000500cf7308 */ /* 0x0007e20000000800 */
[----:B------:R-:W-:Y:S01]  /*33d0*/  FFMA.FTZ R16, R16, UR13, -R164 ;  /* 0x0000000d10107c23 */ /* 0x000fe200080108a4 */
[--C-:B------:R-:W-:Y:S01]  /*33e0*/  FFMA.FTZ R8, R8, UR13, -R2.reuse ;  /* 0x0000000d08087c23 */ /* 0x100fe20008010802 */
[--C-:B------:R-:W-:Y:S07]  /*33f0*/  FFMA.FTZ R9, R9, UR13, -R2.reuse ;  /* 0x0000000d09097c23 */ /* 0x100fee0008010802 */
[----:B------:R-:W4:Y:S01]  /*3400*/  MUFU.EX2 R227, R6 ;  /* 0x0000000600e37308 */ /* 0x000f220000000800 */
[--C-:B------:R-:W-:Y:S01]  /*3410*/  FFMA.FTZ R12, R12, UR13, -R2.reuse ;  /* 0x0000000d0c0c7c23 */ /* 0x100fe20008010802 */
[----:B------:R-:W-:Y:S01]  /*3420*/  FFMA.FTZ R13, R13, UR13, -R2 ;  /* 0x0000000d0d0d7c23 */ /* 0x000fe20008010802 */
[----:B------:R-:W-:Y:S07]  /*3430*/  FFMA.FTZ R17, R17, UR13, -R164 ;  /* 0x0000000d11117c23 */ /* 0x000fee00080108a4 */
[----:B------:R-:W-:Y:S01]  /*3440*/  MUFU.EX2 R231, R8 ;  /* 0x0000000800e77308 */ /* 0x000fe20000000800 */
[--C-:B------:R-:W-:Y:S01]  /*3450*/  FFMA.FTZ R18, R18, UR13, -R3.reuse ;  /* 0x0000000d12127c23 */ /* 0x100fe20008010803 */
[----:B-1----:R-:W-:Y:S01]  /*3460*/  LOP3.LUT R4, R0, 0xffff, RZ, 0xc0, !PT ;  /* 0x0000ffff00047812 */ /* 0x002fe200078ec0ff */
[----:B--2---:R-:W-:Y:S01]  /*3470*/  @!P5 FADD.FTZ R190, -R190, -RZ ;  /* 0x800000ffbebed221 */ /* 0x004fe20000010100 */
[----:B------:R-:W-:Y:S06]  /*3480*/  FSEL R0, R166, RZ, P4 ;  /* 0x000000ffa6007208 */ /* 0x000fec0002000000 */
[----:B------:R-:W1:Y:S01]  /*3490*/  MUFU.EX2 R226, R7 ;  /* 0x0000000700e27308 */ /* 0x000e620000000800 */
[----:B------:R-:W-:Y:S01]  /*34a0*/  ISETP.LE.U32.AND P4, PT, R4, UR12, PT ;  /* 0x0000000c04007c0c */ /* 0x000fe2000bf83070 */
[----:B------:R-:W-:Y:S01]  /*34b0*/  FFMA.FTZ R19, R19, UR13, -R3 ;  /* 0x0000000d13137c23 */ /* 0x000fe20008010803 */
[C---:B------:R-:W-:Y:S07]  /*34c0*/  LOP3.LUT R4, R165.reuse, 0xffff, RZ, 0xc0, !PT ;  /* 0x0000ffffa5047812 */ /* 0x040fee00078ec0ff */
[----:B------:R-:W2:Y:S01]  /*34d0*/  MUFU.EX2 R230, R9 ;  /* 0x0000000900e67308 */ /* 0x000ea20000000800 */
[----:B---3--:R-:W-:Y:S01]  /*34e0*/  LOP3.LUT R5, R165, 0xff, RZ, 0xc0, !PT ;  /* 0x000000ffa5057812 */ /* 0x008fe200078ec0ff */
[----:B------:R-:W-:Y:S01]  /*34f0*/  FFMA.FTZ R10, R10, UR13, -R0 ;  /* 0x0000000d0a0a7c23 */ /* 0x000fe20008010800 */
[----:B------:R-:W-:Y:S01]  /*3500*/  SHF.R.U32.HI R4, RZ, 0x8, R4 ;  /* 0x00000008ff047819 */ /* 0x000fe20000011604 */
[----:B----4-:R-:W-:Y:S01]  /*3510*/  @!P3 FADD.FTZ R227, -R227, -RZ ;  /* 0x800000ffe3e3b221 */ /* 0x010fe20000010100 */
[----:B------:R-:W-:Y:S05]  /*3520*/  ISETP.LE.U32.AND P5, PT, R5, UR12, PT ;  /* 0x0000000c05007c0c */ /* 0x000fea000bfa3070 */
[----:B------:R-:W3:Y:S01]  /*3530*/  MUFU.EX2 R235, R10 ;  /* 0x0000000a00eb7308 */ /* 0x000ee20000000800 */
[----:B------:R-:W-:Y:S01]  /*3540*/  LOP3.LUT R4, R4, 0xffff, RZ, 0xc0, !PT ;  /* 0x0000ffff04047812 */ /* 0x000fe200078ec0ff */
[--C-:B------:R-:W-:Y:S01]  /*3550*/  FFMA.FTZ R11, R11, UR13, -R0.reuse ;  /* 0x0000000d0b0b7c23 */ /* 0x100fe20008010800 */
[----:B------:R-:W-:Y:S01]  /*3560*/  PRMT R5, R165, 0x7632, R5 ;  /* 0x00007632a5057816 */ /* 0x000fe20000000005 */
[----:B------:R-:W-:Y:S01]  /*3570*/  @!P4 FADD.FTZ R207, -R207, -RZ ;  /* 0x800000ffcfcfc221 */ /* 0x000fe20000010100 */
[----:B------:R-:W-:Y:S05]  /*3580*/  ISETP.LE.U32.AND P4, PT, R4, UR12, PT ;  /* 0x0000000c04007c0c */ /* 0x000fea000bf83070 */
[----:B------:R-:W4:Y:S01]  /*3590*/  MUFU.EX2 R229, R12 ;  /* 0x0000000c00e57308 */ /* 0x000f220000000800 */
[----:B------:R-:W-:Y:S01]  /*35a0*/  LOP3.LUT R4, R5, 0xff, RZ, 0xc0, !PT ;  /* 0x000000ff05047812 */ /* 0x000fe200078ec0ff */
[----:B-1----:R-:W-:Y:S01]  /*35b0*/  @!P6 FADD.FTZ R226, -R226, -RZ ;  /* 0x800000ffe2e2e221 */ /* 0x002fe20000010100 */
[----:B------:R-:W-:Y:S07]  /*35c0*/  SHF.R.U32.HI R165, RZ, 0x18, R165 ;  /* 0x00000018ffa57819 */ /* 0x000fee00000116a5 */
[----:B------:R-:W1:Y:S01]  /*35d0*/  MUFU.EX2 R234, R11 ;  /* 0x0000000b00ea7308 */ /* 0x000e620000000800 */
[----:B------:R-:W-:Y:S01]  /*35e0*/  ISETP.LE.U32.AND P3, PT, R4, UR12, PT ;  /* 0x0000000c04007c0c */ /* 0x000fe2000bf63070 */
[----:B------:R-:W-:Y:S01]  /*35f0*/  @!P5 FADD.FTZ R231, -R231, -RZ ;  /* 0x800000ffe7e7d221 */ /* 0x000fe20000010100 */
[----:B------:R-:W-:Y:S07]  /*3600*/  ISETP.LE.U32.AND P5, PT, R167, UR12, PT ;  /* 0x0000000ca7007c0c */ /* 0x000fee000bfa3070 */
[----:B------:R-:W1:Y:S01]  /*3610*/  MUFU.EX2 R228, R13 ;  /* 0x0000000d00e47308 */ /* 0x000e620000000800 */
[----:B------:R-:W-:Y:S01]  /*3620*/  ISETP.LE.U32.AND P6, PT, R165, UR12, PT ;  /* 0x0000000ca5007c0c */ /* 0x000fe2000bfc3070 */
[--C-:B------:R-:W-:Y:S01]  /*3630*/  FFMA.FTZ R14, R14, UR13, -R0.reuse ;  /* 0x0000000d0e0e7c23 */ /* 0x100fe20008010800 */
[----:B------:R-:W-:Y:S01]  /*3640*/  FFMA.FTZ R15, R15, UR13, -R0 ;  /* 0x0000000d0f0f7c23 */ /* 0x000fe20008010800 */
[----:B--2---:R-:W-:Y:S01]  /*3650*/  @!P4 FADD.FTZ R230, -R230, -RZ ;  /* 0x800000ffe6e6c221 */ /* 0x004fe20000010100 */
[----:B------:R-:W-:Y:S05]  /*3660*/  ISETP.GT.U32.AND P4, PT, R168, UR12, PT ;  /* 0x0000000ca8007c0c */ /* 0x000fea000bf84070 */
[----:B------:R-:W2:Y:S01]  /*3670*/  MUFU.EX2 R232, R14 ;  /* 0x0000000e00e87308 */ /* 0x000ea20000000800 */
[----:B------:R-:W-:Y:S04]  /*3680*/  IMAD.WIDE.U32 R6, R182, -0x2daee0ad, RZ ;  /* 0xd2511f53b6067825 */ /* 0x000fe800078e00ff */
[--C-:B------:R-:W-:Y:S01]  /*3690*/  FFMA.FTZ R21, R21, UR13, -R164.reuse ;  /* 0x0000000d15157c23 */ /* 0x100fe200080108a4 */
[----:B---3--:R-:W-:Y:S01]  /*36a0*/  @!P3 FADD.FTZ R235, -R235, -RZ ;  /* 0x800000ffebebb221 */ /* 0x008fe20000010100 */
[----:B------:R-:W-:Y:S03]  /*36b0*/  ISETP.GT.U32.AND P3, PT, R171, UR12, PT ;  /* 0x0000000cab007c0c */ /* 0x000fe6000bf64070 */
[----:B------:R-:W3:Y:S01]  /*36c0*/  MUFU.EX2 R196, R16 ;  /* 0x0000001000c47308 */ /* 0x000ee20000000800 */
[----:B----4-:R-:W-:Y:S01]  /*36d0*/  @!P5 FADD.FTZ R229, -R229, -RZ ;  /* 0x800000ffe5e5d221 */ /* 0x010fe20000010100 */
[----:B------:R-:W-:Y:S01]  /*36e0*/  ISETP.LE.U32.AND P5, PT, R172, UR12, PT ;  /* 0x0000000cac007c0c */ /* 0x000fe2000bfa3070 */
[----:B-1----:R-:W-:Y:S07]  /*36f0*/  @!P6 FADD.FTZ R234, -R234, -RZ ;  /* 0x800000ffeaeae221 */ /* 0x002fee0000010100 */
[----:B------:R-:W1:Y:S01]  /*3700*/  MUFU.EX2 R233, R15 ;  /* 0x0000000f00e97308 */ /* 0x000e620000000800 */
[----:B------:R-:W-:Y:S01]  /*3710*/  ISETP.GT.U32.AND P6, PT, R169, UR12, PT ;  /* 0x0000000ca9007c0c */ /* 0x000fe2000bfc4070 */
[----:B------:R-:W-:Y:S01]  /*3720*/  @P4 FADD.FTZ R228, -R228, -RZ ;  /* 0x800000ffe4e44221 */ /* 0x000fe20000010100 */
[----:B------:R-:W-:Y:S07]  /*3730*/  ISETP.GT.U32.AND P4, PT, R173, UR12, PT ;  /* 0x0000000cad007c0c */ /* 0x000fee000bf84070 */
[----:B------:R-:W4:Y:S01]  /*3740*/  MUFU.EX2 R195, R17 ;  /* 0x0000001100c37308 */ /* 0x000f220000000800 */
[----:B------:R-:W-:Y:S01]  /*3750*/  LOP3.LUT R7, R170, UR19, R7, 0x96, !PT ;  /* 0x00000013aa077c12 */ /* 0x000fe2000f8e9607 */
[----:B------:R-:W-:Y:S01]  /*3760*/  IMAD.WIDE.U32 R4, R178, -0x2daee0ad, RZ ;  /* 0xd2511f53b2047825 */ /* 0x000fe200078e00ff */
[----:B------:R-:W-:Y:S07]  /*3770*/  PRMT R10, R6, 0x7770, RZ ;  /* 0x00007770060a7816 */ /* 0x000fee00000000ff */
[----:B------:R-:W4:Y:S01]  /*3780*/  MUFU.EX2 R204, R18 ;  /* 0x0000001200cc7308 */ /* 0x000f220000000800 */
[----:B--2---:R-:W-:Y:S01]  /*3790*/  @P3 FADD.FTZ R232, -R232, -RZ ;  /* 0x800000ffe8e83221 */ /* 0x004fe20000010100 */
[----:B------:R-:W-:Y:S01]  /*37a0*/  PRMT R12, R6, 0x7771, RZ ;  /* 0x00007771060c7816 */ /* 0x000fe200000000ff */
[----:B---3--:R-:W-:Y:S01]  /*37b0*/  @!P5 FADD.FTZ R196, -R196, -RZ ;  /* 0x800000ffc4c4d221 */ /* 0x008fe20000010100 */
[C---:B------:R-:W-:Y:S06]  /*37c0*/  PRMT R11, R6.reuse, 0x7772, RZ ;  /* 0x00007772060b7816 */ /* 0x040fec00000000ff */
[----:B------:R-:W2:Y:S01]  /*37d0*/  MUFU.EX2 R203, R19 ;  /* 0x0000001300cb7308 */ /* 0x000ea20000000800 */
[----:B------:R-:W-:Y:S01]  /*37e0*/  PRMT R9, R6, 0x7773, RZ ;  /* 0x0000777306097816 */ /* 0x000fe200000000ff */
[----:B-1----:R-:W-:Y:S01]  /*37f0*/  @P6 FADD.FTZ R233, -R233, -RZ ;  /* 0x800000ffe9e96221 */ /* 0x002fe20000010100 */
[----:B------:R-:W-:Y:S07]  /*3800*/  ISETP.GT.U32.AND P3, PT, R176, UR12, PT ;  /* 0x0000000cb0007c0c */ /* 0x000fee000bf64070 */
[----:B------:R-:W-:Y:S01]  /*3810*/  MUFU.EX2 R186, R21 ;  /* 0x0000001500ba7308 */ /* 0x000fe20000000800 */
[----:B------:R-:W-:Y:S01]  /*3820*/  LOP3.LUT R6, R7, 0xff, RZ, 0xc0, !PT ;  /* 0x000000ff07067812 */ /* 0x000fe200078ec0ff */
[----:B----4-:R-:W-:Y:S01]  /*3830*/  @P4 FADD.FTZ R195, -R195, -RZ ;  /* 0x800000ffc3c34221 */ /* 0x010fe20000010100 */
[----:B------:R-:W-:Y:S01]  /*3840*/  ISETP.GT.U32.AND P6, PT, R175, UR12, PT ;  /* 0x0000000caf007c0c */ /* 0x000fe2000bfc4070 */
[----:B------:R-:W-:Y:S01]  /*3850*/  FFMA.FTZ R20, R20, UR13, -R164 ;  /* 0x0000000d14147c23 */ /* 0x000fe200080108a4 */
[----:B------:R-:W-:Y:S01]  /*3860*/  ISETP.LE.U32.AND P5, PT, R6, UR12, PT ;  /* 0x0000000c06007c0c */ /* 0x000fe2000bfa3070 */
[----:B------:R-:W-:Y:S01]  /*3870*/  FFMA.FTZ R25, R25, UR13, -R2 ;  /* 0x0000000d19197c23 */ /* 0x000fe20008010802 */
[----:B------:R-:W-:Y:S03]  /*3880*/  SHF.R.U32.HI R6, RZ, 0x18, R7 ;  /* 0x00000018ff067819 */ /* 0x000fe60000011607 */
[----:B------:R-:W1:Y:S01]  /*3890*/  MUFU.EX2 R187, R20 ;  /* 0x0000001400bb7308 */ /* 0x000e620000000800 */
[----:B------:R-:W-:Y:S01]  /*38a0*/  LOP3.LUT R5, R174, UR19, R5, 0x96, !PT ;  /* 0x00000013ae057c12 */ /* 0x000fe2000f8e9605 */
[--C-:B------:R-:W-:Y:S01]  /*38b0*/  FFMA.FTZ R34, R34, UR13, -R3.reuse ;  /* 0x0000000d22227c23 */ /* 0x100fe20008010803 */
[----:B------:R-:W-:Y:S01]  /*38c0*/  LOP3.LUT R8, R7, 0xffff, RZ, 0xc0, !PT ;  /* 0x0000ffff07087812 */ /* 0x000fe200078ec0ff */
[----:B------:R-:W-:Y:S01]  /*38d0*/  @P3 FADD.FTZ R204, -R204, -RZ ;  /* 0x800000ffcccc3221 */ /* 0x000fe20000010100 */
[----:B------:R-:W-:Y:S05]  /*38e0*/  ISETP.LE.U32.AND P4, PT, R6, UR12, PT ;  /* 0x0000000c06007c0c */ /* 0x000fea000bf83070 */
[----:B------:R-:W-:Y:S01]  /*38f0*/  MUFU.EX2 R222, R25 ;  /* 0x0000001900de7308 */ /* 0x000fe20000000800 */
[----:B------:R-:W-:Y:S01]  /*3900*/  LOP3.LUT R6, R5, 0xff, RZ, 0xc0, !PT ;  /* 0x000000ff05067812 */ /* 0x000fe200078ec0ff */
[----:B--2---:R-:W-:Y:S01]  /*3910*/  @P6 FADD.FTZ R203, -R203, -RZ ;  /* 0x800000ffcbcb6221 */ /* 0x004fe20000010100 */
[----:B------:R-:W-:Y:S01]  /*3920*/  SHF.R.U32.HI R8, RZ, 0x8, R8 ;  /* 0x00000008ff087819 */ /* 0x000fe20000011608 */
[--C-:B------:R-:W-:Y:S01]  /*3930*/  FFMA.FTZ R22, R22, UR13, -R3.reuse ;  /* 0x0000000d16167c23 */ /* 0x100fe20008010803 */
[----:B------:R-:W-:Y:S01]  /*3940*/  ISETP.LE.U32.AND P3, PT, R6, UR12, PT ;  /* 0x0000000c06007c0c */ /* 0x000fe2000bf63070 */
[--C-:B------:R-:W-:Y:S01]  /*3950*/  FFMA.FTZ R23, R23, UR13, -R3.reuse ;  /* 0x0000000d17177c23 */ /* 0x100fe20008010803 */
[----:B------:R-:W-:Y:S01]  /*3960*/  LOP3.LUT R6, R8, 0xffff, RZ, 0xc0, !PT ;  /* 0x0000ffff08067812 */ /* 0x000fe200078ec0ff */
[----:B------:R-:W-:Y:S01]  /*3970*/  FFMA.FTZ R3, R35, UR13, -R3 ;  /* 0x0000000d23037c23 */ /* 0x000fe20008010803 */
[----:B------:R-:W-:Y:S01]  /*3980*/  PRMT R7, R7, 0x7632, R7 ;  /* 0x0000763207077816 */ /* 0x000fe20000000007 */
[--C-:B------:R-:W-:Y:S01]  /*3990*/  FFMA.FTZ R32, R32, UR13, -R164.reuse ;  /* 0x0000000d20207c23 */ /* 0x100fe200080108a4 */
[----:B------:R-:W-:Y:S01]  /*39a0*/  ISETP.LE.U32.AND P6, PT, R6, UR12, PT ;  /* 0x0000000c06007c0c */ /* 0x000fe2000bfc3070 */
[----:B------:R-:W-:Y:S01]  /*39b0*/  FFMA.FTZ R164, R33, UR13, -R164 ;  /* 0x0000000d21a47c23 */ /* 0x000fe200080108a4 */
[----:B------:R-:W-:Y:S01]  /*39c0*/  LOP3.LUT R6, R5, 0xffff, RZ, 0xc0, !PT ;  /* 0x0000ffff05067812 */ /* 0x000fe200078ec0ff */
[----:B------:R2:W-:Y:S01]  /*39d0*/  MUFU.EX2 R191, R3 ;  /* 0x0000000300bf7308 */ /* 0x0005e20000000800 */
[----:B------:R-:W-:Y:S01]  /*39e0*/  LOP3.LUT R7, R7, 0xff, RZ, 0xc0, !PT ;  /* 0x000000ff07077812 */ /* 0x000fe200078ec0ff */
[----:B-1----:R-:W-:Y:S01]  /*39f0*/  @!P5 FADD.FTZ R187, -R187, -RZ ;  /* 0x800000ffbbbbd221 */ /* 0x002fe20000010100 */
[----:B------:R-:W-:Y:S07]  /*3a00*/  SHF.R.U32.HI R6, RZ, 0x8, R6 ;  /* 0x00000008ff067819 */ /* 0x000fee0000011606 */
[----:B------:R-:W1:Y:S01]  /*3a10*/  MUFU.EX2 R199, R22 ;  /* 0x0000001600c77308 */ /* 0x000e620000000800 */
[----:B------:R-:W-:Y:S01]  /*3a20*/  ISETP.LE.U32.AND P5, PT, R7, UR12, PT ;  /* 0x0000000c07007c0c */ /* 0x000fe2000bfa3070 */
[----:B------:R-:W-:Y:S01]  /*3a30*/  FFMA.FTZ R27, R27, UR13, -R0 ;  /* 0x0000000d1b1b7c23 */ /* 0x000fe20008010800 */
[----:B------:R-:W-:Y:S07]  /*3a40*/  LOP3.LUT R6, R6, 0xffff, RZ, 0xc0, !PT ;  /* 0x0000ffff06067812 */ /* 0x000fee00078ec0ff */
[----:B------:R-:W3:Y:S01]  /*3a50*/  MUFU.EX2 R198, R23 ;  /* 0x0000001700c67308 */ /* 0x000ee20000000800 */
[----:B------:R-:W-:Y:S01]  /*3a60*/  PRMT R7, R5, 0x7632, R7 ;  /* 0x0000763205077816 */ /* 0x000fe20000000007 */
[----:B------:R-:W-:Y:S01]  /*3a70*/  @!P6 FADD.FTZ R186, -R186, -RZ ;  /* 0x800000ffbabae221 */ /* 0x000fe20000010100 */
[----:B------:R-:W-:Y:S07]  /*3a80*/  ISETP.LE.U32.AND P6, PT, R6, UR12, PT ;  /* 0x0000000c06007c0c */ /* 0x000fee000bfc3070 */
[----:B------:R-:W-:Y:S01]  /*3a90*/  MUFU.EX2 R184, R164 ;  /* 0x000000a400b87308 */ /* 0x000fe20000000800 */
[----:B------:R-:W-:Y:S01]  /*3aa0*/  LOP3.LUT R6, R7, 0xff, RZ, 0xc0, !PT ;  /* 0x000000ff07067812 */ /* 0x000fe200078ec0ff */
[--C-:B------:R-:W-:Y:S01]  /*3ab0*/  FFMA.FTZ R24, R24, UR13, -R2.reuse ;  /* 0x0000000d18187c23 */ /* 0x100fe20008010802 */
[----:B------:R-:W-:Y:S07]  /*3ac0*/  SHF.R.U32.HI R5, RZ, 0x18, R5 ;  /* 0x00000018ff057819 */ /* 0x000fee0000011605 */
[----:B------:R-:W-:Y:S01]  /*3ad0*/  MUFU.EX2 R224, R27 ;  /* 0x0000001b00e07308 */ /* 0x000fe20000000800 */
[----:B--2---:R-:W-:Y:S01]  /*3ae0*/  PRMT R3, R4, 0x7771, RZ ;  /* 0x0000777104037816 */ /* 0x004fe200000000ff */
[----:B-1----:R-:W-:Y:S01]  /*3af0*/  @!P5 FADD.FTZ R199, -R199, -RZ ;  /* 0x800000ffc7c7d221 */ /* 0x002fe20000010100 */
[----:B------:R-:W-:Y:S07]  /*3b00*/  ISETP.LE.U32.AND P5, PT, R6, UR12, PT ;  /* 0x0000000c06007c0c */ /* 0x000fee000bfa3070 */
[----:B------:R-:W1:Y:S01]  /*3b10*/  MUFU.EX2 R223, R24 ;  /* 0x0000001800df7308 */ /* 0x000e620000000800 */
[----:B------:R-:W-:Y:S01]  /*3b20*/  PRMT R7, R4, 0x7772, RZ ;  /* 0x0000777204077816 */ /* 0x000fe200000000ff */
[----:B---3--:R-:W-:Y:S01]  /*3b30*/  @!P4 FADD.FTZ R198, -R198, -RZ ;  /* 0x800000ffc6c6c221 */ /* 0x008fe20000010100 */
[----:B------:R-:W-:Y:S01]  /*3b40*/  ISETP.LE.U32.AND P4, PT, R5, UR12, PT ;  /* 0x0000000c05007c0c */ /* 0x000fe2000bf83070 */
[----:B------:R-:W-:Y:S01]  /*3b50*/  @!P6 FADD.FTZ R222, -R222, -RZ ;  /* 0x800000ffdedee221 */ /* 0x000fe20000010100 */
[----:B------:R-:W-:Y:S05]  /*3b60*/  ISETP.GT.U32.AND P6, PT, R12, UR12, PT ;  /* 0x0000000c0c007c0c */ /* 0x000fea000bfc4070 */
[----:B------:R-:W2:Y:S01]  /*3b70*/  MUFU.EX2 R185, R32 ;  /* 0x0000002000b97308 */ /* 0x000ea20000000800 */
[----:B------:R-:W-:Y:S01]  /*3b80*/  PRMT R6, R4, 0x7770, RZ ;  /* 0x0000777004067816 */ /* 0x000fe200000000ff */
[--C-:B------:R-:W-:Y:S01]  /*3b90*/  FFMA.FTZ R28, R28, UR13, -R2.reuse ;  /* 0x0000000d1c1c7c23 */ /* 0x100fe20008010802 */
[----:B------:R-:W-:Y:S01]  /*3ba0*/  PRMT R5, R4, 0x7773, RZ ;  /* 0x0000777304057816 */ /* 0x000fe200000000ff */
[----:B------:R-:W-:Y:S01]  /*3bb0*/  FFMA.FTZ R2, R29, UR13, -R2 ;  /* 0x0000000d1d027c23 */ /* 0x000fe20008010802 */
[----:B------:R-:W-:Y:S01]  /*3bc0*/  F2FP.RELU.F16.F32.PACK_AB R4, R207, R190 ;  /* 0x000000becf04723e */ /* 0x000fe200000008ff */
[--C-:B------:R-:W-:Y:S01]  /*3bd0*/  FFMA.FTZ R26, R26, UR13, -R0.reuse ;  /* 0x0000000d1a1a7c23 */ /* 0x100fe20008010800 */
[----:B------:R-:W-:Y:S01]  /*3be0*/  SEL R177, R177, 0xfffffff0, !P0 ;  /* 0xfffffff0b1b17807 */ /* 0x000fe20004000000 */
[----:B-1----:R-:W-:Y:S01]  /*3bf0*/  @!P3 FADD.FTZ R223, -R223, -RZ ;  /* 0x800000ffdfdfb221 */ /* 0x002fe20000010100 */
[----:B------:R-:W-:Y:S01]  /*3c00*/  ISETP.LE.U32.AND P3, PT, R10, UR12, PT ;  /* 0x0000000c0a007c0c */ /* 0x000fe2000bf63070 */
[----:B------:R1:W-:Y:S01]  /*3c10*/  STS [R188+0x20000], R4 ;  /* 0x02000004bc007388 */ /* 0x0003e20000000800 */
[----:B------:R-:W-:Y:S01]  /*3c20*/  @!P4 FADD.FTZ R224, -R224, -RZ ;  /* 0x800000ffe0e0c221 */ /* 0x000fe20000010100 */
[----:B------:R-:W-:Y:S01]  /*3c30*/  @P6 FADD.FTZ R184, -R184, -RZ ;  /* 0x800000ffb8b86221 */ /* 0x000fe20000010100 */
[----:B------:R-:W-:Y:S01]  /*3c40*/  ISETP.GT.U32.AND P6, PT, R3, UR12, PT ;  /* 0x0000000c03007c0c */ /* 0x000fe2000bfc4070 */
[----:B------:R3:W-:Y:S01]  /*3c50*/  MUFU.EX2 R193, R2 ;  /* 0x0000000200c17308 */ /* 0x0007e20000000800 */
[----:B------:R-:W-:Y:S01]  /*3c60*/  F2FP.RELU.F16.F32.PACK_AB R3, R226, R227 ;  /* 0x000000e3e203723e */ /* 0x000fe200000008ff */
[--C-:B------:R-:W-:Y:S01]  /*3c70*/  FFMA.FTZ R30, R30, UR13, -R0.reuse ;  /* 0x0000000d1e1e7c23 */ /* 0x100fe20008010800 */
[----:B------:R-:W-:Y:S07]  /*3c80*/  ISETP.GT.U32.AND P4, PT, R9, UR12, PT ;  /* 0x0000000c09007c0c */ /* 0x000fee000bf84070 */
[----:B------:R-:W4:Y:S01]  /*3c90*/  MUFU.EX2 R225, R26 ;  /* 0x0000001a00e17308 */ /* 0x000f220000000800 */
[----:B------:R-:W-:Y:S01]  /*3ca0*/  FFMA.FTZ R0, R31, UR13, -R0 ;  /* 0x0000000d1f007c23 */ /* 0x000fe20008010800 */
[----:B------:R1:W-:Y:S01]  /*3cb0*/  STS [R188+0x20400], R3 ;  /* 0x02040003bc007388 */ /* 0x0003e20000000800 */
[----:B--2---:R-:W-:Y:S01]  /*3cc0*/  @!P3 FADD.FTZ R185, -R185, -RZ ;  /* 0x800000ffb9b9b221 */ /* 0x004fe20000010100 */
[----:B------:R-:W-:Y:S06]  /*3cd0*/  ISETP.LE.U32.AND P3, PT, R6, UR12, PT ;  /* 0x0000000c06007c0c */ /* 0x000fec000bf63070 */
[----:B------:R-:W-:Y:S01]  /*3ce0*/  MUFU.EX2 R192, R34 ;  /* 0x0000002200c07308 */ /* 0x000fe20000000800 */
[----:B------:R-:W-:Y:S02]  /*3cf0*/  F2FP.RELU.F16.F32.PACK_AB R6, R230, R231 ;  /* 0x000000e7e606723e */ /* 0x000fe400000008ff */
[----:B---3--:R-:W-:Y:S07]  /*3d00*/  F2FP.RELU.F16.F32.PACK_AB R2, R186, R187 ;  /* 0x000000bbba02723e */ /* 0x008fee00000008ff */
[----:B------:R2:W3:Y:S01]  /*3d10*/  MUFU.EX2 R197, R0 ;  /* 0x0000000000c57308 */ /* 0x0004e20000000800 */
[----:B------:R-:W-:Y:S01]  /*3d20*/  @P4 FADD.FTZ R191, -R191, -RZ ;  /* 0x800000ffbfbf4221 */ /* 0x000fe20000010100 */
[----:B------:R-:W-:Y:S01]  /*3d30*/  ISETP.GT.U32.AND P4, PT, R5, UR12, PT ;  /* 0x0000000c05007c0c */ /* 0x000fe2000bf84070 */
[----:B----4-:R-:W-:Y:S01]  /*3d40*/  @!P5 FADD.FTZ R225, -R225, -RZ ;  /* 0x800000ffe1e1d221 */ /* 0x010fe20000010100 */
[----:B------:R-:W-:Y:S06]  /*3d50*/  F2FP.RELU.F16.F32.PACK_AB R5, R203, R204 ;  /* 0x000000cccb05723e */ /* 0x000fec00000008ff */
[----:B------:R-:W4:Y:S01]  /*3d60*/  MUFU.EX2 R194, R28 ;  /* 0x0000001c00c27308 */ /* 0x000f220000000800 */
[----:B-1----:R-:W-:Y:S01]  /*3d70*/  F2FP.RELU.F16.F32.PACK_AB R4, R195, R196 ;  /* 0x000000c4c304723e */ /* 0x002fe200000008ff */
[----:B------:R-:W-:Y:S01]  /*3d80*/  @P6 FADD.FTZ R193, -R193, -RZ ;  /* 0x800000ffc1c16221 */ /* 0x000fe20000010100 */
[----:B------:R-:W-:Y:S07]  /*3d90*/  ISETP.GT.U32.AND P5, PT, R11, UR12, PT ;  /* 0x0000000c0b007c0c */ /* 0x000fee000bfa4070 */
[----:B------:R-:W1:Y:S01]  /*3da0*/  MUFU.EX2 R202, R30 ;  /* 0x0000001e00ca7308 */ /* 0x000e620000000800 */
[----:B------:R-:W-:Y:S02]  /*3db0*/  FSETP.GE.FTZ.AND P6, PT, R196, RZ, PT ;  /* 0x000000ffc400720b */ /* 0x000fe40003fd6000 */
[----:B--2---:R-:W-:Y:S01]  /*3dc0*/  F2FP.RELU.F16.F32.PACK_AB R0, R198, R199 ;  /* 0x000000c7c600723e */ /* 0x004fe200000008ff */
[----:B---3--:R-:W-:Y:S01]  /*3dd0*/  @P4 FADD.FTZ R197, -R197, -RZ ;  /* 0x800000ffc5c54221 */ /* 0x008fe20000010100 */
[----:B------:R-:W-:Y:S01]  /*3de0*/  IMAD.IADD R3, R188, 0x1, R177 ;  /* 0x00000001bc037824 */ /* 0x000fe200078e02b1 */
[----:B------:R-:W-:Y:S01]  /*3df0*/  FSETP.GE.FTZ.AND P4, PT, R187, RZ, PT ;  /* 0x000000ffbb00720b */ /* 0x000fe20003f96000 */
[----:B----4-:R-:W-:Y:S03]  /*3e00*/  @!P3 FADD.FTZ R194, -R194, -RZ ;  /* 0x800000ffc2c2b221 */ /* 0x010fe60000010100 */
[----:B------:R2:W-:Y:S01]  /*3e10*/  STS [R3+0x20000], R4 ;  /* 0x0200000403007388 */ /* 0x0005e20000000800 */
[----:B------:R-:W-:Y:S01]  /*3e20*/  @P5 FADD.FTZ R192, -R192, -RZ ;  /* 0x800000ffc0c05221 */ /* 0x000fe20000010100 */
[----:B------:R-:W-:Y:S02]  /*3e30*/  ISETP.GT.U32.AND P5, PT, R7, UR12, PT ;  /* 0x0000000c07007c0c */ /* 0x000fe4000bfa4070 */
[----:B------:R3:W-:Y:S04]  /*3e40*/  STS [R3+0x20400], R5 ;  /* 0x0204000503007388 */ /* 0x0007e80000000800 */
[----:B------:R4:W-:Y:S07]  /*3e50*/  STS [R188+0x21000], R6 ;  /* 0x02100006bc007388 */ /* 0x0009ee0000000800 */
[----:B-1----:R-:W-:Y:S01]  /*3e60*/  @P5 FADD.FTZ R202, -R202, -RZ ;  /* 0x800000ffcaca5221 */ /* 0x002fe20000010100 */
[----:B------:R-:W-:Y:S02]  /*3e70*/  FSETP.GE.FTZ.AND P5, PT, R195, RZ, PT ;  /* 0x000000ffc300720b */ /* 0x000fe40003fb6000 */
[----:B--2---:R-:W-:Y:S02]  /*3e80*/  F2FP.RELU.F16.F32.PACK_AB R4, R234, R235 ;  /* 0x000000ebea04723e */ /* 0x004fe400000008ff */
[----:B---3--:R-:W-:Y:S03]  /*3e90*/  F2FP.RELU.F16.F32.PACK_AB R5, R228, R229 ;  /* 0x000000e5e405723e */ /* 0x008fe600000008ff */
[----:B------:R1:W-:Y:S01]  /*3ea0*/  STS [R188+0x21400], R4 ;  /* 0x02140004bc007388 */ /* 0x0003e20000000800 */
[----:B----4-:R-:W-:Y:S03]  /*3eb0*/  F2FP.RELU.F16.F32.PACK_AB R6, R222, R223 ;  /* 0x000000dfde06723e */ /* 0x010fe600000008ff */
[----:B------:R2:W-:Y:S01]  /*3ec0*/  STS [R3+0x21000], R5 ;  /* 0x0210000503007388 */ /* 0x0005e20000000800 */
[----:B-1----:R-:W-:Y:S02]  /*3ed0*/  F2FP.RELU.F16.F32.PACK_AB R4, R233, R232 ;  /* 0x000000e8e904723e */ /* 0x002fe400000008ff */
[----:B--2---:R-:W-:Y:S03]  /*3ee0*/  F2FP.RELU.F16.F32.PACK_AB R5, R184, R185 ;  /* 0x000000b9b805723e */ /* 0x004fe600000008ff */
[----:B------:R1:W-:Y:S04]  /*3ef0*/  STS [R3+0x21400], R4 ;  /* 0x0214000403007388 */ /* 0x0003e80000000800 */
[----:B------:R2:W-:Y:S04]  /*3f00*/  STS [R189], R2 ;  /* 0x00000002bd007388 */ /* 0x0005e80000000800 */
[----:B------:R3:W-:Y:S01]  /*3f10*/  STS [R189+0x400], R0 ;  /* 0x00040000bd007388 */ /* 0x0007e20000000800 */
[----:B-1----:R-:W-:Y:S02]  /*3f20*/  F2FP.RELU.F16.F32.PACK_AB R4, R191, R192 ;  /* 0x000000c0bf04723e */ /* 0x002fe400000008ff */
[----:B------:R-:W-:Y:S01]  /*3f30*/  LOP3.LUT R3, R214, 0x1c0, R217, 0xf8, !PT ;  /* 0x000001c0d6037812 */ /* 0x000fe200078ef8d9 */
[----:B--2---:R-:W-:Y:S01]  /*3f40*/  IMAD.IADD R2, R177, 0x1, R189 ;  /* 0x00000001b1027824 */ /* 0x004fe200078e02bd */
[----:B------:R-:W-:Y:S02]  /*3f50*/  LOP3.LUT R177, R220, 0x7a00, RZ, 0xc0, !PT ;  /* 0x00007a00dcb17812 */ /* 0x000fe400078ec0ff */
[----:B---3--:R-:W-:Y:S02]  /*3f60*/  LOP3.LUT R0, R3, 0x8, R216, 0x78, !PT ;  /* 0x0000000803007812 */ /* 0x008fe400078e78d8 */
[----:B------:R1:W-:Y:S01]  /*3f70*/  STS [R2], R5 ;  /* 0x0000000502007388 */ /* 0x0003e20000000800 */
[----:B------:R-:W-:Y:S01]  /*3f80*/  LOP3.LUT R205, R177, R3, R219, 0xf6, !PT ;  /* 0x00000003b1cd7212 */ /* 0x000fe200078ef6db */
[----:B------:R-:W-:Y:S01]  /*3f90*/  IMAD.MOV.U32 R177, RZ, RZ, 0x20 ;  /* 0x00000020ffb17424 */ /* 0x000fe200078e00ff */
[----:B------:R-:W-:Y:S01]  /*3fa0*/  LOP3.LUT R0, R215, R0, RZ, 0xfc, !PT ;  /* 0x00000000d7007212 */ /* 0x000fe200078efcff */
[----:B------:R2:W-:Y:S01]  /*3fb0*/  STS [R2+0x400], R4 ;  /* 0x0004000402007388 */ /* 0x0005e20000000800 */
[----:B------:R-:W-:Y:S02]  /*3fc0*/  LEA R205, R205, UR4, 0x1 ;  /* 0x00000004cdcd7c11 */ /* 0x000fe4000f8e08ff */
[----:B------:R-:W-:Y:S01]  /*3fd0*/  LEA R200, R0, UR4, 0x1 ;  /* 0x0000000400c87c11 */ /* 0x000fe2000f8e08ff */
[----:B------:R3:W-:Y:S01]  /*3fe0*/  STS [R189+0x1000], R6 ;  /* 0x00100006bd007388 */ /* 0x0007e20000000800 */
[----:B------:R-:W-:Y:S01]  /*3ff0*/  SEL R206, R177, 0xffffffe0, !P1 ;  /* 0xffffffe0b1ce7807 */ /* 0x000fe20004800000 */
[--C-:B------:R-:W-:Y:S04]  /*4000*/  IMAD.IADD R209, R213, 0x1, R205.reuse ;  /* 0x00000001d5d17824 */ /* 0x100fe800078e02cd */
[----:B------:R-:W-:Y:S02]  /*4010*/  IMAD.IADD R201, R200, 0x1, R206 ;  /* 0x00000001c8c97824 */ /* 0x000fe400078e02ce */
[C---:B------:R-:W-:Y:S02]  /*4020*/  IMAD.IADD R210, R206.reuse, 0x1, R205 ;  /* 0x00000001ced27824 */ /* 0x040fe400078e02cd */
[----:B------:R-:W-:Y:S01]  /*4030*/  IMAD.IADD R211, R206, 0x1, R209 ;  /* 0x00000001ced37824 */ /* 0x000fe200078e02d1 */
[----:B-1----:R-:W-:Y:S02]  /*4040*/  F2FP.RELU.F16.F32.PACK_AB R5, R193, R194 ;  /* 0x000000c2c105723e */ /* 0x002fe400000008ff */
[----:B--2---:R-:W-:Y:S02]  /*4050*/  F2FP.RELU.F16.F32.PACK_AB R4, R197, R202 ;  /* 0x000000cac504723e */ /* 0x004fe400000008ff */
[----:B---3--:R-:W-:Y:S05]  /*4060*/  F2FP.RELU.F16.F32.PACK_AB R6, R224, R225 ;  /* 0x000000e1e006723e */ /* 0x008fea00000008ff */
        /* <DEDUP_REMOVED lines=13> */
[C---:B---3--:R-:W-:Y:S07]  /*4140*/  HMMA.16816.F32 R8, R28.reuse, R16, RZ ;  /* 0x000000101c08723c */ /* 0x048fee00000018ff */
[----:B------:R-:W3:Y:S01]  /*4150*/  LDSM.16.M88.4 R180, [R210+0x14800] ;  /* 0x01480000d2b4783b */ /* 0x000ee20000000200 */
[-C--:B------:R-:W-:Y:S08]  /*4160*/  HMMA.16816.F32 R12, R28, R18.reuse, RZ ;  /* 0x000000121c0c723c */ /* 0x080ff000000018ff */
[C---:B------:R-:W-:Y:S08]  /*4170*/  HMMA.16816.F32 R16, R32.reuse, R18, RZ ;  /* 0x000000122010723c */ /* 0x040ff000000018ff */
[-C--:B-1----:R-:W-:Y:S08]  /*4180*/  HMMA.16816.F32 R20, R32, R164.reuse, RZ ;  /* 0x000000a42014723c */ /* 0x082ff000000018ff */
[C---:B------:R-:W-:Y:S08]  /*4190*/  HMMA.16816.F32 R24, R28.reuse, R164, RZ ;  /* 0x000000a41c18723c */ /* 0x040ff000000018ff */
[-C--:B------:R-:W-:Y:S08]  /*41a0*/  HMMA.16816.F32 R28, R28, R166.reuse, RZ ;  /* 0x000000a61c1c723c */ /* 0x080ff000000018ff */
[----:B------:R-:W-:Y:S01]  /*41b0*/  HMMA.16816.F32 R32, R32, R166, RZ ;  /* 0x000000a62020723c */ /* 0x000fe200000018ff */
[----:B------:R-:W-:Y:S07]  /*41c0*/  LDSM.16.M88.4 R164, [R2+0x8000] ;  /* 0x0080000002a4783b */ /* 0x000fee0000000200 */
[-C--:B----4-:R-:W-:Y:S08]  /*41d0*/  HMMA.16816.F32 R4, R168, R172.reuse, R4 ;  /* 0x000000aca804723c */ /* 0x090ff00000001804 */
[C---:B--2---:R-:W-:Y:S08]  /*41e0*/  HMMA.16816.F32 R8, R176.reuse, R172, R8 ;  /* 0x000000acb008723c */ /* 0x044ff00000001808 */
        /* <DEDUP_REMOVED lines=66> */
[----:B------:R-:W2:Y:S04]  /*4610*/  LDG.E R180, desc[UR30][R182.64] ;  /* 0x0000001eb6b47981 */ /* 0x000ea8000c1e1900 */
[----:B------:R-:W-:Y:S03]  /*4620*/  LDSM.16.M88.4 R164, [R0+0xa000] ;  /* 0x00a0000000a4783b */ /* 0x000fe60000000200 */
[-C--:B------:R-:W-:Y:S08]  /*4630*/  HMMA.16816.F32 R20, R172, R176.reuse, R20 ;  /* 0x000000b0ac14723c */ /* 0x080ff00000001814 */
[C---:B------:R-:W-:Y:S01]  /*4640*/  HMMA.16816.F32 R24, R168.reuse, R176, R24 ;  /* 0x000000b0a818723c */ /* 0x040fe20000001818 */
[----:B------:R-:W3:Y:S04]  /*4650*/  LDG.E R177, desc[UR30][R182.64+0x20] ;  /* 0x0000201eb6b17981 */ /* 0x000ee8000c1e1900 */
[----:B------:R1:W5:Y:S03]  /*4660*/  LDG.E R176, desc[UR30][R182.64+0x80] ;  /* 0x0000801eb6b07981 */ /* 0x000366000c1e1900 */
        /* <DEDUP_REMOVED lines=17> */
[----:B------:R-:W-:Y:S01]  /*4780*/  FADD.FTZ R2, -R180, R21 ;  /* 0x00000015b4027221 */ /* 0x000fe20000010100 */
[-C--:B------:R-:W-:Y:S01]  /*4790*/  FSEL R0, R0, R180.reuse, P3 ;  /* 0x000000b400007208 */ /* 0x080fe20001800000 */
[C---:B------:R-:W-:Y:S01]  /*47a0*/  FADD.FTZ R17, -R180.reuse, R17 ;  /* 0x00000011b4117221 */ /* 0x040fe20000010100 */
[----:B------:R-:W-:Y:S01]  /*47b0*/  FSETP.GE.FTZ.AND P3, PT, R207, RZ, PT ;  /* 0x000000ffcf00720b */ /* 0x000fe20003f76000 */
[----:B------:R-:W-:Y:S01]  /*47c0*/  FADD.FTZ R16, -R180, R16 ;  /* 0x00000010b4107221 */ /* 0x000fe20000010100 */
[----:B------:R-:W-:Y:S01]  /*47d0*/  FSEL R20, R20, R180, P4 ;  /* 0x000000b414147208 */ /* 0x000fe20002000000 */
[----:B------:R-:W-:Y:S01]  /*47e0*/  FMUL.FTZ R190, R190, R0 ;  /* 0x00000000bebe7220 */ /* 0x000fe20000410000 */
[-C--:B------:R-:W-:Y:S04]  /*47f0*/  FSEL R5, R5, R180.reuse, P3 ;  /* 0x000000b405057208 */ /* 0x080fe80001800000 */
[----:B------:R-:W-:Y:S01]  /*4800*/  FADD.FTZ R32, -R180, R32 ;  /* 0x00000020b4207221 */ /* 0x000fe20000010100 */
[----:B------:R-:W-:Y:S02]  /*4810*/  FSETP.GE.FTZ.AND P3, PT, R186, RZ, PT ;  /* 0x000000ffba00720b */ /* 0x000fe40003f76000 */
[--C-:B------:R-:W-:Y:S01]  /*4820*/  SHF.R.U32.HI R0, RZ, 0x4, R218.reuse ;  /* 0x00000004ff007819 */ /* 0x100fe200000116da */
[----:B------:R-:W-:Y:S01]  /*4830*/  FMUL.FTZ R164, R207, R5 ;  /* 0x00000005cfa47220 */ /* 0x000fe20000410000 */
[----:B------:R-:W-:Y:S01]  /*4840*/  FSEL R2, R2, R180, P3 ;  /* 0x000000b402027208 */ /* 0x000fe20001800000 */
[----:B------:R-:W-:Y:S01]  /*4850*/  FMUL.FTZ R5, R187, R20 ;  /* 0x00000014bb057220 */ /* 0x000fe20000410000 */
[----:B------:R-:W-:Y:S02]  /*4860*/  LOP3.LUT R0, R0, 0x8, RZ, 0xc0, !PT ;  /* 0x0000000800007812 */ /* 0x000fe400078ec0ff */
[----:B------:R-:W-:Y:S01]  /*4870*/  FSEL R17, R17, R180, P5 ;  /* 0x000000b411117208 */ /* 0x000fe20002800000 */
[----:B------:R-:W-:Y:S01]  /*4880*/  FMUL.FTZ R21, R186, R2 ;  /* 0x00000002ba157220 */ /* 0x000fe20000410000 */
[----:B------:R-:W-:Y:S02]  /*4890*/  FSETP.GE.FTZ.AND P5, PT, R184, RZ, PT ;  /* 0x000000ffb800720b */ /* 0x000fe40003fb6000 */
[----:B------:R-:W-:Y:S01]  /*48a0*/  LOP3.LUT R0, R0, 0x10, R218, 0xf8, !PT ;  /* 0x0000001000007812 */ /* 0x000fe200078ef8da */
[----:B------:R-:W-:Y:S01]  /*48b0*/  FMUL.FTZ R17, R195, R17 ;  /* 0x00000011c3117220 */ /* 0x000fe20000410000 */
[----:B------:R-:W-:Y:S01]  /*48c0*/  F2FP.F16.F32.PACK_AB R21, R21, R5 ;  /* 0x000000051515723e */ /* 0x000fe200000000ff */
[C---:B---3--:R-:W-:Y:S01]  /*48d0*/  FADD.FTZ R5, -R177.reuse, R6 ;  /* 0x00000006b1057221 */ /* 0x048fe20000010100 */
[----:B------:R-:W-:Y:S01]  /*48e0*/  LOP3.LUT R2, R0, R3, RZ, 0x3c, !PT ;  /* 0x0000000300027212 */ /* 0x000fe200078e3cff */
[----:B------:R-:W-:Y:S01]  /*48f0*/  FADD.FTZ R0, -R177, R7 ;  /* 0x00000007b1007221 */ /* 0x000fe20000010100 */
[----:B------:R-:W-:Y:S02]  /*4900*/  FSEL R16, R16, R180, P6 ;  /* 0x000000b410107208 */ /* 0x000fe40003000000 */
[----:B------:R-:W-:Y:S02]  /*4910*/  FSETP.GE.FTZ.AND P6, PT, R185, RZ, PT ;  /* 0x000000ffb900720b */ /* 0x000fe40003fd6000 */
[----:B------:R-:W-:Y:S01]  /*4920*/  FSETP.GE.FTZ.AND P4, PT, R227, RZ, PT ;  /* 0x000000ffe300720b */ /* 0x000fe20003f96000 */
[----:B------:R-:W-:Y:S01]  /*4930*/  FMUL.FTZ R16, R196, R16 ;  /* 0x00000010c4107220 */ /* 0x000fe20000410000 */
[----:B------:R-:W-:Y:S02]  /*4940*/  FSETP.GE.FTZ.AND P3, PT, R226, RZ, PT ;  /* 0x000000ffe200720b */ /* 0x000fe40003f76000 */
[----:B------:R-:W-:Y:S01]  /*4950*/  FSEL R6, R32, R180, P6 ;  /* 0x000000b420067208 */ /* 0x000fe20003000000 */
[----:B------:R-:W-:Y:S01]  /*4960*/  @P5 FADD.FTZ R180, -R180, R33 ;  /* 0x00000021b4b45221 */ /* 0x000fe20000010100 */
[-C--:B------:R-:W-:Y:S02]  /*4970*/  FSEL R5, R5, R177.reuse, P4 ;  /* 0x000000b105057208 */ /* 0x080fe40002000000 */
[----:B------:R-:W-:Y:S01]  /*4980*/  FSEL R0, R0, R177, P3 ;  /* 0x000000b100007208 */ /* 0x000fe20001800000 */
[----:B------:R-:W-:Y:S01]  /*4990*/  FMUL.FTZ R180, R184, R180 ;  /* 0x000000b4b8b47220 */ /* 0x000fe20000410000 */
[----:B------:R-:W-:Y:S01]  /*49a0*/  F2FP.F16.F32.PACK_AB R3, R164, R190 ;  /* 0x000000bea403723e */ /* 0x000fe200000000ff */
[----:B------:R-:W-:Y:S01]  /*49b0*/  FMUL.FTZ R164, R185, R6 ;  /* 0x00000006b9a47220 */ /* 0x000fe20000410000 */
[----:B------:R-:W-:Y:S01]  /*49c0*/  F2FP.F16.F32.PACK_AB R20, R17, R16 ;  /* 0x000000101114723e */ /* 0x000fe200000000ff */
[----:B------:R-:W-:Y:S01]  /*49d0*/  FMUL.FTZ R33, R227, R5 ;  /* 0x00000005e3217220 */ /* 0x000fe20000410000 */
[----:B------:R-:W-:Y:S01]  /*49e0*/  FMUL.FTZ R32, R226, R0 ;  /* 0x00000000e2207220 */ /* 0x000fe20000410000 */
        /* <DEDUP_REMOVED lines=26> */
.L_x_931:
[----:B------:R2:W-:Y:S01]  /*4b90*/  STS [R188+0x1c000], R3 ;  /* 0x01c00003bc007388 */ /* 0x0005e20000000800 */
[C---:B------:R-:W-:Y:S01]  /*4ba0*/  FADD.FTZ R0, -R177.reuse, R19 ;  /* 0x00000013b1007221 */ /* 0x040fe20000010100 */
[----:B------:R-:W-:Y:S01]  /*4bb0*/  FSETP.GE.FTZ.AND P4, PT, R204, RZ, PT ;  /* 0x000000ffcc00720b */ /* 0x000fe20003f96000 */
[----:B------:R-:W-:Y:S01]  /*4bc0*/  FADD.FTZ R22, -R177, R22 ;  /* 0x00000016b1167221 */ /* 0x000fe20000010100 */
[----:B------:R-:W-:Y:S01]  /*4bd0*/  FSETP.GE.FTZ.AND P3, PT, R203, RZ, PT ;  /* 0x000000ffcb00720b */ /* 0x000fe20003f76000 */
[----:B------:R-:W-:Y:S01]  /*4be0*/  FADD.FTZ R23, -R177, R23 ;  /* 0x00000017b1177221 */ /* 0x000fe20000010100 */
[----:B------:R-:W-:Y:S01]  /*4bf0*/  FSETP.GE.FTZ.AND P5, PT, R199, RZ, PT ;  /* 0x000000ffc700720b */ /* 0x000fe20003fb6000 */
[----:B------:R-:W-:Y:S01]  /*4c00*/  FADD.FTZ R34, -R177, R34 ;  /* 0x00000022b1227221 */ /* 0x000fe20000010100 */
[----:B------:R-:W-:Y:S01]  /*4c10*/  FSEL R0, R0, R177, P3 ;  /* 0x000000b100007208 */ /* 0x000fe20001800000 */
[----:B-----5:R-:W-:Y:S01]  /*4c20*/  FADD.FTZ R8, -R176, R8 ;  /* 0x00000008b0087221 */ /* 0x020fe20000010100 */
[----:B------:R-:W-:Y:S01]  /*4c30*/  F2FP.F16.F32.PACK_AB R5, R32, R33 ;  /* 0x000000212005723e */ /* 0x000fe200000000ff */
[C---:B------:R-:W-:Y:S01]  /*4c40*/  FADD.FTZ R9, -R176.reuse, R9 ;  /* 0x00000009b0097221 */ /* 0x040fe20000010100 */
[----:B------:R-:W-:Y:S01]  /*4c50*/  FSETP.GE.FTZ.AND P3, PT, R191, RZ, PT ;  /* 0x000000ffbf00720b */ /* 0x000fe20003f76000 */
[C---:B------:R-:W-:Y:S01]  /*4c60*/  FADD.FTZ R12, -R176.reuse, R12 ;  /* 0x0000000cb00c7221 */ /* 0x040fe20000010100 */
[----:B------:R-:W-:Y:S01]  /*4c70*/  FSETP.GE.FTZ.AND P6, PT, R231, RZ, PT ;  /* 0x000000ffe700720b */ /* 0x000fe20003fd6000 */
[----:B------:R3:W-:Y:S01]  /*4c80*/  STS [R188+0x1c400], R5 ;  /* 0x01c40005bc007388 */ /* 0x0007e20000000800 */
[C---:B------:R-:W-:Y:S01]  /*4c90*/  FADD.FTZ R24, -R176.reuse, R24 ;  /* 0x00000018b0187221 */ /* 0x040fe20000010100 */
[----:B------:R-:W-:Y:S01]  /*4ca0*/  FADD.FTZ R25, -R176, R25 ;  /* 0x00000019b0197221 */ /* 0x000fe20000010100 */
[----:B------:R-:W-:Y:S01]  /*4cb0*/  FSEL R8, R8, R176, P6 ;  /* 0x000000b008087208 */ /* 0x000fe20003000000 */
[----:B------:R-:W-:Y:S01]  /*4cc0*/  FADD.FTZ R28, -R176, R28 ;  /* 0x0000001cb01c7221 */ /* 0x000fe20000010100 */
[----:B------:R-:W-:Y:S01]  /*4cd0*/  FSETP.GE.FTZ.AND P6, PT, R223, RZ, PT ;  /* 0x000000ffdf00720b */ /* 0x000fe20003fd6000 */
[C---:B------:R-:W-:Y:S01]  /*4ce0*/  FADD.FTZ R11, -R4.reuse, R11 ;  /* 0x0000000b040b7221 */ /* 0x040fe20000010100 */
[----:B------:R-:W-:Y:S01]  /*4cf0*/  FADD.FTZ R15, -R4, R15 ;  /* 0x0000000f040f7221 */ /* 0x000fe20000010100 */
[----:B------:R-:W-:Y:S01]  /*4d00*/  FMUL.FTZ R8, R231, R8 ;  /* 0x00000008e7087220 */ /* 0x000fe20000410000 */
[----:B------:R-:W-:Y:S01]  /*4d10*/  FSEL R24, R24, R176, P6 ;  /* 0x000000b018187208 */ /* 0x000fe20003000000 */
[----:B--2---:R-:W-:Y:S01]  /*4d20*/  FADD.FTZ R3, -R177, R18 ;  /* 0x00000012b1037221 */ /* 0x004fe20000010100 */
[----:B------:R-:W-:Y:S01]  /*4d30*/  FADD.FTZ R26, -R4, R26 ;  /* 0x0000001a041a7221 */ /* 0x000fe20000010100 */
[----:B------:R-:W-:Y:S02]  /*4d40*/  FSETP.GE.FTZ.AND P6, PT, R225, RZ, PT ;  /* 0x000000ffe100720b */ /* 0x000fe40003fd6000 */
[----:B------:R-:W-:Y:S01]  /*4d50*/  FMUL.FTZ R24, R223, R24 ;  /* 0x00000018df187220 */ /* 0x000fe20000410000 */
[----:B------:R-:W-:Y:S02]  /*4d60*/  FSEL R3, R3, R177, P4 ;  /* 0x000000b103037208 */ /* 0x000fe40002000000 */
[----:B------:R-:W-:Y:S02]  /*4d70*/  FSETP.GE.FTZ.AND P4, PT, R198, RZ, PT ;  /* 0x000000ffc600720b */ /* 0x000fe40003f96000 */
[----:B-1----:R-:W-:Y:S01]  /*4d80*/  F2FP.F16.F32.PACK_AB R17, R180, R164 ;  /* 0x000000a4b411723e */ /* 0x002fe200000000ff */
[----:B------:R-:W-:Y:S01]  /*4d90*/  FMUL.FTZ R7, R204, R3 ;  /* 0x00000003cc077220 */ /* 0x000fe20000410000 */
[----:B------:R-:W-:Y:S01]  /*4da0*/  FMUL.FTZ R3, R203, R0 ;  /* 0x00000000cb037220 */ /* 0x000fe20000410000 */
[-C--:B------:R-:W-:Y:S01]  /*4db0*/  FSEL R0, R22, R177.reuse, P5 ;  /* 0x000000b116007208 */ /* 0x080fe20002800000 */
[----:B------:R-:W-:Y:S01]  /*4dc0*/  IMAD.MOV.U32 R22, RZ, RZ, 0x10 ;  /* 0x00000010ff167424 */ /* 0x000fe200078e00ff */
[----:B------:R-:W-:Y:S02]  /*4dd0*/  FSEL R23, R23, R177, P4 ;  /* 0x000000b117177208 */ /* 0x000fe40002000000 */
[----:B------:R-:W-:Y:S01]  /*4de0*/  FSETP.GE.FTZ.AND P4, PT, R192, RZ, PT ;  /* 0x000000ffc000720b */ /* 0x000fe20003f96000 */
[----:B------:R-:W-:Y:S01]  /*4df0*/  FMUL.FTZ R6, R199, R0 ;  /* 0x00000000c7067220 */ /* 0x000fe20000410000 */
[----:B------:R-:W-:Y:S01]  /*4e00*/  SEL R22, R22, 0xfffffff0, !P0 ;  /* 0xfffffff016167807 */ /* 0x000fe20004000000 */
[----:B------:R-:W-:Y:S01]  /*4e10*/  FMUL.FTZ R16, R198, R23 ;  /* 0x00000017c6107220 */ /* 0x000fe20000410000 */
[----:B------:R-:W-:Y:S02]  /*4e20*/  F2FP.F16.F32.PACK_AB R0, R3, R7 ;  /* 0x000000070300723e */ /* 0x000fe400000000ff */
[----:B------:R-:W-:Y:S01]  /*4e30*/  FSETP.GE.FTZ.AND P5, PT, R230, RZ, PT ;  /* 0x000000ffe600720b */ /* 0x000fe20003fb6000 */
[----:B------:R-:W-:Y:S01]  /*4e40*/  IMAD.IADD R3, R188, 0x1, R22 ;  /* 0x00000001bc037824 */ /* 0x000fe200078e0216 */
[----:B------:R-:W-:Y:S01]  /*4e50*/  FSEL R34, R34, R177, P4 ;  /* 0x000000b122227208 */ /* 0x000fe20002000000 */
[----:B------:R-:W-:Y:S01]  /*4e60*/  @P3 FADD.FTZ R177, -R177, R35 ;  /* 0x00000023b1b13221 */ /* 0x000fe20000010100 */
[----:B------:R-:W-:Y:S02]  /*4e70*/  FSETP.GE.FTZ.AND P4, PT, R229, RZ, PT ;  /* 0x000000ffe500720b */ /* 0x000fe40003f96000 */
[----:B------:R1:W-:Y:S01]  /*4e80*/  STS [R3+0x1c400], R0 ;  /* 0x01c4000003007388 */ /* 0x0003e20000000800 */
[----:B------:R-:W-:Y:S01]  /*4e90*/  FSEL R9, R9, R176, P5 ;  /* 0x000000b009097208 */ /* 0x000fe20002800000 */
[----:B------:R-:W-:Y:S01]  /*4ea0*/  FMUL.FTZ R34, R192, R34 ;  /* 0x00000022c0227220 */ /* 0x000fe20000410000 */
[----:B------:R-:W-:Y:S01]  /*4eb0*/  FSETP.GE.FTZ.AND P3, PT, R228, RZ, PT ;  /* 0x000000ffe400720b */ /* 0x000fe20003f76000 */
[----:B------:R-:W-:Y:S01]  /*4ec0*/  STS [R3+0x1c000], R20 ;  /* 0x01c0001403007388 */ /* 0x000fe20000000800 */
[----:B---3--:R-:W-:Y:S01]  /*4ed0*/  FSEL R5, R12, R176, P4 ;  /* 0x000000b00c057208 */ /* 0x008fe20002000000 */
[----:B------:R-:W-:Y:S01]  /*4ee0*/  FMUL.FTZ R9, R230, R9 ;  /* 0x00000009e6097220 */ /* 0x000fe20000410000 */
[----:B------:R-:W-:Y:S01]  /*4ef0*/  F2FP.F16.F32.PACK_AB R16, R16, R6 ;  /* 0x000000061010723e */ /* 0x000fe200000000ff */
[----:B------:R-:W-:Y:S01]  /*4f00*/  FMUL.FTZ R177, R191, R177 ;  /* 0x000000b1bfb17220 */ /* 0x000fe20000410000 */
[----:B------:R-:W-:Y:S01]  /*4f10*/  FSETP.GE.FTZ.AND P5, PT, R222, RZ, PT ;  /* 0x000000ffde00720b */ /* 0x000fe20003fb6000 */
[----:B------:R-:W-:Y:S01]  /*4f20*/  FMUL.FTZ R6, R229, R5 ;  /* 0x00000005e5067220 */ /* 0x000fe20000410000 */
[----:B------:R-:W-:Y:S02]  /*4f30*/  FSETP.GE.FTZ.AND P4, PT, R194, RZ, PT ;  /* 0x000000ffc200720b */ /* 0x000fe40003f96000 */
[-C--:B------:R-:W-:Y:S02]  /*4f40*/  FSEL R25, R25, R176.reuse, P5 ;  /* 0x000000b019197208 */ /* 0x080fe40002800000 */
[----:B------:R-:W-:Y:S02]  /*4f50*/  FSEL R28, R28, R176, P4 ;  /* 0x000000b01c1c7208 */ /* 0x000fe40002000000 */
[----:B------:R-:W-:Y:S02]  /*4f60*/  FSETP.GE.FTZ.AND P4, PT, R235, RZ, PT ;  /* 0x000000ffeb00720b */ /* 0x000fe40003f96000 */
[----:B------:R-:W-:Y:S01]  /*4f70*/  FSETP.GE.FTZ.AND P5, PT, R232, RZ, PT ;  /* 0x000000ffe800720b */ /* 0x000fe20003fb6000 */
[----:B------:R-:W-:Y:S01]  /*4f80*/  FMUL.FTZ R28, R194, R28 ;  /* 0x0000001cc21c7220 */ /* 0x000fe20000410000 */
[----:B------:R-:W-:Y:S01]  /*4f90*/  F2FP.F16.F32.PACK_AB R12, R177, R34 ;  /* 0x00000022b10c723e */ /* 0x000fe200000000ff */
[----:B-1----:R-:W-:Y:S05]  /*4fa0*/  FADD.FTZ R0, -R176, R13 ;  /* 0x0000000db0007221 */ /* 0x002fea0000010100 */
[----:B------:R-:W-:Y:S02]  /*4fb0*/  FSEL R0, R0, R176, P3 ;  /* 0x000000b000007208 */ /* 0x000fe40001800000 */
[----:B------:R-:W-:Y:S03]  /*4fc0*/  FSETP.GE.FTZ.AND P3, PT, R193, RZ, PT ;  /* 0x000000ffc100720b */ /* 0x000fe60003f76000 */
[----:B------:R-:W-:Y:S01]  /*4fd0*/  FMUL.FTZ R5, R228, R0 ;  /* 0x00000000e4057220 */ /* 0x000fe20000410000 */
[----:B------:R-:W-:Y:S01]  /*4fe0*/  F2FP.F16.F32.PACK_AB R0, R9, R8 ;  /* 0x000000080900723e */ /* 0x000fe200000000ff */
[----:B------:R-:W-:Y:S03]  /*4ff0*/  FMUL.FTZ R9, R222, R25 ;  /* 0x00000019de097220 */ /* 0x000fe60000410000 */
[----:B------:R-:W-:Y:S01]  /*5000*/  F2FP.F16.F32.PACK_AB R8, R5, R6 ;  /* 0x000000060508723e */ /* 0x000fe200000000ff */
[----:B------:R1:W-:Y:S01]  /*5010*/  STS [R188+0x1d000], R0 ;  /* 0x01d00000bc007388 */ /* 0x0003e20000000800 */
[C---:B------:R-:W-:Y:S01]  /*5020*/  FADD.FTZ R5, -R4.reuse, R10 ;  /* 0x0000000a04057221 */ /* 0x040fe20000010100 */
[----:B------:R-:W-:Y:S01]  /*5030*/  FADD.FTZ R6, -R4, R14 ;  /* 0x0000000e04067221 */ /* 0x000fe20000010100 */
[----:B------:R-:W-:Y:S01]  /*5040*/  F2FP.F16.F32.PACK_AB R9, R9, R24 ;  /* 0x000000180909723e */ /* 0x000fe200000000ff */
[----:B------:R-:W-:Y:S01]  /*5050*/  @P3 FADD.FTZ R176, -R176, R29 ;  /* 0x0000001db0b03221 */ /* 0x000fe20000010100 */
[----:B------:R-:W-:Y:S02]  /*5060*/  FSETP.GE.FTZ.AND P3, PT, R234, RZ, PT ;  /* 0x000000ffea00720b */ /* 0x000fe40003f76000 */
[----:B------:R-:W-:Y:S01]  /*5070*/  FSEL R5, R5, R4, P4 ;  /* 0x0000000405057208 */ /* 0x000fe20002000000 */
[----:B------:R-:W-:Y:S01]  /*5080*/  FMUL.FTZ R176, R193, R176 ;  /* 0x000000b0c1b07220 */ /* 0x000fe20000410000 */
[-C--:B------:R-:W-:Y:S02]  /*5090*/  FSEL R11, R11, R4.reuse, P3 ;  /* 0x000000040b0b7208 */ /* 0x080fe40001800000 */
[----:B------:R-:W-:Y:S01]  /*50a0*/  FSETP.GE.FTZ.AND P3, PT, R197, RZ, PT ;  /* 0x000000ffc500720b */ /* 0x000fe20003f76000 */
[----:B------:R-:W-:Y:S01]  /*50b0*/  FMUL.FTZ R19, R235, R5 ;  /* 0x00000005eb137220 */ /* 0x000fe20000410000 */
[----:B------:R-:W-:Y:S01]  /*50c0*/  FSETP.GE.FTZ.AND P4, PT, R233, RZ, PT ;  /* 0x000000ffe900720b */ /* 0x000fe20003f96000 */
[----:B------:R-:W-:Y:S01]  /*50d0*/  FADD.FTZ R5, -R4, R27 ;  /* 0x0000001b04057221 */ /* 0x000fe20000010100 */
[-C--:B------:R-:W-:Y:S01]  /*50e0*/  FSEL R6, R6, R4.reuse, P5 ;  /* 0x0000000406067208 */ /* 0x080fe20002800000 */
[----:B------:R-:W-:Y:S01]  /*50f0*/  FMUL.FTZ R18, R234, R11 ;  /* 0x0000000bea127220 */ /* 0x000fe20000410000 */
[----:B------:R-:W-:Y:S01]  /*5100*/  FSEL R14, R15, R4, P4 ;  /* 0x000000040f0e7208 */ /* 0x000fe20002000000 */
[----:B------:R-:W-:Y:S01]  /*5110*/  IMAD R235, R240, UR7, RZ ;  /* 0x00000007f0eb7c24 */ /* 0x000fe2000f8e02ff */
[----:B------:R-:W-:Y:S01]  /*5120*/  FSETP.GE.FTZ.AND P5, PT, R224, RZ, PT ;  /* 0x000000ffe000720b */ /* 0x000fe20003fb6000 */
[----:B------:R-:W-:Y:S01]  /*5130*/  FMUL.FTZ R15, R232, R6 ;  /* 0x00000006e80f7220 */ /* 0x000fe20000410000 */
[----:B------:R-:W-:Y:S01]  /*5140*/  FSETP.GE.FTZ.AND P4, PT, R202, RZ, PT ;  /* 0x000000ffca00720b */ /* 0x000fe20003f96000 */
[----:B------:R-:W-:Y:S01]  /*5150*/  FMUL.FTZ R14, R233, R14 ;  /* 0x0000000ee90e7220 */ /* 0x000fe20000410000 */
[-C--:B------:R-:W-:Y:S01]  /*5160*/  FSEL R6, R26, R4.reuse, P6 ;  /* 0x000000041a067208 */ /* 0x080fe20003000000 */
[----:B-1----:R-:W-:Y:S01]  /*5170*/  FADD.FTZ R0, -R4, R30 ;  /* 0x0000001e04007221 */ /* 0x002fe20000010100 */
[----:B------:R-:W-:Y:S03]  /*5180*/  FSEL R5, R5, R4, P5 ;  /* 0x0000000405057208 */ /* 0x000fe60002800000 */
[----:B------:R-:W-:Y:S01]  /*5190*/  FMUL.FTZ R13, R225, R6 ;  /* 0x00000006e10d7220 */ /* 0x000fe20000410000 */
[----:B------:R-:W-:Y:S02]  /*51a0*/  F2FP.F16.F32.PACK_AB R10, R176, R28 ;  /* 0x0000001cb00a723e */ /* 0x000fe400000000ff */
[----:B------:R-:W-:Y:S01]  /*51b0*/  FSEL R0, R0, R4, P4 ;  /* 0x0000000400007208 */ /* 0x000fe20002000000 */
[----:B------:R-:W-:Y:S01]  /*51c0*/  @P3 FADD.FTZ R4, -R4, R31 ;  /* 0x0000001f04043221 */ /* 0x000fe20000010100 */
[----:B------:R-:W-:Y:S01]  /*51d0*/  FMUL.FTZ R6, R224, R5 ;  /* 0x00000005e0067220 */ /* 0x000fe20000410000 */
[----:B------:R-:W-:Y:S02]  /*51e0*/  F2FP.F16.F32.PACK_AB R5, R14, R15 ;  /* 0x0000000f0e05723e */ /* 0x000fe400000000ff */
[----:B------:R-:W-:Y:S01]  /*51f0*/  FMUL.FTZ R7, R197, R4 ;  /* 0x00000004c5077220 */ /* 0x000fe20000410000 */
[----:B------:R-:W-:Y:S01]  /*5200*/  F2FP.F16.F32.PACK_AB R4, R18, R19 ;  /* 0x000000131204723e */ /* 0x000fe200000000ff */
[----:B------:R-:W-:Y:S01]  /*5210*/  FMUL.FTZ R11, R202, R0 ;  /* 0x00000000ca0b7220 */ /* 0x000fe20000410000 */
[----:B------:R-:W-:Y:S02]  /*5220*/  F2FP.F16.F32.PACK_AB R6, R6, R13 ;  /* 0x0000000d0606723e */ /* 0x000fe400000000ff */
[----:B------:R-:W-:Y:S01]  /*5230*/  LOP3.LUT R0, R219, 0x30, R216, 0xf8, !PT ;  /* 0x00000030db007812 */ /* 0x000fe200078ef8d8 */
[----:B------:R1:W-:Y:S01]  /*5240*/  STS [R188+0x1d400], R4 ;  /* 0x01d40004bc007388 */ /* 0x0003e20000000800 */
[----:B------:R-:W-:Y:S02]  /*5250*/  F2FP.F16.F32.PACK_AB R7, R7, R11 ;  /* 0x0000000b0707723e */ /* 0x000fe400000000ff */
[----:B------:R-:W-:Y:S01]  /*5260*/  LOP3.LUT R0, R0, 0x1c0, R217, 0xf8, !PT ;  /* 0x000001c000007812 */ /* 0x000fe200078ef8d9 */
[----:B------:R-:W-:Y:S03]  /*5270*/  STS [R3+0x1d000], R8 ;  /* 0x01d0000803007388 */ /* 0x000fe60000000800 */
[----:B------:R-:W-:Y:S01]  /*5280*/  LOP3.LUT R0, R0, R214, RZ, 0x3c, !PT ;  /* 0x000000d600007212 */ /* 0x000fe200078e3cff */
[----:B------:R2:W-:Y:S04]  /*5290*/  STS [R3+0x1d400], R5 ;  /* 0x01d4000503007388 */ /* 0x0005e80000000800 */
[----:B------:R-:W-:Y:S04]  /*52a0*/  STS [R189+-0x4000], R21 ;  /* 0xffc00015bd007388 */ /* 0x000fe80000000800 */
[----:B------:R-:W-:Y:S01]  /*52b0*/  STS [R189+-0x3c00], R16 ;  /* 0xffc40010bd007388 */ /* 0x000fe20000000800 */
[----:B-1----:R-:W-:Y:S05]  /*52c0*/  IMAD.IADD R4, R22, 0x1, R189 ;  /* 0x0000000116047824 */ /* 0x002fea00078e02bd */
[----:B------:R-:W-:Y:S01]  /*52d0*/  STS [R4+-0x4000], R17 ;  /* 0xffc0001104007388 */ /* 0x000fe20000000800 */
[----:B--2---:R-:W-:Y:S03]  /*52e0*/  LOP3.LUT R3, R0, 0x200, R220, 0xf8, !PT ;  /* 0x0000020000037812 */ /* 0x004fe600078ef8dc */
[----:B------:R-:W-:Y:S01]  /*52f0*/  STS [R4+-0x3c00], R12 ;  /* 0xffc4000c04007388 */ /* 0x000fe20000000800 */
[----:B------:R-:W-:Y:S02]  /*5300*/  LOP3.LUT R0, R2, 0x200, R217, 0xf8, !PT ;  /* 0x0000020002007812 */ /* 0x000fe400078ef8d9 */
[----:B------:R-:W-:Y:S01]  /*5310*/  LEA R3, R3, UR4, 0x1 ;  /* 0x0000000403037c11 */ /* 0x000fe2000f8e08ff */
[----:B------:R-:W-:Y:S01]  /*5320*/  STS [R189+-0x3000], R9 ;  /* 0xffd00009bd007388 */ /* 0x000fe20000000800 */
[----:B------:R-:W-:Y:S03]  /*5330*/  LEA R180, R0, UR4, 0x1 ;  /* 0x0000000400b47c11 */ /* 0x000fe6000f8e08ff */
[----:B------:R-:W-:Y:S02]  /*5340*/  STS [R189+-0x2c00], R6 ;  /* 0xffd40006bd007388 */ /* 0x000fe40000000800 */
[----:B------:R-:W-:Y:S02]  /*5350*/  IMAD.IADD R0, R180, 0x1, R213 ;  /* 0x00000001b4007824 */ /* 0x000fe400078e02d5 */
        /* <DEDUP_REMOVED lines=123> */
.L_x_932:
        /* <DEDUP_REMOVED lines=16> */
[----:B------:R-:W-:Y:S01]  /*5c10*/  LDSM.16.M88.4 R176, [R201+0x1d000] ;  /* 0x01d00000c9b0783b */ /* 0x000fe20000000200 */
[----:B------:R-:W-:Y:S01]  /*5c20*/  VIADD R243, R243, 0xfffffffc ;  /* 0xfffffffcf3f37836 */ /* 0x000fe20000000000 */
[----:B------:R-:W-:Y:S03]  /*5c30*/  LOP3.LUT R0, R0, R214, RZ, 0x3c, !PT ;  /* 0x000000d600007212 */ /* 0x000fe600078e3cff */
[----:B------:R-:W2:Y:S01]  /*5c40*/  LDL R234, [R1] ;  /* 0x0000000001ea7983 */ /* 0x000ea20000100800 */
[----:B------:R-:W-:Y:S04]  /*5c50*/  LOP3.LUT R0, R0, 0x200, R217, 0xf8, !PT ;  /* 0x0000020000007812 */ /* 0x000fe800078ef8d9 */
[----:B------:R-:W-:Y:S05]  /*5c60*/  LEA R0, R0, UR4, 0x1 ;  /* 0x0000000400007c11 */ /* 0x000fea000f8e08ff */
[----:B------:R-:W1:Y:S05]  /*5c70*/  LDSM.16.MT88.4 R16, [R0+0xc000] ;  /* 0x00c000000010783b */ /* 0x000e6a0000004200 */
[----:B------:R-:W3:Y:S05]  /*5c80*/  LDSM.16.MT88.4 R164, [R0+0x10000] ;  /* 0x0100000000a4783b */ /* 0x000eea0000004200 */
[----:B------:R-:W4:Y:S05]  /*5c90*/  LDSM.16.MT88.4 R172, [R0+0xc800] ;  /* 0x00c8000000ac783b */ /* 0x000f2a0000004200 */
[----:B------:R-:W4:Y:S05]  /*5ca0*/  LDSM.16.MT88.4 R180, [R0+0x10800] ;  /* 0x0108000000b4783b */ /* 0x000f2a0000004200 */
[----:B------:R-:W-:Y:S05]  /*5cb0*/  LDSM.16.MT88.4 R184, [R0+0xd000] ;  /* 0x00d0000000b8783b */ /* 0x000fea0000004200 */
[----:B------:R-:W-:Y:S01]  /*5cc0*/  LDSM.16.MT88.4 R196, [R0+0xd800] ;  /* 0x00d8000000c4783b */ /* 0x000fe20000004200 */
[-C--:B-1----:R-:W-:Y:S08]  /*5cd0*/  HMMA.16816.F32 R4, R32, R16.reuse, RZ ;  /* 0x000000102004723c */ /* 0x082ff000000018ff */
[C---:B------:R-:W-:Y:S08]  /*5ce0*/  HMMA.16816.F32 R8, R28.reuse, R16, RZ ;  /* 0x000000101c08723c */ /* 0x040ff000000018ff */
[-C--:B------:R-:W-:Y:S08]  /*5cf0*/  HMMA.16816.F32 R12, R28, R18.reuse, RZ ;  /* 0x000000121c0c723c */ /* 0x080ff000000018ff */
[C---:B------:R-:W-:Y:S08]  /*5d00*/  HMMA.16816.F32 R16, R32.reuse, R18, RZ ;  /* 0x000000122010723c */ /* 0x040ff000000018ff */
[-C--:B---3--:R-:W-:Y:S08]  /*5d10*/  HMMA.16816.F32 R20, R32, R164.reuse, RZ ;  /* 0x000000a42014723c */ /* 0x088ff000000018ff */
        /* <DEDUP_REMOVED lines=9> */
[-C--:B----4-:R-:W-:Y:S08]  /*5db0*/  HMMA.16816.F32 R4, R168, R172.reuse, R4 ;  /* 0x000000aca804723c */ /* 0x090ff00000001804 */
[C---:B------:R-:W-:Y:S08]  /*5dc0*/  HMMA.16816.F32 R8, R176.reuse, R172, R8 ;  /* 0x000000acb008723c */ /* 0x040ff00000001808 */
[-C--:B------:R-:W-:Y:S08]  /*5dd0*/  HMMA.16816.F32 R12, R176, R174.reuse, R12 ;  /* 0x000000aeb00c723c */ /* 0x080ff0000000180c */
[C---:B------:R-:W-:Y:S01]  /*5de0*/  HMMA.16816.F32 R16, R168.reuse, R174, R16 ;  /* 0x000000aea810723c */ /* 0x040fe20000001810 */
[----:B------:R-:W3:Y:S07]  /*5df0*/  LDSM.16.MT88.4 R172, [R0+0x11000] ;  /* 0x0110000000ac783b */ /* 0x000eee0000004200 */
[-C--:B------:R-:W-:Y:S08]  /*5e00*/  HMMA.16816.F32 R20, R168, R180.reuse, R20 ;  /* 0x000000b4a814723c */ /* 0x080ff00000001814 */
[C---:B------:R-:W-:Y:S08]  /*5e10*/  HMMA.16816.F32 R24, R176.reuse, R180, R24 ;  /* 0x000000b4b018723c */ /* 0x040ff00000001818 */
[-C--:B------:R-:W-:Y:S01]  /*5e20*/  HMMA.16816.F32 R28, R176, R182.reuse, R28 ;  /* 0x000000b6b01c723c */ /* 0x080fe2000000181c */
[----:B------:R-:W4:Y:S07]  /*5e30*/  LDSM.16.M88.4 R176, [R204+0x15000] ;  /* 0x01500000ccb0783b */ /* 0x000f2e0000000200 */
[----:B------:R-:W-:Y:S01]  /*5e40*/  HMMA.16816.F32 R32, R168, R182, R32 ;  /* 0x000000b6a820723c */ /* 0x000fe20000001820 */
[----:B------:R-:W4:Y:S05]  /*5e50*/  LDSM.16.MT88.4 R168, [R0+0x11800] ;  /* 0x0118000000a8783b */ /* 0x000f2a0000004200 */
[----:B------:R-:W-:Y:S02]  /*5e60*/  LDSM.16.M88.4 R180, [R200+0x1f000] ;  /* 0x01f00000c8b4783b */ /* 0x000fe40000000200 */
[-C--:B-1----:R-:W-:Y:S08]  /*5e70*/  HMMA.16816.F32 R4, R164, R184.reuse, R4 ;  /* 0x000000b8a404723c */ /* 0x082ff00000001804 */
[C---:B------:R-:W-:Y:S08]  /*5e80*/  HMMA.16816.F32 R8, R188.reuse, R184, R8 ;  /* 0x000000b8bc08723c */ /* 0x040ff00000001808 */
[-C--:B------:R-:W-:Y:S08]  /*5e90*/  HMMA.16816.F32 R12, R188, R186.reuse, R12 ;  /* 0x000000babc0c723c */ /* 0x080ff0000000180c */
[C---:B------:R-:W-:Y:S01]  /*5ea0*/  HMMA.16816.F32 R16, R164.reuse, R186, R16 ;  /* 0x000000baa410723c */ /* 0x040fe20000001810 */
[----:B------:R-:W-:Y:S07]  /*5eb0*/  LDSM.16.MT88.4 R184, [R0+0x12000] ;  /* 0x0120000000b8783b */ /* 0x000fee0000004200 */
[-C--:B---3--:R-:W-:Y:S08]  /*5ec0*/  HMMA.16816.F32 R20, R164, R172.reuse, R20 ;  /* 0x000000aca414723c */ /* 0x088ff00000001814 */
[C---:B------:R-:W-:Y:S08]  /*5ed0*/  HMMA.16816.F32 R24, R188.reuse, R172, R24 ;  /* 0x000000acbc18723c */ /* 0x040ff00000001818 */
[-C--:B------:R-:W-:Y:S01]  /*5ee0*/  HMMA.16816.F32 R28, R188, R174.reuse, R28 ;  /* 0x000000aebc1c723c */ /* 0x080fe2000000181c */
[----:B------:R-:W-:Y:S07]  /*5ef0*/  LDSM.16.M88.4 R188, [R201+0x1e000] ;  /* 0x01e00000c9bc783b */ /* 0x000fee0000000200 */
[----:B------:R-:W-:Y:S01]  /*5f00*/  HMMA.16816.F32 R32, R164, R174, R32 ;  /* 0x000000aea420723c */ /* 0x000fe20000001820 */
[----:B------:R-:W-:Y:S05]  /*5f10*/  LDSM.16.M88.4 R164, [R200+0x1e000] ;  /* 0x01e00000c8a4783b */ /* 0x000fea0000000200 */
[----:B------:R-:W1:Y:S02]  /*5f20*/  LDSM.16.MT88.4 R172, [R0+0xe000] ;  /* 0x00e0000000ac783b */ /* 0x000e640000004200 */
[-C--:B------:R-:W-:Y:S03]  /*5f30*/  HMMA.16816.F32 R4, R192, R196.reuse, R4 ;  /* 0x000000c4c004723c */ /* 0x080fe60000001804 */
[----:B------:R-:W-:Y:S05]  /*5f40*/  LDSM.16.M88.4 R200, [R201+0x1f000] ;  /* 0x01f00000c9c8783b */ /* 0x000fea0000000200 */
[C---:B----4-:R-:W-:Y:S08]  /*5f50*/  HMMA.16816.F32 R8, R176.reuse, R196, R8 ;  /* 0x000000c4b008723c */ /* 0x050ff00000001808 */
[-C--:B------:R-:W-:Y:S08]  /*5f60*/  HMMA.16816.F32 R12, R176, R198.reuse, R12 ;  /* 0x000000c6b00c723c */ /* 0x080ff0000000180c */
[C---:B------:R-:W-:Y:S01]  /*5f70*/  HMMA.16816.F32 R16, R192.reuse, R198, R16 ;  /* 0x000000c6c010723c */ /* 0x040fe20000001810 */
[----:B------:R-:W3:Y:S07]  /*5f80*/  LDSM.16.MT88.4 R196, [R0+0xe800] ;  /* 0x00e8000000c4783b */ /* 0x000eee0000004200 */
[-C--:B------:R-:W-:Y:S08]  /*5f90*/  HMMA.16816.F32 R20, R192, R168.reuse, R20 ;  /* 0x000000a8c014723c */ /* 0x080ff00000001814 */
[C---:B------:R-:W-:Y:S08]  /*5fa0*/  HMMA.16816.F32 R24, R176.reuse, R168, R24 ;  /* 0x000000a8b018723c */ /* 0x040ff00000001818 */
[-C--:B------:R-:W-:Y:S01]  /*5fb0*/  HMMA.16816.F32 R28, R176, R170.reuse, R28 ;  /* 0x000000aab01c723c */ /* 0x080fe2000000181c */
[----:B------:R-:W-:Y:S05]  /*5fc0*/  IMAD.U32 R176, RZ, RZ, UR14 ;  /* 0x0000000effb07e24 */ /* 0x000fea000f8e00ff */
[----:B------:R-:W-:Y:S02]  /*5fd0*/  LEA.HI.X.SX32 R227, R176, R237, 0x2, P3 ;  /* 0x000000edb0e37211 */ /* 0x000fe400018f16ff */
[----:B------:R-:W-:Y:S01]  /*5fe0*/  HMMA.16816.F32 R32, R192, R170, R32 ;  /* 0x000000aac020723c */ /* 0x000fe20000001820 */
[----:B------:R-:W4:Y:S03]  /*5ff0*/  LDSM.16.MT88.4 R168, [R0+0x12800] ;  /* 0x0128000000a8783b */ /* 0x000f260000004200 */
[C---:B------:R-:W-:Y:S02]  /*6000*/  LEA R224, P3, R235.reuse, R226, 0x5 ;  /* 0x000000e2ebe07211 */ /* 0x040fe400078628ff */
[----:B------:R-:W-:Y:S02]  /*6010*/  LDSM.16.M88.4 R176, [R2+0x17000] ;  /* 0x0170000002b0783b */ /* 0x000fe40000000200 */
[-C--:B-1----:R-:W-:Y:S05]  /*6020*/  HMMA.16816.F32 R4, R164, R172.reuse, R4 ;  /* 0x000000aca404723c */ /* 0x082fea0000001804 */
[C---:B------:R-:W-:Y:S02]  /*6030*/  LEA.HI.X.SX32 R225, R235.reuse, R227, 0x5, P3 ;  /* 0x000000e3ebe17211 */ /* 0x040fe400018f2eff */
[C---:B------:R-:W-:Y:S01]  /*6040*/  LEA R222, P3, R235.reuse, R224, 0x5 ;  /* 0x000000e0ebde7211 */ /* 0x040fe200078628ff */
[C---:B------:R-:W-:Y:S04]  /*6050*/  HMMA.16816.F32 R8, R180.reuse, R172, R8 ;  /* 0x000000acb408723c */ /* 0x040fe80000001808 */
[C---:B------:R-:W-:Y:S04]  /*6060*/  LEA.HI.X.SX32 R223, R235.reuse, R225, 0x5, P3 ;  /* 0x000000e1ebdf7211 */ /* 0x040fe800018f2eff */
        /* <DEDUP_REMOVED lines=8> */
[----:B------:R1:W2:Y:S05]  /*60f0*/  LDSM.16.M88.4 R164, [R2+0x16000] ;  /* 0x0160000002a4783b */ /* 0x0002aa0000000200 */
[----:B------:R-:W-:Y:S02]  /*6100*/  LDSM.16.M88.4 R184, [R204+0x17000] ;  /* 0x01700000ccb8783b */ /* 0x000fe40000000200 */
[-C--:B---3--:R-:W-:Y:S08]  /*6110*/  HMMA.16816.F32 R4, R188, R196.reuse, R4 ;  /* 0x000000c4bc04723c */ /* 0x088ff00000001804 */
[C---:B------:R-:W-:Y:S08]  /*6120*/  HMMA.16816.F32 R8, R200.reuse, R196, R8 ;  /* 0x000000c4c808723c */ /* 0x040ff00000001808 */
[-C--:B------:R-:W-:Y:S03]  /*6130*/  HMMA.16816.F32 R12, R200, R198.reuse, R12 ;  /* 0x000000c6c80c723c */ /* 0x080fe6000000180c */
[----:B-1----:R-:W-:Y:S05]  /*6140*/  @P4 SHF.R.U32.HI R2, RZ, 0x2, R218 ;  /* 0x00000002ff024819 */ /* 0x002fea00000116da */
[C---:B------:R-:W-:Y:S08]  /*6150*/  HMMA.16816.F32 R16, R188.reuse, R198, R16 ;  /* 0x000000c6bc10723c */ /* 0x040ff00000001810 */
[-C--:B----4-:R-:W-:Y:S08]  /*6160*/  HMMA.16816.F32 R20, R188, R168.reuse, R20 ;  /* 0x000000a8bc14723c */ /* 0x090ff00000001814 */
[C---:B------:R-:W-:Y:S08]  /*6170*/  HMMA.16816.F32 R24, R200.reuse, R168, R24 ;  /* 0x000000a8c818723c */ /* 0x040ff00000001818 */
[-C--:B------:R-:W-:Y:S03]  /*6180*/  HMMA.16816.F32 R28, R200, R170.reuse, R28 ;  /* 0x000000aac81c723c */ /* 0x080fe6000000181c */
[C---:B------:R-:W-:Y:S04]  /*6190*/  LEA R202, P3, R235.reuse, R222, 0x5 ;  /* 0x000000deebca7211 */ /* 0x040fe800078628ff */
[C---:B------:R-:W-:Y:S01]  /*61a0*/  LEA.HI.X.SX32 R203, R235.reuse, R223, 0x5, P3 ;  /* 0x000000dfebcb7211 */ /* 0x040fe200018f2eff */
[----:B------:R-:W-:Y:S01]  /*61b0*/  HMMA.16816.F32 R32, R188, R170, R32 ;  /* 0x000000aabc20723c */ /* 0x000fe20000001820 */
[----:B------:R1:W-:Y:S03]  /*61c0*/  LDSM.16.M88.4 R168, [R204+0x16000] ;  /* 0x01600000cca8783b */ /* 0x0003e60000000200 */
[C---:B------:R-:W-:Y:S04]  /*61d0*/  LEA R200, P3, R235.reuse, R202, 0x5 ;  /* 0x000000caebc87211 */ /* 0x040fe800078628ff */
[-C--:B--2---:R-:W-:Y:S05]  /*61e0*/  HMMA.16816.F32 R4, R164, R172.reuse, R4 ;  /* 0x000000aca404723c */ /* 0x084fea0000001804 */
[C---:B------:R-:W-:Y:S02]  /*61f0*/  LEA.HI.X.SX32 R201, R235.reuse, R203, 0x5, P3 ;  /* 0x000000cbebc97211 */ /* 0x040fe400018f2eff */
[C---:B------:R-:W-:Y:S01]  /*6200*/  LEA R196, P3, R235.reuse, R200, 0x5 ;  /* 0x000000c8ebc47211 */ /* 0x040fe200078628ff */
[C---:B------:R-:W-:Y:S04]  /*6210*/  HMMA.16816.F32 R8, R176.reuse, R172, R8 ;  /* 0x000000acb008723c */ /* 0x040fe80000001808 */
[C---:B------:R-:W-:Y:S02]  /*6220*/  LEA.HI.X.SX32 R197, R235.reuse, R201, 0x5, P3 ;  /* 0x000000c9ebc57211 */ /* 0x040fe400018f2eff */
[C---:B------:R-:W-:Y:S02]  /*6230*/  LEA R230, P3, R235.reuse, R196, 0x5 ;  /* 0x000000c4ebe67211 */ /* 0x040fe400078628ff */
[-C--:B------:R-:W-:Y:S01]  /*6240*/  HMMA.16816.F32 R12, R176, R174.reuse, R12 ;  /* 0x000000aeb00c723c */ /* 0x080fe2000000180c */
[----:B-1----:R-:W-:Y:S02]  /*6250*/  IMAD.MOV.U32 R204, RZ, RZ, 0x4 ;  /* 0x00000004ffcc7424 */ /* 0x002fe400078e00ff */
[C---:B------:R-:W-:Y:S05]  /*6260*/  LEA.HI.X.SX32 R231, R235.reuse, R197, 0x5, P3 ;  /* 0x000000c5ebe77211 */ /* 0x040fea00018f2eff */
[C---:B------:R-:W-:Y:S01]  /*6270*/  HMMA.16816.F32 R16, R164.reuse, R174, R16 ;  /* 0x000000aea410723c */ /* 0x040fe20000001810 */
[----:B------:R-:W1:Y:S03]  /*6280*/  LDSM.16.MT88.4 R172, [R0+0xf800] ;  /* 0x00f8000000ac783b */ /* 0x000e660000004200 */
[C---:B------:R-:W-:Y:S04]  /*6290*/  IMAD.WIDE R232, R235.reuse, -0xc0, R230 ;  /* 0xffffff40ebe87825 */ /* 0x040fe800078e02e6 */
[-C--:B------:R-:W-:Y:S03]  /*62a0*/  HMMA.16816.F32 R20, R164, R180.reuse, R20 ;  /* 0x000000b4a414723c */ /* 0x080fe60000001814 */
[C---:B------:R-:W-:Y:S04]  /*62b0*/  LEA R194, P3, R235.reuse, R232, 0x5 ;  /* 0x000000e8ebc27211 */ /* 0x040fe800078628ff */
[C---:B------:R-:W-:Y:S01]  /*62c0*/  LEA.HI.X.SX32 R195, R235.reuse, R233, 0x5, P3 ;  /* 0x000000e9ebc37211 */ /* 0x040fe200018f2eff */
[C---:B------:R-:W-:Y:S04]  /*62d0*/  HMMA.16816.F32 R24, R176.reuse, R180, R24 ;  /* 0x000000b4b018723c */ /* 0x040fe80000001818 */
[C---:B------:R-:W-:Y:S04]  /*62e0*/  LEA R192, P3, R235.reuse, R194, 0x5 ;  /* 0x000000c2ebc07211 */ /* 0x040fe800078628ff */
[-C--:B------:R-:W-:Y:S03]  /*62f0*/  HMMA.16816.F32 R28, R176, R182.reuse, R28 ;  /* 0x000000b6b01c723c */ /* 0x080fe6000000181c */
[C---:B------:R-:W-:Y:S02]  /*6300*/  LEA.HI.X.SX32 R193, R235.reuse, R195, 0x5, P3 ;  /* 0x000000c3ebc17211 */ /* 0x040fe400018f2eff */
[C---:B------:R-:W-:Y:S03]  /*6310*/  LEA R190, P3, R235.reuse, R192, 0x5 ;  /* 0x000000c0ebbe7211 */ /* 0x040fe600078628ff */
[----:B------:R-:W-:Y:S01]  /*6320*/  HMMA.16816.F32 R32, R164, R182, R32 ;  /* 0x000000b6a420723c */ /* 0x000fe20000001820 */
[----:B------:R2:W3:Y:S03]  /*6330*/  LDSM.16.MT88.4 R164, [R0+0x13800] ;  /* 0x0138000000a4783b */ /* 0x0004e60000004200 */
        /* <DEDUP_REMOVED lines=9> */
[C---:B------:R-:W-:Y:S02]  /*63d0*/  LEA.HI.X.SX32 R199, R235.reuse, R181, 0x5, P3 ;  /* 0x000000b5ebc77211 */ /* 0x040fe400018f2eff */
[----:B--2---:R-:W-:Y:S03]  /*63e0*/  @P4 LOP3.LUT R0, R216, 0x10, RZ, 0xc0, !PT ;  /* 0x00000010d8004812 */ /* 0x004fe600078ec0ff */
[C---:B------:R-:W-:Y:S04]  /*63f0*/  HMMA.16816.F32 R16, R168.reuse, R174, R16 ;  /* 0x000000aea810723c */ /* 0x040fe80000001810 */
[C---:B------:R-:W-:Y:S01]  /*6400*/  IMAD.WIDE R228, R235.reuse, -0xc0, R198 ;  /* 0xffffff40ebe47825 */ /* 0x040fe200078e02c6 */
[----:B------:R-:W-:Y:S03]  /*6410*/  @P4 LOP3.LUT R242, R0, 0x7, R2, 0xf8, !PT ;  /* 0x0000000700f24812 */ /* 0x000fe600078ef802 */
[-C--:B---3--:R-:W-:Y:S03]  /*6420*/  HMMA.16816.F32 R20, R168, R164.reuse, R20 ;  /* 0x000000a4a814723c */ /* 0x088fe60000001814 */
[C---:B------:R-:W-:Y:S01]  /*6430*/  LEA R178, P3, R235.reuse, R228, 0x5 ;  /* 0x000000e4ebb27211 */ /* 0x040fe200078628ff */
[C---:B------:R-:W-:Y:S02]  /*6440*/  VIADD R0, R208.reuse, 0x40 ;  /* 0x00000040d0007836 */ /* 0x040fe40000000000 */
[----:B------:R-:W-:Y:S01]  /*6450*/  @P0 VIADD R0, R208, 0xffffffc0 ;  /* 0xffffffc0d0000836 */ /* 0x000fe20000000000 */
[C---:B------:R-:W-:Y:S01]  /*6460*/  LEA.HI.X.SX32 R179, R235.reuse, R229, 0x5, P3 ;  /* 0x000000e5ebb37211 */ /* 0x040fe200018f2eff */
        /* <DEDUP_REMOVED lines=23> */
[C---:B------:R-:W-:Y:S04]  /*65e0*/  LEA.HI.X.SX32 R183, R235.reuse, R171, 0x5, P3 ;  /* 0x000000abebb77211 */ /* 0x040fe800018f2eff */
[----:B------:R4:W-:Y:S01]  /*65f0*/  REDG.E.ADD.F32.FTZ.RN.STRONG.GPU desc[UR30][R202.64], R8 ;  /* 0x00000008ca0079a6 */ /* 0x0009e2000c12f31e */
[C---:B------:R-:W-:Y:S04]  /*6600*/  IMAD.WIDE R184, R235.reuse, -0xc0, R182 ;  /* 0xffffff40ebb87825 */ /* 0x040fe800078e02b6 */
[----:B------:R4:W-:Y:S01]  /*6610*/  REDG.E.ADD.F32.FTZ.RN.STRONG.GPU desc[UR30][R200.64], R9 ;  /* 0x00000009c80079a6 */ /* 0x0009e2000c12f31e */
        /* <DEDUP_REMOVED lines=20> */
[----:B------:R-:W-:Y:S02]  /*6760*/  LEA.HI.X.SX32 R9, R235, R5, 0x5, P3 ;  /* 0x00000005eb097211 */ /* 0x000fe400018f2eff */
[----:B------:R-:W-:Y:S02]  /*6770*/  PLOP3.LUT P3, PT, PT, PT, UP1, 0x80, 0x8 ;  /* 0x000000000008781c */ /* 0x000fe40003f6f018 */
[----:B------:R-:W-:Y:S01]  /*6780*/  REDG.E.ADD.F32.FTZ.RN.STRONG.GPU desc[UR30][R198.64+0x80], R15 ;  /* 0x0000800fc60079a6 */ /* 0x000fe2000c12f31e */
[----:B------:R-:W-:Y:S04]  /*6790*/  @UP0 UIADD3 UR50, UP1, UPT, UR50, -0x100, URZ ;  /* 0xffffff0032320890 */ /* 0x000fe8000ff3e0ff */
[----:B------:R-:W-:Y:S01]  /*67a0*/  REDG.E.ADD.F32.FTZ.RN.STRONG.GPU desc[UR30][R236.64+0x100], R20 ;  /* 0x00010014ec0079a6 */ /* 0x000fe2000c12f31e */
[----:B------:R-:W-:Y:S02]  /*67b0*/  @UP0 UIADD3.X UR5, UPT, UPT, UR5, -0x1, URZ, UP1, !UPT ;  /* 0xffffffff05050890 */ /* 0x000fe40008ffe4ff */
[----:B------:R-:W-:Y:S02]  /*67c0*/  UISETP.GT.AND UP1, UPT, UR39, UR6, UPT ;  /* 0x000000062700728c */ /* 0x000fe4000bf24270 */
        /* <DEDUP_REMOVED lines=17> */
[----:B------:R-:W3:Y:S05]  /*68e0*/  LDSM.16.MT88.4 R12, [R3+0x1e000] ;  /* 0x01e00000030c783b */ /* 0x000eea0000004200 */
[----:B------:R-:W4:Y:S05]  /*68f0*/  LDSM.16.MT88.4 R16, [R0] ;  /* 0x000000000010783b */ /* 0x000f2a0000004200 */
[----:B------:R-:W4:Y:S05]  /*6900*/  LDSM.16.MT88.4 R20, [R208+0x2000] ;  /* 0x00200000d014783b */ /* 0x000f2a0000004200 */
[----:B------:R-:W2:Y:S05]  /*6910*/  LDSM.16.MT88.4 R24, [R0+0x2000] ;  /* 0x002000000018783b */ /* 0x000eaa0000004200 */
[----:B------:R-:W-:Y:S05]  /*6920*/  LDSM.16.MT88.4 R32, [R3+0x1c800] ;  /* 0x01c800000320783b */ /* 0x000fea0000004200 */
[----:B------:R-:W2:Y:S05]  /*6930*/  LDSM.16.MT88.4 R28, [R208+0x800] ;  /* 0x00080000d01c783b */ /* 0x000eaa0000004200 */
[----:B------:R-:W2:Y:S01]  /*6940*/  LDSM.16.MT88.4 R164, [R3+0x1e800] ;  /* 0x01e8000003a4783b */ /* 0x000ea20000004200 */
[-C--:B-1----:R-:W-:Y:S04]  /*6950*/  HMMA.16816.F32 R100, R4, R8.reuse, R100 ;  /* 0x000000080464723c */ /* 0x082fe80000001864 */
[----:B------:R-:W1:Y:S05]  /*6960*/  LDSM.16.MT88.4 R168, [R0+0x800] ;  /* 0x0008000000a8783b */ /* 0x000e6a0000004200 */
[----:B------:R-:W1:Y:S01]  /*6970*/  LDSM.16.MT88.4 R172, [R208+0x2800] ;  /* 0x00280000d0ac783b */ /* 0x000e620000004200 */
[C---:B---3--:R-:W-:Y:S04]  /*6980*/  HMMA.16816.F32 R104, R12.reuse, R8, R104 ;  /* 0x000000080c68723c */ /* 0x048fe80000001868 */
[----:B------:R-:W-:Y:S04]  /*6990*/  LDSM.16.MT88.4 R176, [R3+0x1f800] ;  /* 0x01f8000003b0783b */ /* 0x000fe80000004200 */
[-C--:B------:R-:W-:Y:S01]  /*69a0*/  HMMA.16816.F32 R108, R12, R10.reuse, R108 ;  /* 0x0000000a0c6c723c */ /* 0x080fe2000000186c */
[----:B------:R-:W-:Y:S07]  /*69b0*/  LDSM.16.MT88.4 R180, [R208+0x3800] ;  /* 0x00380000d0b4783b */ /* 0x000fee0000004200 */
[C---:B------:R-:W-:Y:S01]  /*69c0*/  HMMA.16816.F32 R112, R4.reuse, R10, R112 ;  /* 0x0000000a0470723c */ /* 0x040fe20000001870 */
[----:B------:R-:W3:Y:S07]  /*69d0*/  LDSM.16.MT88.4 R8, [R0+0x2800] ;  /* 0x002800000008783b */ /* 0x000eee0000004200 */
[-C--:B----4-:R-:W-:Y:S08]  /*69e0*/  HMMA.16816.F32 R116, R4, R16.reuse, R116 ;  /* 0x000000100474723c */ /* 0x090ff00000001874 */
        /* <DEDUP_REMOVED lines=9> */
[-C--:B--2---:R-:W-:Y:S08]  /*6a80*/  HMMA.16816.F32 R148, R4, R24.reuse, R148 ;  /* 0x000000180494723c */ /* 0x084ff00000001894 */
[C---:B------:R-:W-:Y:S01]  /*6a90*/  HMMA.16816.F32 R152, R12.reuse, R24, R152 ;  /* 0x000000180c98723c */ /* 0x040fe20000001898 */
[----:B------:R-:W-:Y:S07]  /*6aa0*/  @P4 STL [R1], R234 ;  /* 0x000000ea01004387 */ /* 0x000fee0000100800 */
[-C--:B------:R-:W-:Y:S01]  /*6ab0*/  HMMA.16816.F32 R156, R12, R26.reuse, R156 ;  /* 0x0000001a0c9c723c */ /* 0x080fe2000000189c */
[----:B------:R-:W-:Y:S07]  /*6ac0*/  LDSM.16.MT88.4 R12, [R208+0x1000] ;  /* 0x00100000d00c783b */ /* 0x000fee0000004200 */
[----:B------:R-:W-:Y:S01]  /*6ad0*/  HMMA.16816.F32 R160, R4, R26, R160 ;  /* 0x0000001a04a0723c */ /* 0x000fe200000018a0 */
[----:B------:R-:W2:Y:S05]  /*6ae0*/  LDSM.16.MT88.4 R4, [R3+0x1d000] ;  /* 0x01d000000304783b */ /* 0x000eaa0000004200 */
        /* <DEDUP_REMOVED lines=16> */
[-C--:B---3--:R-:W-:Y:S08]  /*6bf0*/  HMMA.16816.F32 R148, R32, R8.reuse, R148 ;  /* 0x000000082094723c */ /* 0x088ff00000001894 */
[C---:B------:R-:W-:Y:S08]  /*6c00*/  HMMA.16816.F32 R152, R164.reuse, R8, R152 ;  /* 0x00000008a498723c */ /* 0x040ff00000001898 */
[-C--:B------:R-:W-:Y:S01]  /*6c10*/  HMMA.16816.F32 R156, R164, R10.reuse, R156 ;  /* 0x0000000aa49c723c */ /* 0x080fe2000000189c */
[----:B------:R-:W3:Y:S07]  /*6c20*/  LDSM.16.MT88.4 R164, [R0+0x1800] ;  /* 0x0018000000a4783b */ /* 0x000eee0000004200 */
[----:B------:R-:W-:Y:S01]  /*6c30*/  HMMA.16816.F32 R160, R32, R10, R160 ;  /* 0x0000000a20a0723c */ /* 0x000fe200000018a0 */
[----:B------:R4:W3:Y:S07]  /*6c40*/  LDSM.16.MT88.4 R8, [R0+0x3800] ;  /* 0x003800000008783b */ /* 0x0008ee0000004200 */
[-C--:B--2---:R-:W-:Y:S08]  /*6c50*/  HMMA.16816.F32 R100, R4, R12.reuse, R100 ;  /* 0x0000000c0464723c */ /* 0x084ff00000001864 */
        /* <DEDUP_REMOVED lines=36> */
.L_x_930:
[----:B------:R-:W1:Y:S01]  /*6ea0*/  LDCU UR6, c[0x0][0x4fc] ;  /* 0x00009f80ff0677ac */ /* 0x000e620008000800 */
[----:B------:R-:W-:Y:S02]  /*6eb0*/  R2P PR, R218, 0x18 ;  /* 0x00000018da007804 */ /* 0x000fe40000000000 */
[----:B------:R-:W-:Y:S01]  /*6ec0*/  MOV R215, RZ ;  /* 0x000000ff00d77202 */ /* 0x000fe20000000f00 */
[----:B------:R-:W2:Y:S01]  /*6ed0*/  LDCU UR5, c[0x0][0x500] ;  /* 0x0000a000ff0577ac */ /* 0x000ea20008000800 */
[----:B------:R-:W-:Y:S01]  /*6ee0*/  USHF.L.U32 UR14, UR33, 0x7, URZ ;  /* 0x00000007210e7899 */ /* 0x000fe200080006ff */
[----:B------:R-:W-:Y:S01]  /*6ef0*/  UMOV UR27, UR22 ;  /* 0x00000016001b7c82 */ /* 0x000fe20008000000 */
[----:B------:R-:W3:Y:S01]  /*6f00*/  LDCU.64 UR12, c[0x0][0x5b0] ;  /* 0x0000b600ff0c77ac */ /* 0x000ee20008000a00 */
[----:B-1----:R-:W-:Y:S01]  /*6f10*/  FMUL.FTZ R4, R58, UR6 ;  /* 0x000000063a047c20 */ /* 0x002fe20008410000 */
[----:B----4-:R-:W-:Y:S01]  /*6f20*/  FMUL.FTZ R11, R59, UR6 ;  /* 0x000000063b0b7c20 */ /* 0x010fe20008410000 */
        /* <DEDUP_REMOVED lines=8> */
[----:B------:R-:W-:Y:S01]  /*6fb0*/  SHF.L.U32 R4, R218, 0x4, RZ ;  /* 0x00000004da047819 */ /* 0x000fe200000006ff */
[----:B------:R-:W-:Y:S01]  /*6fc0*/  FMUL.FTZ R10, R65, UR6 ;  /* 0x00000006410a7c20 */ /* 0x000fe20008410000 */
[----:B------:R-:W-:Y:S01]  /*6fd0*/  F2FP.F16.F32.PACK_AB R7, R7, R0 ;  /* 0x000000000707723e */ /* 0x000fe200000000ff */
[----:B--2---:R-:W-:Y:S01]  /*6fe0*/  FMUL.FTZ R100, R100, UR5 ;  /* 0x0000000564647c20 */ /* 0x004fe20008410000 */
[----:B------:R-:W-:Y:S01]  /*6ff0*/  F2FP.F16.F32.PACK_AB R9, R9, R66 ;  /* 0x000000420909723e */ /* 0x000fe200000000ff */
[----:B------:R-:W-:Y:S01]  /*7000*/  FMUL.FTZ R27, R101, UR5 ;  /* 0x00000005651b7c20 */ /* 0x000fe20008410000 */
[----:B------:R-:W-:Y:S01]  /*7010*/  F2FP.F16.F32.PACK_AB R8, R8, R2 ;  /* 0x000000020808723e */ /* 0x000fe200000000ff */
[----:B------:R-:W-:Y:S01]  /*7020*/  FMUL.FTZ R102, R102, UR5 ;  /* 0x0000000566667c20 */ /* 0x000fe20008410000 */
[----:B------:R-:W-:Y:S01]  /*7030*/  LOP3.LUT R0, R241, 0x1f8, RZ, 0xc0, !PT ;  /* 0x000001f8f1007812 */ /* 0x000fe200078ec0ff */
[----:B------:R-:W-:Y:S01]  /*7040*/  FMUL.FTZ R26, R103, UR5 ;  /* 0x00000005671a7c20 */ /* 0x000fe20008410000 */
[----:B------:R-:W-:Y:S01]  /*7050*/  SHF.L.U32 R66, R218, 0x5, RZ ;  /* 0x00000005da427819 */ /* 0x000fe200000006ff */
[----:B------:R-:W-:Y:S01]  /*7060*/  FMUL.FTZ R114, R114, UR5 ;  /* 0x0000000572727c20 */ /* 0x000fe20008410000 */
[----:B------:R-:W-:Y:S01]  /*7070*/  SHF.L.U32 R2, R218, 0x1, RZ ;  /* 0x00000001da027819 */ /* 0x000fe200000006ff */
[----:B------:R-:W-:Y:S01]  /*7080*/  FMUL.FTZ R6, R115, UR5 ;  /* 0x0000000573067c20 */ /* 0x000fe20008410000 */
[----:B------:R-:W-:Y:S01]  /*7090*/  LOP3.LUT R4, R4, 0x1c0, RZ, 0xc0, !PT ;  /* 0x000001c004047812 */ /* 0x000fe200078ec0ff */
[----:B------:R-:W-:Y:S01]  /*70a0*/  FMUL.FTZ R112, R112, UR5 ;  /* 0x0000000570707c20 */ /* 0x000fe20008410000 */
[----:B------:R-:W-:Y:S01]  /*70b0*/  F2FP.F16.F32.PACK_AB R10, R10, R3 ;  /* 0x000000030a0a723e */ /* 0x000fe200000000ff */
[----:B------:R-:W-:Y:S01]  /*70c0*/  FMUL.FTZ R23, R113, UR5 ;  /* 0x0000000571177c20 */ /* 0x000fe20008410000 */
[--C-:B------:R-:W-:Y:S01]  /*70d0*/  LOP3.LUT R3, R0, 0x38, R218.reuse, 0x78, !PT ;  /* 0x0000003800037812 */ /* 0x100fe200078e78da */
[----:B------:R-:W-:Y:S01]  /*70e0*/  FMUL.FTZ R18, R49, UR6 ;  /* 0x0000000631127c20 */ /* 0x000fe20008410000 */
[----:B------:R-:W-:Y:S01]  /*70f0*/  SHF.R.U32.HI R218, RZ, 0x4, R218 ;  /* 0x00000004ffda7819 */ /* 0x000fe200000116da */
[----:B------:R-:W-:Y:S01]  /*7100*/  FMUL.FTZ R169, R50, UR6 ;  /* 0x0000000632a97c20 */ /* 0x000fe20008410000 */
[----:B------:R-:W-:Y:S01]  /*7110*/  LOP3.LUT R66, R66, 0xc00, RZ, 0xc0, !PT ;  /* 0x00000c0042427812 */ /* 0x000fe200078ec0ff */
[----:B------:R-:W-:Y:S01]  /*7120*/  FMUL.FTZ R104, R104, UR5 ;  /* 0x0000000568687c20 */ /* 0x000fe20008410000 */
[--C-:B------:R-:W-:Y:S01]  /*7130*/  LOP3.LUT R0, R4, 0x38, R2.reuse, 0xf8, !PT ;  /* 0x0000003804007812 */ /* 0x100fe200078ef802 */
[----:B------:R-:W-:Y:S01]  /*7140*/  FMUL.FTZ R25, R105, UR5 ;  /* 0x0000000569197c20 */ /* 0x000fe20008410000 */
[----:B------:R-:W-:Y:S01]  /*7150*/  LOP3.LUT R2, R66, 0x6, R2, 0xf8, !PT ;  /* 0x0000000642027812 */ /* 0x000fe200078ef802 */
[----:B------:R-:W-:Y:S01]  /*7160*/  FMUL.FTZ R106, R106, UR5 ;  /* 0x000000056a6a7c20 */ /* 0x000fe20008410000 */
[----:B------:R-:W-:Y:S01]  /*7170*/  LOP3.LUT R0, R0, 0x8, R218, 0x78, !PT ;  /* 0x0000000800007812 */ /* 0x000fe200078e78da */
[----:B------:R-:W-:Y:S01]  /*7180*/  FMUL.FTZ R24, R107, UR5 ;  /* 0x000000056b187c20 */ /* 0x000fe20008410000 */
[----:B------:R-:W-:Y:S01]  /*7190*/  MOV R4, 0x20 ;  /* 0x0000002000047802 */ /* 0x000fe20000000f00 */
[----:B------:R-:W-:Y:S01]  /*71a0*/  FMUL.FTZ R170, R48, UR6 ;  /* 0x0000000630aa7c20 */ /* 0x000fe20008410000 */
[----:B------:R-:W-:Y:S01]  /*71b0*/  LOP3.LUT R0, R2, R0, RZ, 0xfc, !PT ;  /* 0x0000000002007212 */ /* 0x000fe200078efcff */
[----:B------:R-:W-:Y:S01]  /*71c0*/  FMUL.FTZ R15, R47, UR6 ;  /* 0x000000062f0f7c20 */ /* 0x000fe20008410000 */
[----:B------:R-:W-:Y:S01]  /*71d0*/  SEL R4, R4, 0xffffffe0, !P3 ;  /* 0xffffffe004047807 */ /* 0x000fe20005800000 */
[----:B------:R-:W-:Y:S01]  /*71e0*/  FMUL.FTZ R108, R108, UR5 ;  /* 0x000000056c6c7c20 */ /* 0x000fe20008410000 */
[----:B------:R-:W-:Y:S01]  /*71f0*/  LEA R0, R0, UR4, 0x1 ;  /* 0x0000000400007c11 */ /* 0x000fe2000f8e08ff */
[----:B------:R-:W-:Y:S01]  /*7200*/  FMUL.FTZ R50, R109, UR5 ;  /* 0x000000056d327c20 */ /* 0x000fe20008410000 */
[----:B------:R-:W-:Y:S01]  /*7210*/  FMUL.FTZ R110, R110, UR5 ;  /* 0x000000056e6e7c20 */ /* 0x000fe20008410000 */
[----:B------:R-:W-:Y:S01]  /*7220*/  FMUL.FTZ R49, R111, UR5 ;  /* 0x000000056f317c20 */ /* 0x000fe20008410000 */
[----:B------:R-:W-:Y:S01]  /*7230*/  IADD3 R66, PT, PT, R0, 0xc000, RZ ;  /* 0x0000c00000427810 */ /* 0x000fe20007ffe0ff */
[----:B------:R-:W-:Y:S01]  /*7240*/  FMUL.FTZ R19, R43, UR6 ;  /* 0x000000062b137c20 */ /* 0x000fe20008410000 */
[----:B------:R-:W-:Y:S01]  /*7250*/  F2FP.F16.F32.PACK_AB R27, R27, R100 ;  /* 0x000000641b1b723e */ /* 0x000fe200000000ff */
[----:B------:R-:W-:Y:S01]  /*7260*/  BAR.SYNC.DEFER_BLOCKING 0x0 ;  /* 0x0000000000007b1d */ /* 0x000fe20000010000 */
[----:B------:R-:W-:Y:S01]  /*7270*/  F2FP.F16.F32.PACK_AB R26, R26, R102 ;  /* 0x000000661a1a723e */ /* 0x000fe200000000ff */
[----:B------:R-:W-:Y:S01]  /*7280*/  FMUL.FTZ R168, R44, UR6 ;  /* 0x000000062ca87c20 */ /* 0x000fe20008410000 */
[----:B------:R-:W-:Y:S01]  /*7290*/  LOP3.LUT R241, R3, 0x1e00, R241, 0xf8, !PT ;  /* 0x00001e0003f17812 */ /* 0x000fe200078ef8f1 */
[----:B------:R-:W-:Y:S01]  /*72a0*/  FMUL.FTZ R116, R116, UR5 ;  /* 0x0000000574747c20 */ /* 0x000fe20008410000 */
[----:B------:R-:W-:Y:S01]  /*72b0*/  FMUL.FTZ R48, R117, UR5 ;  /* 0x0000000575307c20 */ /* 0x000fe20008410000 */
[----:B------:R-:W-:Y:S01]  /*72c0*/  FMUL.FTZ R118, R118, UR5 ;  /* 0x0000000576767c20 */ /* 0x000fe20008410000 */
        /* <DEDUP_REMOVED lines=67> */
[----:B-1----:R-:W-:Y:S01]  /*7700*/  IADD3 R6, PT, PT, R4, R2, RZ ;  /* 0x0000000204067210 */ /* 0x002fe20007ffe0ff */
        /* <DEDUP_REMOVED lines=22> */
[----:B------:R-:W-:Y:S01]  /*7870*/  F2FP.F16.F32.PACK_AB R34, R34, R140 ;  /* 0x0000008c2222723e */ /* 0x000fe200000000ff */
[----:B------:R-:W-:Y:S01]  /*7880*/  STS [R6+0x400], R43 ;  /* 0x0004002b06007388 */ /* 0x000fe20000000800 */
[----:B--2---:R-:W1:Y:S01]  /*7890*/  LDC.64 R24, c[0x0][0x5c0] ;  /* 0x00017000ff187b82 */ /* 0x004e620000000a00 */
[----:B------:R-:W-:Y:S01]  /*78a0*/  F2FP.F16.F32.PACK_AB R33, R33, R142 ;  /* 0x0000008e2121723e */ /* 0x000fe200000000ff */
[----:B------:R-:W-:Y:S01]  /*78b0*/  FMUL.FTZ R166, R52, UR6 ;  /* 0x0000000634a67c20 */ /* 0x000fe20008410000 */
[----:B------:R-:W-:Y:S01]  /*78c0*/  STS [R2+0x2000], R46 ;  /* 0x0020002e02007388 */ /* 0x000fe20000000800 */
[----:B------:R-:W-:Y:S01]  /*78d0*/  F2FP.F16.F32.PACK_AB R32, R32, R148 ;  /* 0x000000942020723e */ /* 0x000fe200000000ff */
[----:B------:R-:W-:Y:S01]  /*78e0*/  FMUL.FTZ R14, R53, UR6 ;  /* 0x00000006350e7c20 */ /* 0x000fe20008410000 */
[----:B------:R-:W-:Y:S01]  /*78f0*/  F2FP.F16.F32.PACK_AB R31, R31, R150 ;  /* 0x000000961f1f723e */ /* 0x000fe200000000ff */
        /* <DEDUP_REMOVED lines=44> */
[----:B------:R-:W-:Y:S01]  /*7bc0*/  STS [R2+0x4000], R32 ;  /* 0x0040002002007388 */ /* 0x000fe20000000800 */
[----:B------:R-:W-:Y:S01]  /*7bd0*/  FMUL.FTZ R59, R77, UR6 ;  /* 0x000000064d3b7c20 */ /* 0x000fe20008410000 */
[----:B------:R-:W-:Y:S01]  /*7be0*/  FMUL.FTZ R78, R78, UR6 ;  /* 0x000000064e4e7c20 */ /* 0x000fe20008410000 */
[----:B------:R-:W-:Y:S01]  /*7bf0*/  FMUL.FTZ R58, R79, UR6 ;  /* 0x000000064f3a7c20 */ /* 0x000fe20008410000 */
[----:B------:R-:W-:Y:S01]  /*7c00*/  STS [R2+0x4400], R31 ;  /* 0x0044001f02007388 */ /* 0x000fe20000000800 */
[----:B------:R-:W-:Y:S01]  /*7c10*/  F2FP.F16.F32.PACK_AB R12, R12, R164 ;  /* 0x000000a40c0c723e */ /* 0x000fe200000000ff */
[----:B------:R-:W-:Y:S01]  /*7c20*/  FMUL.FTZ R84, R84, UR6 ;  /* 0x0000000654547c20 */ /* 0x000fe20008410000 */
[----:B------:R-:W-:Y:S01]  /*7c30*/  FMUL.FTZ R57, R85, UR6 ;  /* 0x0000000655397c20 */ /* 0x000fe20008410000 */
[----:B------:R-:W-:Y:S01]  /*7c40*/  STS [R6+0x4000], R28 ;  /* 0x0040001c06007388 */ /* 0x000fe20000000800 */
[----:B------:R-:W-:Y:S01]  /*7c50*/  FMUL.FTZ R86, R86, UR6 ;  /* 0x0000000656567c20 */ /* 0x000fe20008410000 */
[----:B------:R-:W-:Y:S01]  /*7c60*/  FMUL.FTZ R56, R87, UR6 ;  /* 0x0000000657387c20 */ /* 0x000fe20008410000 */
[----:B------:R-:W-:Y:S01]  /*7c70*/  USHF.R.S32.HI UR5, URZ, 0x1f, UR14 ;  /* 0x0000001fff057899 */ /* 0x000fe2000801140e */
[----:B------:R-:W-:Y:S01]  /*7c80*/  STS [R6+0x4400], R163 ;  /* 0x004400a306007388 */ /* 0x000fe20000000800 */
[----:B------:R-:W-:Y:S01]  /*7c90*/  FMUL.FTZ R96, R96, UR6 ;  /* 0x0000000660607c20 */ /* 0x000fe20008410000 */
[----:B------:R-:W-:Y:S01]  /*7ca0*/  FMUL.FTZ R61, R97, UR6 ;  /* 0x00000006613d7c20 */ /* 0x000fe20008410000 */
[----:B------:R-:W-:Y:S01]  /*7cb0*/  FMUL.FTZ R98, R98, UR6 ;  /* 0x0000000662627c20 */ /* 0x000fe20008410000 */
[----:B------:R-:W-:Y:S01]  /*7cc0*/  STS [R2+0x6000], R30 ;  /* 0x0060001e02007388 */ /* 0x000fe20000000800 */
[----:B------:R-:W-:Y:S01]  /*7cd0*/  FMUL.FTZ R60, R99, UR6 ;  /* 0x00000006633c7c20 */ /* 0x000fe20008410000 */
[----:B------:R-:W-:Y:S01]  /*7ce0*/  F2FP.F16.F32.PACK_AB R5, R5, R68 ;  /* 0x000000440505723e */ /* 0x000fe200000000ff */
[----:B------:R-:W-:Y:S01]  /*7cf0*/  UIADD3 UR14, UP0, UPT, UR41, UR14, URZ ;  /* 0x0000000e290e7290 */ /* 0x000fe2000ff1e0ff */
        /* <DEDUP_REMOVED lines=14> */
[----:B------:R-:W2:Y:S01]  /*7de0*/  LDCU.64 UR6, c[0x0][0x5a8] ;  /* 0x0000b500ff0677ac */ /* 0x000ea20008000a00 */
[----:B------:R-:W-:Y:S01]  /*7df0*/  F2FP.F16.F32.PACK_AB R51, R51, R82 ;  /* 0x000000523333723e */ /* 0x000fe200000000ff */
[----:B------:R-:W-:Y:S01]  /*7e00*/  STS [R0+0x14400], R21 ;  /* 0x0144001500007388 */ /* 0x000fe20000000800 */
[----:B------:R-:W-:Y:S01]  /*7e10*/  F2FP.F16.F32.PACK_AB R54, R54, R72 ;  /* 0x000000483636723e */ /* 0x000fe200000000ff */
[----:B------:R-:W-:Y:S01]  /*7e20*/  ULEA.HI.X.SX32 UR41, UR41, UR5, 0x1, UP0 ;  /* 0x0000000529297291 */ /* 0x000fe200080f0eff */
        /* <DEDUP_REMOVED lines=8> */
[----:B------:R3:W-:Y:S01]  /*7eb0*/  STS [R0+0x16000], R20 ;  /* 0x0160001400007388 */ /* 0x0007e20000000800 */
[----:B------:R-:W-:Y:S02]  /*7ec0*/  F2FP.F16.F32.PACK_AB R61, R61, R96 ;  /* 0x000000603d3d723e */ /* 0x000fe400000000ff */
[----:B------:R-:W-:Y:S01]  /*7ed0*/  F2FP.F16.F32.PACK_AB R60, R60, R98 ;  /* 0x000000623c3c723e */ /* 0x000fe200000000ff */
[----:B------:R-:W-:Y:S01]  /*7ee0*/  STS [R0+0x16400], R19 ;  /* 0x0164001300007388 */ /* 0x000fe20000000800 */
[----:B------:R-:W-:Y:S01]  /*7ef0*/  F2FP.F16.F32.PACK_AB R62, R62, R88 ;  /* 0x000000583e3e723e */ /* 0x000fe200000000ff */
[----:B--2---:R-:W-:Y:S01]  /*7f00*/  UIMAD UR7, UR27, UR7, URZ ;  /* 0x000000071b0772a4 */ /* 0x004fe2000f8e02ff */
[----:B------:R-:W-:Y:S01]  /*7f10*/  F2FP.F16.F32.PACK_AB R65, R65, R90 ;  /* 0x0000005a4141723e */ /* 0x000fe200000000ff */
[----:B------:R-:W-:Y:S01]  /*7f20*/  STS [R3+0x16000], R16 ;  /* 0x0160001003007388 */ /* 0x000fe20000000800 */
[----:B------:R-:W-:-:S02]  /*7f30*/  F2FP.F16.F32.PACK_AB R64, R64, R92 ;  /* 0x0000005c4040723e */ /* 0x000fc400000000ff */
[----:B------:R-:W-:Y:S01]  /*7f40*/  F2FP.F16.F32.PACK_AB R63, R63, R94 ;  /* 0x0000005e3f3f723e */ /* 0x000fe200000000ff */
[----:B------:R-:W-:Y:S04]  /*7f50*/  STS [R3+0x16400], R15 ;  /* 0x0164000f03007388 */ /* 0x000fe80000000800 */
[----:B------:R-:W-:Y:S04]  /*7f60*/  STS [R2+0x8000], R14 ;  /* 0x0080000e02007388 */ /* 0x000fe80000000800 */
[----:B------:R-:W-:Y:S04]  /*7f70*/  STS [R2+0x8400], R13 ;  /* 0x0084000d02007388 */ /* 0x000fe80000000800 */
[----:B------:R1:W-:Y:S01]  /*7f80*/  STS [R6+0x8000], R10 ;  /* 0x0080000a06007388 */ /* 0x0003e20000000800 */
[----:B---3--:R-:W2:Y:S03]  /*7f90*/  LDC.64 R20, c[0x0][0x5c8] ;  /* 0x00017200ff147b82 */ /* 0x008ea60000000a00 */
[----:B------:R-:W-:Y:S04]  /*7fa0*/  STS [R6+0x8400], R9 ;  /* 0x0084000906007388 */ /* 0x000fe80000000800 */
[----:B------:R-:W-:Y:S04]  /*7fb0*/  STS [R2+0xa000], R12 ;  /* 0x00a0000c02007388 */ /* 0x000fe80000000800 */
[----:B------:R3:W-:Y:S04]  /*7fc0*/  STS [R2+0xa400], R11 ;  /* 0x00a4000b02007388 */ /* 0x0007e80000000800 */
[----:B------:R4:W-:Y:S04]  /*7fd0*/  STS [R6+0xa000], R8 ;  /* 0x00a0000806007388 */ /* 0x0009e80000000800 */
[----:B------:R4:W-:Y:S04]  /*7fe0*/  STS [R6+0xa400], R7 ;  /* 0x00a4000706007388 */ /* 0x0009e80000000800 */
[----:B------:R4:W-:Y:S01]  /*7ff0*/  STS [R0+0x18000], R5 ;  /* 0x0180000500007388 */ /* 0x0009e20000000800 */
[----:B-1----:R-:W-:-:S02]  /*8000*/  SHF.L.U32 R10, R24, 0x6, RZ ;  /* 0x00000006180a7819 */ /* 0x002fc400000006ff */
[----:B--2---:R-:W-:Y:S01]  /*8010*/  SHF.L.U32 R22, R20, 0x6, RZ ;  /* 0x0000000614167819 */ /* 0x004fe200000006ff */
[----:B------:R-:W-:Y:S04]  /*8020*/  STS [R0+0x18400], R53 ;  /* 0x0184003500007388 */ /* 0x000fe80000000800 */
[----:B------:R-:W-:Y:S04]  /*8030*/  STS [R3+0x18000], R52 ;  /* 0x0180003403007388 */ /* 0x000fe80000000800 */
[----:B------:R-:W-:Y:S01]  /*8040*/  STS [R3+0x18400], R51 ;  /* 0x0184003303007388 */ /* 0x000fe20000000800 */
[----:B---3--:R-:W-:-:S03]  /*8050*/  SHF.L.U64.HI R11, R24, 0x6, R25 ;  /* 0x00000006180b7819 */ /* 0x008fc60000010219 */
[----:B------:R-:W-:Y:S01]  /*8060*/  STS [R0+0x1a000], R54 ;  /* 0x01a0003600007388 */ /* 0x000fe20000000800 */
[----:B----4-:R-:W1:Y:S03]  /*8070*/  LDC.64 R8, c[0x0][0x5d8] ;  /* 0x00017600ff087b82 */ /* 0x010e660000000a00 */
[----:B------:R2:W-:Y:S01]  /*8080*/  STS [R0+0x1a400], R55 ;  /* 0x01a4003700007388 */ /* 0x0005e20000000800 */
[----:B------:R-:W-:-:S03]  /*8090*/  IMAD R7, R24, UR41, RZ ;  /* 0x0000002918077c24 */ /* 0x000fc6000f8e02ff */
[----:B------:R-:W-:Y:S01]  /*80a0*/  STS [R3+0x1a000], R59 ;  /* 0x01a0003b03007388 */ /* 0x000fe20000000800 */
[----:B------:R-:W-:-:S03]  /*80b0*/  IMAD.WIDE.U32 R4, R24, UR14, R214 ;  /* 0x0000000e18047c25 */ /* 0x000fc6000f8e00d6 */
[----:B------:R-:W-:Y:S01]  /*80c0*/  STS [R3+0x1a400], R58 ;  /* 0x01a4003a03007388 */ /* 0x000fe20000000800 */
[----:B------:R-:W-:-:S03]  /*80d0*/  IMAD R7, R25, UR14, R7 ;  /* 0x0000000e19077c24 */ /* 0x000fc6000f8e0207 */
[----:B------:R-:W-:Y:S02]  /*80e0*/  STS [R2+0xc000], R57 ;  /* 0x00c0003902007388 */ /* 0x000fe40000000800 */
[----:B------:R-:W-:Y:S02]  /*80f0*/  IADD3 R5, PT, PT, R5, R7, RZ ;  /* 0x0000000705057210 */ /* 0x000fe40007ffe0ff */
[----:B------:R-:W-:Y:S01]  /*8100*/  STS [R2+0xc400], R56 ;  /* 0x00c4003802007388 */ /* 0x000fe20000000800 */
[----:B------:R-:W-:-:S03]  /*8110*/  MOV R7, UR6 ;  /* 0x0000000600077c02 */ /* 0x000fc60008000f00 */
[----:B------:R-:W-:Y:S02]  /*8120*/  STS [R6+0xc000], R61 ;  /* 0x00c0003d06007388 */ /* 0x000fe40000000800 */
[----:B------:R-:W-:Y:S02]  /*8130*/  IMAD.WIDE.U32 R4, R7, UR27, R4 ;  /* 0x0000001b07047c25 */ /* 0x000fe4000f8e0004 */
[----:B------:R-:W-:Y:S01]  /*8140*/  STS [R6+0xc400], R60 ;  /* 0x00c4003c06007388 */ /* 0x000fe20000000800 */
[----:B--2---:R-:W-:Y:S02]  /*8150*/  LEA R0, R241, UR4, 0x1 ;  /* 0x00000004f1007c11 */ /* 0x004fe4000f8e08ff */
[----:B------:R-:W-:Y:S01]  /*8160*/  IADD3 R5, PT, PT, R5, UR7, RZ ;  /* 0x0000000705057c10 */ /* 0x000fe2000fffe0ff */
[----:B------:R-:W-:Y:S01]  /*8170*/  STS [R2+0xe000], R62 ;  /* 0x00e0003e02007388 */ /* 0x000fe20000000800 */
[----:B------:R-:W2:Y:S03]  /*8180*/  LDCU.128 UR4, c[0x0][0x560] ;  /* 0x0000ac00ff0477ac */ /* 0x000ea60008000c00 */
[----:B------:R3:W-:Y:S01]  /*8190*/  STS [R2+0xe400], R65 ;  /* 0x00e4004102007388 */ /* 0x0007e20000000800 */
[----:B-1----:R-:W-:-:S03]  /*81a0*/  IMAD.WIDE.U32 R4, R8, UR25, R4 ;  /* 0x0000001908047c25 */ /* 0x002fc6000f8e0004 */
[----:B------:R-:W-:Y:S01]  /*81b0*/  STS [R6+0xe000], R64 ;  /* 0x00e0004006007388 */ /* 0x000fe20000000800 */
[----:B------:R-:W-:Y:S02]  /*81c0*/  IMAD R5, R9, UR25, R5 ;  /* 0x0000001909057c24 */ /* 0x000fe4000f8e0205 */
[----:B------:R-:W1:Y:S01]  /*81d0*/  LDC.64 R8, c[0x0][0x5e0] ;  /* 0x00017800ff087b82 */ /* 0x000e620000000a00 */
[----:B------:R4:W-:Y:S01]  /*81e0*/  STS [R6+0xe400], R63 ;  /* 0x00e4003f06007388 */ /* 0x0009e20000000800 */
[----:B------:R-:W-:-:S06]  /*81f0*/  IMAD.WIDE.U32 R4, R207, R24, R4 ;  /* 0x00000018cf047225 */ /* 0x000fcc00078e0004 */
[----:B------:R-:W-:Y:S01]  /*8200*/  BAR.SYNC.DEFER_BLOCKING 0x0 ;  /* 0x0000000000007b1d */ /* 0x000fe20000010000 */
[----:B---3--:R-:W-:-:S04]  /*8210*/  IMAD.WIDE.U32 R2, R20, UR14, R214 ;  /* 0x0000000e14027c25 */ /* 0x008fc8000f8e00d6 */
[----:B----4-:R-:W-:Y:S01]  /*8220*/  IMAD R6, R20, UR41, RZ ;  /* 0x0000002914067c24 */ /* 0x010fe2000f8e02ff */
[----:B------:R-:W3:Y:S03]  /*8230*/  LDS.128 R76, [R0+0xc000] ;  /* 0x00c00000004c7984 */ /* 0x000ee60000000c00 */
[----:B------:R-:W-:Y:S01]  /*8240*/  IMAD R6, R21, UR14, R6 ;  /* 0x0000000e15067c24 */ /* 0x000fe2000f8e0206 */
[----:B------:R-:W4:Y:S04]  /*8250*/  LDS.128 R68, [R0+0x10000] ;  /* 0x0100000000447984 */ /* 0x000f280000000c00 */
[----:B------:R-:W-:Y:S02]  /*8260*/  IADD3 R3, PT, PT, R3, R6, RZ ;  /* 0x0000000603037210 */ /* 0x000fe40007ffe0ff */
[----:B------:R-:W-:Y:S01]  /*8270*/  MOV R6, UR12 ;  /* 0x0000000c00067c02 */ /* 0x000fe20008000f00 */
[----:B------:R-:W4:Y:S04]  /*8280*/  LDS.128 R72, [R0+0xd000] ;  /* 0x00d0000000487984 */ /* 0x000f280000000c00 */
[----:B------:R-:W-:Y:S01]  /*8290*/  IMAD.WIDE.U32 R6, R6, UR27, R2 ;  /* 0x0000001b06067c25 */ /* 0x000fe2000f8e0002 */
[C---:B--2---:R-:W-:Y:S01]  /*82a0*/  LEA R2, P0, R4.reuse, UR4, 0x1 ;  /* 0x0000000404027c11 */ /* 0x044fe2000f8008ff */
[----:B------:R-:W2:Y:S02]  /*82b0*/  LDS.128 R64, [R0+0x11000] ;  /* 0x0110000000407984 */ /* 0x000ea40000000c00 */
[----:B------:R-:W-:Y:S01]  /*82c0*/  IMAD R3, R207, R25, R5 ;  /* 0x00000019cf037224 */ /* 0x000fe200078e0205 */
[----:B------:R-:W-:Y:S01]  /*82d0*/  IADD3 R5, PT, PT, R7, UR13, RZ ;  /* 0x0000000d07057c10 */ /* 0x000fe2000fffe0ff */
[----:B------:R-:W2:Y:S03]  /*82e0*/  LDS.128 R52, [R0+0xe000] ;  /* 0x00e0000000347984 */ /* 0x000ea60000000c00 */
[----:B------:R-:W-:Y:S01]  /*82f0*/  LEA.HI.X R3, R4, UR5, R3, 0x1, P0 ;  /* 0x0000000504037c11 */ /* 0x000fe200080f0c03 */
[----:B------:R-:W2:Y:S01]  /*8300*/  LDS.128 R48, [R0+0x12000] ;  /* 0x0120000000307984 */ /* 0x000ea20000000c00 */
[----:B------:R-:W-:-:S02]  /*8310*/  MOV R4, R6 ;  /* 0x0000000600047202 */ /* 0x000fc40000000f00 */
[-C--:B------:R-:W-:Y:S01]  /*8320*/  LEA R6, P0, R24, R2.reuse, 0x7 ;  /* 0x0000000218067211 */ /* 0x080fe200078038ff */
[----:B------:R-:W2:Y:S02]  /*8330*/  LDS.128 R60, [R0+0xf000] ;  /* 0x00f00000003c7984 */ /* 0x000ea40000000c00 */
[----:B-1----:R-:W-:Y:S01]  /*8340*/  IMAD.WIDE.U32 R4, R8, UR25, R4 ;  /* 0x0000001908047c25 */ /* 0x002fe2000f8e0004 */
[-C--:B------:R-:W-:Y:S01]  /*8350*/  LEA.HI.X R7, R24, R3.reuse, R25, 0x7, P0 ;  /* 0x0000000318077211 */ /* 0x080fe200000f3c19 */
[----:B------:R-:W1:Y:S01]  /*8360*/  LDS.128 R56, [R0+0x13000] ;  /* 0x0130000000387984 */ /* 0x000e620000000c00 */
[----:B------:R-:W-:Y:S01]  /*8370*/  IADD3 R8, P0, PT, R10, R2, RZ ;  /* 0x000000020a087210 */ /* 0x000fe20007f1e0ff */
[----:B------:R-:W-:Y:S01]  /*8380*/  IMAD R5, R9, UR25, R5 ;  /* 0x0000001909057c24 */ /* 0x000fe2000f8e0205 */
[----:B------:R-:W-:Y:S01]  /*8390*/  IADD3 R10, P1, PT, R6, R10, RZ ;  /* 0x0000000a060a7210 */ /* 0x000fe20007f3e0ff */
[----:B------:R-:W1:Y:S01]  /*83a0*/  LDS.128 R40, [R0+0x14000] ;  /* 0x0140000000287984 */ /* 0x000e620000000c00 */
[----:B------:R-:W-:-:S02]  /*83b0*/  IADD3.X R9, PT, PT, R11, R3, RZ, P0, !PT ;  /* 0x000000030b097210 */ /* 0x000fc400007fe4ff */
[----:B------:R-:W-:Y:S01]  /*83c0*/  IADD3.X R11, PT, PT, R7, R11, RZ, P1, !PT ;  /* 0x0000000b070b7210 */ /* 0x000fe20000ffe4ff */
[----:B------:R-:W1:Y:S04]  /*83d0*/  LDS.128 R44, [R0+0x18000] ;  /* 0x01800000002c7984 */ /* 0x000e680000000c00 */
[----:B------:R-:W1:Y:S04]  /*83e0*/  LDS.128 R36, [R0+0x15000] ;  /* 0x0150000000247984 */ /* 0x000e680000000c00 */
[----:B------:R-:W1:Y:S04]  /*83f0*/  LDS.128 R24, [R0+0x19000] ;  /* 0x0190000000187984 */ /* 0x000e680000000c00 */
[----:B------:R-:W1:Y:S04]  /*8400*/  LDS.128 R32, [R0+0x16000] ;  /* 0x0160000000207984 */ /* 0x000e680000000c00 */
[----:B------:R-:W1:Y:S04]  /*8410*/  LDS.128 R16, [R0+0x1a000] ;  /* 0x01a0000000107984 */ /* 0x000e680000000c00 */
[----:B------:R-:W1:Y:S04]  /*8420*/  LDS.128 R28, [R0+0x17000] ;  /* 0x01700000001c7984 */ /* 0x000e680000000c00 */
[----:B------:R2:W1:Y:S04]  /*8430*/  LDS.128 R12, [R0+0x1b000] ;  /* 0x01b00000000c7984 */ /* 0x0004680000000c00 */
[----:B---3--:R-:W-:Y:S04]  /*8440*/  STG.E.128 desc[UR30][R2.64], R76 ;  /* 0x0000004c02007986 */ /* 0x008fe8000c101d1e */
[----:B----4-:R3:W-:Y:S04]  /*8450*/  STG.E.128 desc[UR30][R2.64+0x80], R68 ;  /* 0x0000804402007986 */ /* 0x0107e8000c101d1e */
[----:B------:R-:W-:Y:S04]  /*8460*/  STG.E.128 desc[UR30][R8.64], R72 ;  /* 0x0000004808007986 */ /* 0x000fe8000c101d1e */
[----:B--2---:R2:W-:Y:S04]  /*8470*/  STG.E.128 desc[UR30][R8.64+0x80], R64 ;  /* 0x0000804008007986 */ /* 0x0045e8000c101d1e */
[----:B------:R-:W-:Y:S01]  /*8480*/  STG.E.128 desc[UR30][R6.64], R52 ;  /* 0x0000003406007986 */ /* 0x000fe2000c101d1e */
[----:B------:R-:W-:-:S03]  /*8490*/  SHF.L.U64.HI R0, R20, 0x6, R21 ;  /* 0x0000000614007819 */ /* 0x000fc60000010215 */
[----:B------:R4:W-:Y:S04]  /*84a0*/  STG.E.128 desc[UR30][R6.64+0x80], R48 ;  /* 0x0000803006007986 */ /* 0x0009e8000c101d1e */
[----:B------:R4:W-:Y:S04]  /*84b0*/  STG.E.128 desc[UR30][R10.64], R60 ;  /* 0x0000003c0a007986 */ /* 0x0009e8000c101d1e */
[----:B-1----:R1:W-:Y:S01]  /*84c0*/  STG.E.128 desc[UR30][R10.64+0x80], R56 ;  /* 0x000080380a007986 */ /* 0x0023e2000c101d1e */
[----:B---3--:R-:W-:-:S04]  /*84d0*/  IMAD.WIDE.U32 R2, R207, R20, R4 ;  /* 0x00000014cf027225 */ /* 0x008fc800078e0004 */
[----:B------:R-:W-:Y:S01]  /*84e0*/  IMAD R207, R207, R21, R3 ;  /* 0x00000015cfcf7224 */ /* 0x000fe200078e0203 */
[----:B------:R-:W-:-:S04]  /*84f0*/  LEA R4, P0, R2, UR6, 0x1 ;  /* 0x0000000602047c11 */ /* 0x000fc8000f8008ff */
[----:B------:R-:W-:Y:S02]  /*8500*/  LEA.HI.X R5, R2, UR7, R207, 0x1, P0 ;  /* 0x0000000702057c11 */ /* 0x000fe400080f0ccf */
[-C--:B------:R-:W-:Y:S02]  /*8510*/  LEA R2, P0, R20, R4.reuse, 0x7 ;  /* 0x0000000414027211 */ /* 0x080fe400078038ff */
[----:B--2---:R-:W-:Y:S01]  /*8520*/  IADD3 R8, P1, PT, R22, R4, RZ ;  /* 0x0000000416087210 */ /* 0x004fe20007f3e0ff */
[----:B------:R1:W-:Y:S01]  /*8530*/  STG.E.128 desc[UR30][R4.64], R40 ;  /* 0x0000002804007986 */ /* 0x0003e2000c101d1e */
[-C--:B------:R-:W-:Y:S02]  /*8540*/  LEA.HI.X R3, R20, R5.reuse, R21, 0x7, P0 ;  /* 0x0000000514037211 */ /* 0x080fe400000f3c15 */
[----:B----4-:R-:W-:Y:S01]  /*8550*/  IADD3 R6, P0, PT, R2, R22, RZ ;  /* 0x0000001602067210 */ /* 0x010fe20007f1e0ff */
[----:B------:R1:W-:Y:S01]  /*8560*/  STG.E.128 desc[UR30][R4.64+0x80], R44 ;  /* 0x0000802c04007986 */ /* 0x0003e2000c101d1e */
[----:B------:R-:W-:-:S02]  /*8570*/  IADD3.X R9, PT, PT, R0, R5, RZ, P1, !PT ;  /* 0x0000000500097210 */ /* 0x000fc40000ffe4ff */
[----:B------:R-:W-:-:S03]  /*8580*/  IADD3.X R7, PT, PT, R3, R0, RZ, P0, !PT ;  /* 0x0000000003077210 */ /* 0x000fc600007fe4ff */
[----:B------:R1:W-:Y:S04]  /*8590*/  STG.E.128 desc[UR30][R8.64], R36 ;  /* 0x0000002408007986 */ /* 0x0003e8000c101d1e */
[----:B------:R1:W-:Y:S04]  /*85a0*/  STG.E.128 desc[UR30][R8.64+0x80], R24 ;  /* 0x0000801808007986 */ /* 0x0003e8000c101d1e */
[----:B------:R1:W-:Y:S04]  /*85b0*/  STG.E.128 desc[UR30][R2.64], R32 ;  /* 0x0000002002007986 */ /* 0x0003e8000c101d1e */
[----:B------:R1:W-:Y:S04]  /*85c0*/  STG.E.128 desc[UR30][R2.64+0x80], R16 ;  /* 0x0000801002007986 */ /* 0x0003e8000c101d1e */
[----:B------:R1:W-:Y:S04]  /*85d0*/  STG.E.128 desc[UR30][R6.64], R28 ;  /* 0x0000001c06007986 */ /* 0x0003e8000c101d1e */
[----:B------:R1:W-:Y:S02]  /*85e0*/  STG.E.128 desc[UR30][R6.64+0x80], R12 ;  /* 0x0000800c06007986 */ /* 0x0003e4000c101d1e */
.L_x_927:
[----:B------:R-:W2:Y:S01]  /*85f0*/  LDCU UR5, c[0x0][0x438] ;  /* 0x00008700ff0577ac */ /* 0x000ea20008000800 */
        /* <DEDUP_REMOVED lines=8> */
[----:B-1----:R-:W-:Y:S05]  /*8680*/  EXIT ;  /* 0x000000000000794d */ /* 0x002fea0003800000 */
.L_x_935:
        /* <DEDUP_REMOVED lines=15> */
.L_x_1263:


//--------------------- .text._ZN5flash44flash_bwd_dq_dk_dv_loop_seqk_parallel_kernelI23Flash_bwd_kernel_traitsILi128ELi64ELi128ELi8ELi2ELi4ELi2ELb0ELb0EN7cutlass6half_tE19Flash_kernel_traitsILi128ELi64ELi128ELi8ES3_EELb0ELb1ELb0ELb0ELb1ELb1ELb1EEEvNS_16Flash_bwd_paramsE --------------------------
	.section	.text._ZN5flash44flash_bwd_dq_dk_dv_loop_seqk_parallel_kernelI23Flash_bwd_kernel_traitsILi128ELi64ELi128ELi8ELi2ELi4ELi2ELb0ELb0EN7cutlass6half_tE19Flash_kernel_traitsILi128ELi64ELi128ELi8ES3_EELb0ELb1ELb0ELb0ELb1ELb1ELb1EEEvNS_16Flash_bwd_paramsE,"ax",@progbits
	.align	128
        .global         _ZN5flash44flash_bwd_dq_dk_dv_loop_seqk_parallel_kernelI23Flash_bwd_kernel_traitsILi128ELi64ELi128ELi8ELi2ELi4ELi2ELb0ELb0EN7cutlass6half_tE19Flash_kernel_traitsILi128ELi64ELi128ELi8ES3_EELb0ELb1ELb0ELb0ELb1ELb1ELb1EEEvNS_16Flash_bwd_paramsE
        .type           _ZN5flash44flash_bwd_dq_dk_dv_loop_seqk_parallel_kernelI23Flash_bwd_kernel_traitsILi128ELi64ELi128ELi8ELi2ELi4ELi2ELb0ELb0EN7cutlass6half_tE19Flash_kernel_traitsILi128ELi64ELi128ELi8ES3_EELb0ELb1ELb0ELb0ELb1ELb1ELb1EEEvNS_16Flash_bwd_paramsE,@function
        .size           _ZN5flash44flash_bwd_dq_dk_dv_loop_seqk_parallel_kernelI23Flash_bwd_kernel_traitsILi128ELi64ELi128ELi8ELi2ELi4ELi2ELb0ELb0EN7cutlass6half_tE19Flash_kernel_traitsILi128ELi64ELi128ELi8ES3_EELb0ELb1ELb0ELb0ELb1ELb1ELb1EEEvNS_16Flash_bwd_paramsE,(.L_x_1264 - _ZN5flash44flash_bwd_dq_dk_dv_loop_seqk_parallel_kernelI23Flash_bwd_kernel_traitsILi128ELi64ELi128ELi8ELi2ELi4ELi2ELb0ELb0EN7cutlass6half_tE19Flash_kernel_traitsILi128ELi64ELi128ELi8ES3_EELb0ELb1ELb0ELb0ELb1ELb1ELb1EEEvNS_16Flash_bwd_paramsE)
        .other          _ZN5flash44flash_bwd_dq_dk_dv_loop_seqk_parallel_kernelI23Flash_bwd_kernel_traitsILi128ELi64ELi128ELi8ELi2ELi4ELi2ELb0ELb0EN7cutlass6half_tE19Flash_kernel_traitsILi128ELi64ELi128ELi8ES3_EELb0ELb1ELb0ELb0ELb1ELb1ELb1EEEvNS_16Flash_bwd_paramsE,@"STO_CUDA_ENTRY STV_DEFAULT"
_ZN5flash44flash_bwd_dq_dk_dv_loop_seqk_parallel_kernelI23Flash_bwd_kernel_traitsILi128ELi64ELi128ELi8ELi2ELi4ELi2ELb0ELb0EN7cutlass6half_tE19Flash_kernel_traitsILi128ELi64ELi128ELi8ES3_EELb0ELb1ELb0ELb0ELb1ELb1ELb1EEEvNS_16Flash_bwd_paramsE:
.text._ZN5flash44flash_bwd_dq_dk_dv_loop_seqk_parallel_kernelI23Flash_bwd_kernel_traitsILi128ELi64ELi128ELi8ELi2ELi4ELi2ELb0ELb0EN7cutlass6half_tE19Flash_kernel_traitsILi128ELi64ELi128ELi8ES3_EELb0ELb1ELb0ELb0ELb1ELb1ELb1EEEvNS_16Flash_bwd_paramsE:
        /* <DEDUP_REMOVED lines=35> */
.L_x_943:
        /* <DEDUP_REMOVED lines=19> */
[----:B------:R-:W-:Y:S05]  /*0360*/  BRA.U UP0, `(.L_x_936) ;  /* 0x0000008100247547 */ /* 0x000fea000b800000 */
        /* <DEDUP_REMOVED lines=51> */
.L_x_937:
[----:B------:R-:W1:Y:S01]  /*06a0*/  LDCU UR36, c[0x0][0x3e0] ;  /* 0x00007c00ff2477ac */ /* 0x000e620008000800 */
[----:B------:R-:W2:Y:S01]  /*06b0*/  LDCU UR45, c[0x0][0x444] ;  /* 0x00008880ff2d77ac */ /* 0x000ea20008000800 */
[----:B-1----:R-:W-:-:S04]  /*06c0*/  UIMAD UR36, UR27, UR36, UR26 ;  /* 0x000000241b2472a4 */ /* 0x002fc8000f8e021a */
[----:B--2---:R-:W-:-:S12]  /*06d0*/  UIMAD UR36, UR36, UR45, URZ ;  /* 0x0000002d242472a4 */ /* 0x004fd8000f8e02ff */
.L_x_938:
        /* <DEDUP_REMOVED lines=9> */
[----:B------:R-:W-:Y:S01]  /*0770*/  USHF.R.S32.HI UR12, URZ, 0x1f, UR40 ;  /* 0x0000001fff0c7899 */ /* 0x000fe20008011428 */
[----:B------:R-:W-:Y:S01]  /*0780*/  CS2R R154, SRZ ;  /* 0x00000000009a7805 */ /* 0x000fe2000001ff00 */
[----:B------:R-:W-:Y:S01]  /*0790*/  UIADD3 UR43, UP0, UPT, UR34, UR40, URZ ;  /* 0x00000028222b7290 */ /* 0x000fe2000ff1e0ff */
[----:B------:R-:W5:Y:S01]  /*07a0*/  LDC R36, c[0x0][0x44c] ;  /* 0x00011300ff247b82 */ /* 0x000f620000000800 */
[----:B------:R-:W1:Y:S01]  /*07b0*/  LDCU.64 UR18, c[0x0][0x588] ;  /* 0x0000b100ff1277ac */ /* 0x000e620008000a00 */
[----:B------:R-:W-:-:S02]  /*07c0*/  CS2R R152, SRZ ;  /* 0x0000000000987805 */ /* 0x000fc4000001ff00 */
[----:B------:R-:W-:Y:S02]  /*07d0*/  CS2R R150, SRZ ;  /* 0x0000000000967805 */ /* 0x000fe4000001ff00 */
[----:B------:R-:W-:Y:S01]  /*07e0*/  CS2R R148, SRZ ;  /* 0x0000000000947805 */ /* 0x000fe2000001ff00 */
[----:B------:R-:W-:Y:S01]  /*07f0*/  ULEA.HI.X.SX32 UR12, UR34, UR12, 0x1, UP0 ;  /* 0x0000000c220c7291 */ /* 0x000fe200080f0eff */
[----:B------:R-:W-:Y:S01]  /*0800*/  CS2R R142, SRZ ;  /* 0x00000000008e7805 */ /* 0x000fe2000001ff00 */
[----:B------:R-:W3:Y:S01]  /*0810*/  LDCU.64 UR4, c[0x0][0x3a8] ;  /* 0x00007500ff0477ac */ /* 0x000ee20008000a00 */
[----:B--2---:R-:W-:Y:S01]  /*0820*/  IMAD.U32 R4, RZ, RZ, UR16 ;  /* 0x00000010ff047e24 */ /* 0x004fe2000f8e00ff */
[----:B------:R-:W-:Y:S02]  /*0830*/  CS2R R140, SRZ ;  /* 0x00000000008c7805 */ /* 0x000fe4000001ff00 */
[----:B------:R-:W-:Y:S01]  /*0840*/  CS2R R146, SRZ ;  /* 0x0000000000927805 */ /* 0x000fe2000001ff00 */
[----:B------:R-:W-:Y:S01]  /*0850*/  UIMAD UR13, UR12, UR16, URZ ;  /* 0x000000100c0d72a4 */ /* 0x000fe2000f8e02ff */
[----:B----4-:R-:W-:Y:S01]  /*0860*/  IMAD.U32 R2, RZ, RZ, UR6 ;  /* 0x00000006ff027e24 */ /* 0x010fe2000f8e00ff */
[----:B------:R-:W-:Y:S01]  /*0870*/  UIMAD UR12, UR12, UR6, URZ ;  /* 0x000000060c0c72a4 */ /* 0x000fe2000f8e02ff */
[----:B------:R-:W-:Y:S01]  /*0880*/  CS2R R144, SRZ ;  /* 0x0000000000907805 */ /* 0x000fe2000001ff00 */
[----:B------:R-:W-:Y:S01]  /*0890*/  UIMAD UR13, UR43, UR17, UR13 ;  /* 0x000000112b0d72a4 */ /* 0x000fe2000f8e020d */
[----:B------:R-:W-:Y:S01]  /*08a0*/  CS2R R138, SRZ ;  /* 0x00000000008a7805 */ /* 0x000fe2000001ff00 */
[----:B------:R-:W-:Y:S01]  /*08b0*/  UIMAD UR12, UR43, UR7, UR12 ;  /* 0x000000072b0c72a4 */ /* 0x000fe2000f8e020c */
[----:B------:R-:W-:Y:S01]  /*08c0*/  CS2R R136, SRZ ;  /* 0x0000000000887805 */ /* 0x000fe2000001ff00 */
[----:B------:R-:W2:Y:S01]  /*08d0*/  LDCU.64 UR14, c[0x0][0x3a0] ;  /* 0x00007400ff0e77ac */ /* 0x000ea20008000a00 */
[----:B-1----:R-:W-:Y:S01]  /*08e0*/  IMAD.SHL.U32 R41, R222, 0x8, RZ ;  /* 0x00000008de297824 */ /* 0x002fe200078e00ff */
[--C-:B------:R-:W-:Y:S01]  /*08f0*/  SHF.R.U32.HI R211, RZ, 0x1, R222.reuse ;  /* 0x00000001ffd37819 */ /* 0x100fe200000116de */
[----:B------:R-:W-:Y:S01]  /*0900*/  IMAD.U32 R9, RZ, RZ, UR18 ;  /* 0x00000012ff097e24 */ /* 0x000fe2000f8e00ff */
[--C-:B------:R-:W-:Y:S01]  /*0910*/  SHF.R.U32.HI R35, RZ, 0x2, R222.reuse ;  /* 0x00000002ff237819 */ /* 0x100fe200000116de */
[----:B------:R-:W-:Y:S01]  /*0920*/  IMAD.U32 R10, RZ, RZ, UR19 ;  /* 0x00000013ff0a7e24 */ /* 0x000fe2000f8e00ff */
[----:B------:R-:W-:Y:S01]  /*0930*/  LOP3.LUT R212, R41, 0x38, RZ, 0xc0, !PT ;  /* 0x0000003829d47812 */ /* 0x000fe200078ec0ff */
[----:B------:R-:W1:Y:S01]  /*0940*/  LDCU.64 UR18, c[0x0][0x3d8] ;  /* 0x00007b00ff1277ac */ /* 0x000e620008000a00 */
[----:B------:R-:W-:Y:S01]  /*0950*/  LOP3.LUT R8, R211, 0x10, RZ, 0xc0, !PT ;  /* 0x00000010d3087812 */ /* 0x000fe200078ec0ff */
[----:B------:R-:W-:Y:S01]  /*0960*/  STL [R1+0x10], R41 ;  /* 0x0000102901007387 */ /* 0x000fe20000100800 */
[----:B------:R-:W-:Y:S01]  /*0970*/  SHF.R.U32.HI R210, RZ, 0x3, R222 ;  /* 0x00000003ffd27819 */ /* 0x000fe200000116de */
[----:B------:R-:W-:Y:S01]  /*0980*/  IMAD.MOV.U32 R6, RZ, RZ, R212 ;  /* 0x000000ffff067224 */ /* 0x000fe200078e00d4 */
[----:B------:R-:W-:Y:S01]  /*0990*/  LOP3.LUT R35, R8, 0x7, R35, 0xf8, !PT ;  /* 0x0000000708237812 */ /* 0x000fe200078ef823 */
[----:B---3--:R-:W-:Y:S01]  /*09a0*/  IMAD.U32 R8, RZ, RZ, UR4 ;  /* 0x00000004ff087e24 */ /* 0x008fe2000f8e00ff */
[----:B------:R-:W-:Y:S01]  /*09b0*/  USHF.L.U32 UR48, UR16, 0x6, URZ ;  /* 0x0000000610307899 */ /* 0x000fe200080006ff */
[--C-:B------:R-:W-:Y:S01]  /*09c0*/  IMAD.WIDE.U32 R4, R4, UR43, R6.reuse ;  /* 0x0000002b04047c25 */ /* 0x100fe2000f8e0006 */
[----:B------:R-:W-:Y:S01]  /*09d0*/  USHF.L.U64.HI UR46, UR16, 0x5, UR17 ;  /* 0x00000005102e7899 */ /* 0x000fe20008010211 */
[----:B------:R-:W-:Y:S01]  /*09e0*/  CS2R R134, SRZ ;  /* 0x0000000000867805 */ /* 0x000fe2000001ff00 */
[----:B------:R-:W-:Y:S01]  /*09f0*/  USHF.L.U32 UR4, UR16, 0x5, URZ ;  /* 0x0000000510047899 */ /* 0x000fe200080006ff */
[--C-:B------:R-:W-:Y:S01]  /*0a00*/  IMAD.WIDE.U32 R2, R2, UR43, R6.reuse ;  /* 0x0000002b02027c25 */ /* 0x100fe2000f8e0006 */
[----:B------:R-:W-:Y:S01]  /*0a10*/  UIADD3 UR44, UPT, UPT, UR38, -0x1, URZ ;  /* 0xffffffff262c7890 */ /* 0x000fe2000fffe0ff */
[----:B------:R-:W-:Y:S01]  /*0a20*/  CS2R R132, SRZ ;  /* 0x0000000000847805 */ /* 0x000fe2000001ff00 */
[----:B------:R-:W-:Y:S01]  /*0a30*/  USHF.L.U64.HI UR47, UR6, 0x5, UR7 ;  /* 0x00000005062f7899 */ /* 0x000fe20008010207 */
[----:B------:R-:W-:Y:S01]  /*0a40*/  VIADD R5, R5, UR13 ;  /* 0x0000000d05057c36 */ /* 0x000fe20008000000 */
[----:B------:R-:W-:Y:S01]  /*0a50*/  USHF.L.U32 UR43, UR44, 0x6, URZ ;  /* 0x000000062c2b7899 */ /* 0x000fe200080006ff */
[----:B------:R-:W-:Y:S01]  /*0a60*/  VIADD R3, R3, UR12 ;  /* 0x0000000c03037c36 */ /* 0x000fe20008000000 */
[----:B------:R-:W3:Y:S01]  /*0a70*/  LDCU.64 UR12, c[0x0][0x3d0] ;  /* 0x00007a00ff0c77ac */ /* 0x000ee20008000a00 */
[----:B------:R-:W-:Y:S01]  /*0a80*/  IMAD.WIDE.U32 R6, R9, UR27, R6 ;  /* 0x0000001b09067c25 */ /* 0x000fe2000f8e0006 */
[----:B------:R-:W-:-:S02]  /*0a90*/  CS2R R126, SRZ ;  /* 0x00000000007e7805 */ /* 0x000fc4000001ff00 */
[----:B------:R-:W-:Y:S01]  /*0aa0*/  CS2R R124, SRZ ;  /* 0x00000000007c7805 */ /* 0x000fe2000001ff00 */
[----:B------:R-:W-:Y:S01]  /*0ab0*/  ULOP3.LUT UR44, UR44, 0x80000001, URZ, 0xc0, !UPT ;  /* 0x800000012c2c7892 */ /* 0x000fe2000f8ec0ff */
[----:B--2---:R-:W-:Y:S01]  /*0ac0*/  IMAD.U32 R9, RZ, RZ, UR14 ;  /* 0x0000000eff097e24 */ /* 0x004fe2000f8e00ff */
[----:B------:R-:W-:Y:S01]  /*0ad0*/  UIADD3 UR37, UPT, UPT, UR43, UR37, URZ ;  /* 0x000000252b257290 */ /* 0x000fe2000fffe0ff */
[----:B------:R-:W-:Y:S01]  /*0ae0*/  IMAD R29, R10, UR27, R7 ;  /* 0x0000001b0a1d7c24 */ /* 0x000fe2000f8e0207 */
[----:B------:R-:W-:Y:S01]  /*0af0*/  CS2R R130, SRZ ;  /* 0x0000000000827805 */ /* 0x000fe2000001ff00 */
[----:B------:R-:W-:Y:S01]  /*0b00*/  IMAD.WIDE.U32 R2, R8, UR27, R2 ;  /* 0x0000001b08027c25 */ /* 0x000fe2000f8e0002 */
[----:B------:R-:W-:Y:S02]  /*0b10*/  CS2R R128, SRZ ;  /* 0x0000000000807805 */ /* 0x000fe4000001ff00 */
[----:B------:R-:W-:Y:S02]  /*0b20*/  CS2R R122, SRZ ;  /* 0x00000000007a7805 */ /* 0x000fe4000001ff00 */
[----:B------:R-:W-:Y:S01]  /*0b30*/  CS2R R120, SRZ ;  /* 0x0000000000787805 */ /* 0x000fe2000001ff00 */
[----:B------:R-:W-:Y:S01]  /*0b40*/  IMAD.U32 R7, RZ, RZ, UR5 ;  /* 0x00000005ff077e24 */ /* 0x000fe2000f8e00ff */
[----:B------:R-:W-:Y:S01]  /*0b50*/  USHF.L.U64.HI UR5, UR16, 0x6, UR17 ;  /* 0x0000000610057899 */ /* 0x000fe20008010211 */
[----:B------:R-:W-:Y:S01]  /*0b60*/  IMAD.WIDE.U32 R4, R9, UR27, R4 ;  /* 0x0000001b09047c25 */ /* 0x000fe2000f8e0004 */
[----:B------:R-:W-:-:S02]  /*0b70*/  CS2R R118, SRZ ;  /* 0x0000000000767805 */ /* 0x000fc4000001ff00 */
[----:B------:R-:W-:Y:S02]  /*0b80*/  CS2R R116, SRZ ;  /* 0x0000000000747805 */ /* 0x000fe4000001ff00 */
[----:B------:R-:W-:Y:S01]  /*0b90*/  CS2R R110, SRZ ;  /* 0x00000000006e7805 */ /* 0x000fe2000001ff00 */
[----:B------:R-:W-:Y:S01]  /*0ba0*/  IMAD.U32 R8, RZ, RZ, UR15 ;  /* 0x0000000fff087e24 */ /* 0x000fe2000f8e00ff */
[----:B------:R-:W2:Y:S01]  /*0bb0*/  LDCU.64 UR14, c[0x0][0x398] ;  /* 0x00007300ff0e77ac */ /* 0x000ea20008000a00 */
[----:B------:R-:W-:Y:S01]  /*0bc0*/  IMAD R3, R7, UR27, R3 ;  /* 0x0000001b07037c24 */ /* 0x000fe2000f8e0203 */
[----:B------:R-:W-:Y:S01]  /*0bd0*/  CS2R R108, SRZ ;  /* 0x00000000006c7805 */ /* 0x000fe2000001ff00 */
[----:B------:R-:W-:Y:S01]  /*0be0*/  IMAD R5, R8, UR27, R5 ;  /* 0x0000001b08057c24 */ /* 0x000fe2000f8e0205 */
[----:B------:R-:W-:Y:S01]  /*0bf0*/  CS2R R114, SRZ ;  /* 0x0000000000727805 */ /* 0x000fe2000001ff00 */
[----:B---3--:R-:W-:Y:S01]  /*0c00*/  IMAD R7, R11, UR12, RZ ;  /* 0x0000000c0b077c24 */ /* 0x008fe2000f8e02ff */
[----:B------:R-:W-:Y:S01]  /*0c10*/  CS2R R112, SRZ ;  /* 0x0000000000707805 */ /* 0x000fe2000001ff00 */
[----:B------:R-:W-:Y:S01]  /*0c20*/  IMAD.WIDE.U32 R12, R0, UR12, R4 ;  /* 0x0000000c000c7c25 */ /* 0x000fe2000f8e0004 */
[----:B------:R-:W-:Y:S01]  /*0c30*/  USHF.L.U64.HI UR12, UR6, 0x6, UR7 ;  /* 0x00000006060c7899 */ /* 0x000fe20008010207 */
[----:B------:R-:W-:-:S02]  /*0c40*/  CS2R R106, SRZ ;  /* 0x00000000006a7805 */ /* 0x000fc4000001ff00 */
[----:B------:R-:W-:Y:S01]  /*0c50*/  CS2R R104, SRZ ;  /* 0x0000000000687805 */ /* 0x000fe2000001ff00 */
[C---:B------:R-:W-:Y:S01]  /*0c60*/  IMAD R8, R0.reuse, UR13, R7 ;  /* 0x0000000d00087c24 */ /* 0x040fe2000f8e0207 */
[----:B------:R-:W-:Y:S01]  /*0c70*/  USHF.L.U32 UR13, UR6, 0x6, URZ ;  /* 0x00000006060d7899 */ /* 0x000fe200080006ff */
[----:B------:R-:W-:Y:S01]  /*0c80*/  IMAD.MOV.U32 R28, RZ, RZ, R6 ;  /* 0x000000ffff1c7224 */ /* 0x000fe200078e0006 */
[----:B------:R-:W-:Y:S01]  /*0c90*/  CS2R R102, SRZ ;  /* 0x0000000000667805 */ /* 0x000fe2000001ff00 */
[----:B-1----:R-:W-:Y:S01]  /*0ca0*/  IMAD R6, R11, UR18, RZ ;  /* 0x000000120b067c24 */ /* 0x002fe2000f8e02ff */
[----:B------:R-:W-:Y:S01]  /*0cb0*/  CS2R R100, SRZ ;  /* 0x0000000000647805 */ /* 0x000fe2000001ff00 */
[C---:B------:R-:W-:Y:S01]  /*0cc0*/  IMAD.WIDE.U32 R10, R0.reuse, UR18, R2 ;  /* 0x00000012000a7c25 */ /* 0x040fe2000f8e0002 */
[----:B------:R-:W-:Y:S01]  /*0cd0*/  USHF.L.U32 UR18, UR6, 0x5, URZ ;  /* 0x0000000506127899 */ /* 0x000fe200080006ff */
[----:B------:R-:W-:Y:S02]  /*0ce0*/  CS2R R94, SRZ ;  /* 0x00000000005e7805 */ /* 0x000fe4000001ff00 */
[----:B------:R-:W-:Y:S01]  /*0cf0*/  CS2R R92, SRZ ;  /* 0x00000000005c7805 */ /* 0x000fe2000001ff00 */
[----:B------:R-:W-:Y:S01]  /*0d00*/  IMAD R18, R0, UR19, R6 ;  /* 0x0000001300127c24 */ /* 0x000fe2000f8e0206 */
[----:B------:R-:W-:Y:S01]  /*0d10*/  CS2R R98, SRZ ;  /* 0x0000000000627805 */ /* 0x000fe2000001ff00 */
[----:B------:R-:W-:Y:S01]  /*0d20*/  IMAD.U32 R4, RZ, RZ, UR48 ;  /* 0x00000030ff047e24 */ /* 0x000fe2000f8e00ff */
        /* <DEDUP_REMOVED lines=8> */
[----:B------:R-:W1:Y:S01]  /*0db0*/  LDCU.64 UR12, c[0x0][0x388] ;  /* 0x00007100ff0c77ac */ /* 0x000e620008000a00 */
[----:B------:R-:W-:Y:S01]  /*0dc0*/  IMAD.U32 R7, RZ, RZ, UR46 ;  /* 0x0000002eff077e24 */ /* 0x000fe2000f8e00ff */
[----:B------:R-:W-:Y:S01]  /*0dd0*/  CS2R R84, SRZ ;  /* 0x0000000000547805 */ /* 0x000fe2000001ff00 */
[C---:B------:R-:W-:Y:S01]  /*0de0*/  IMAD R33, R210.reuse, UR17, RZ ;  /* 0x00000011d2217c24 */ /* 0x040fe2000f8e02ff */
[----:B------:R-:W-:Y:S01]  /*0df0*/  USHF.R.S32.HI UR17, URZ, 0x1f, UR43 ;  /* 0x0000001fff117899 */ /* 0x000fe2000801142b */
[----:B------:R-:W-:Y:S01]  /*0e00*/  IMAD.WIDE.U32 R4, R210, UR16, R4 ;  /* 0x00000010d2047c25 */ /* 0x000fe2000f8e0004 */
[----:B------:R-:W-:-:S02]  /*0e10*/  CS2R R78, SRZ ;  /* 0x00000000004e7805 */ /* 0x000fc4000001ff00 */
[----:B------:R-:W-:Y:S02]  /*0e20*/  CS2R R76, SRZ ;  /* 0x00000000004c7805 */ /* 0x000fe4000001ff00 */
[----:B------:R-:W-:Y:S01]  /*0e30*/  CS2R R82, SRZ ;  /* 0x0000000000527805 */ /* 0x000fe2000001ff00 */
[----:B------:R-:W-:Y:S01]  /*0e40*/  IMAD.WIDE.U32 R2, R210, UR6, R2 ;  /* 0x00000006d2027c25 */ /* 0x000fe2000f8e0002 */
[C---:B------:R-:W-:Y:S01]  /*0e50*/  IADD3 R20, P5, P4, R12.reuse, UR4, R4 ;  /* 0x000000040c147c10 */ /* 0x040fe2000fcbe004 */
[----:B------:R-:W3:Y:S01]  /*0e60*/  LDCU.64 UR4, c[0x0][0x390] ;  /* 0x00007200ff0477ac */ /* 0x000ee20008000a00 */
[----:B------:R-:W-:Y:S01]  /*0e70*/  IADD3 R17, P6, PT, R12, R4, RZ ;  /* 0x000000040c117210 */ /* 0x000fe20007fde0ff */
[----:B------:R-:W-:Y:S01]  /*0e80*/  IMAD.WIDE.U32 R6, R210, UR16, R6 ;  /* 0x00000010d2067c25 */ /* 0x000fe2000f8e0006 */
[----:B------:R-:W-:Y:S02]  /*0e90*/  IADD3 R25, P2, PT, R10, R2, RZ ;  /* 0x000000020a197210 */ /* 0x000fe40007f5e0ff */
[----:B------:R-:W-:-:S02]  /*0ea0*/  CS2R R80, SRZ ;  /* 0x0000000000507805 */ /* 0x000fc4000001ff00 */
[----:B------:R-:W-:Y:S01]  /*0eb0*/  IADD3 R32, P1, P0, R10, UR18, R2 ;  /* 0x000000120a207c10 */ /* 0x000fe2000f83e002 */
[----:B------:R-:W-:Y:S01]  /*0ec0*/  IMAD R34, R210, UR7, RZ ;  /* 0x00000007d2227c24 */ /* 0x000fe2000f8e02ff */
[----:B------:R-:W-:Y:S01]  /*0ed0*/  USHF.R.S32.HI UR7, URZ, 0x1f, UR45 ;  /* 0x0000001fff077899 */ /* 0x000fe2000801142d */
[----:B------:R-:W-:Y:S01]  /*0ee0*/  IMAD.IADD R14, R33, 0x1, R5 ;  /* 0x00000001210e7824 */ /* 0x000fe200078e0205 */
[----:B------:R-:W-:Y:S01]  /*0ef0*/  CS2R R74, SRZ ;  /* 0x00000000004a7805 */ /* 0x000fe2000001ff00 */
[----:B------:R-:W-:Y:S01]  /*0f00*/  IMAD.IADD R5, R13, 0x1, R8 ;  /* 0x000000010d057824 */ /* 0x000fe200078e0208 */
[----:B------:R-:W-:Y:S01]  /*0f10*/  IADD3 R13, P3, PT, R12, R6, RZ ;  /* 0x000000060c0d7210 */ /* 0x000fe20007f7e0ff */
[----:B------:R-:W-:Y:S01]  /*0f20*/  IMAD.IADD R15, R34, 0x1, R3 ;  /* 0x00000001220f7824 */ /* 0x000fe200078e0203 */
[----:B------:R-:W-:Y:S01]  /*0f30*/  CS2R R72, SRZ ;  /* 0x0000000000487805 */ /* 0x000fe2000001ff00 */
[----:B------:R-:W-:Y:S01]  /*0f40*/  IMAD.U32 R2, RZ, RZ, UR18 ;  /* 0x00000012ff027e24 */ /* 0x000fe2000f8e00ff */
[C---:B------:R-:W-:Y:S01]  /*0f50*/  IADD3.X R16, PT, PT, R5.reuse, R33, R7, P3, !PT ;  /* 0x0000002105107210 */ /* 0x040fe20001ffe407 */
[----:B------:R-:W-:Y:S01]  /*0f60*/  IMAD.U32 R3, RZ, RZ, UR47 ;  /* 0x0000002fff037e24 */ /* 0x000fe2000f8e00ff */
[----:B------:R-:W4:Y:S01]  /*0f70*/  LDCU.64 UR18, c[0x0][0x3c8] ;  /* 0x00007900ff1277ac */ /* 0x000f220008000a00 */
[C---:B------:R-:W-:Y:S01]  /*0f80*/  IMAD R0, R30.reuse, UR17, RZ ;  /* 0x000000111e007c24 */ /* 0x040fe2000f8e02ff */
[----:B------:R-:W-:Y:S01]  /*0f90*/  IADD3.X R22, PT, PT, R5, UR46, R14, P5, P4 ;  /* 0x0000002e05167c10 */ /* 0x000fe2000afe840e */
[----:B------:R-:W-:Y:S01]  /*0fa0*/  IMAD.WIDE.U32 R8, R30, UR43, RZ ;  /* 0x0000002b1e087c25 */ /* 0x000fe2000f8e00ff */
[----:B------:R-:W-:-:S02]  /*0fb0*/  CS2R R70, SRZ ;  /* 0x0000000000467805 */ /* 0x000fc4000001ff00 */
[----:B------:R-:W-:Y:S02]  /*0fc0*/  CS2R R68, SRZ ;  /* 0x0000000000447805 */ /* 0x000fe4000001ff00 */
[----:B------:R-:W-:Y:S01]  /*0fd0*/  CS2R R62, SRZ ;  /* 0x00000000003e7805 */ /* 0x000fe2000001ff00 */
[----:B------:R-:W-:Y:S01]  /*0fe0*/  IMAD.WIDE.U32 R6, R210, UR6, R2 ;  /* 0x00000006d2067c25 */ /* 0x000fe2000f8e0002 */
[----:B------:R-:W-:Y:S02]  /*0ff0*/  LOP3.LUT R8, R8, R212, RZ, 0xfc, !PT ;  /* 0x000000d408087212 */ /* 0x000fe400078efcff */
[----:B------:R-:W-:Y:S02]  /*1000*/  CS2R R60, SRZ ;  /* 0x00000000003c7805 */ /* 0x000fe4000001ff00 */
[----:B------:R-:W-:Y:S01]  /*1010*/  CS2R R66, SRZ ;  /* 0x0000000000427805 */ /* 0x000fe2000001ff00 */
[----:B------:R-:W-:Y:S01]  /*1020*/  IMAD R0, R31, UR43, R0 ;  /* 0x0000002b1f007c24 */ /* 0x000fe2000f8e0200 */
[----:B------:R-:W-:Y:S01]  /*1030*/  CS2R R64, SRZ ;  /* 0x0000000000407805 */ /* 0x000fe2000001ff00 */
[----:B------:R-:W-:Y:S01]  /*1040*/  IMAD.IADD R3, R11, 0x1, R18 ;  /* 0x000000010b037824 */ /* 0x000fe200078e0212 */
[----:B------:R-:W-:Y:S01]  /*1050*/  IADD3 R11, P3, PT, R10, R6, RZ ;  /* 0x000000060a0b7210 */ /* 0x000fe20007f7e0ff */
[----:B------:R-:W-:Y:S01]  /*1060*/  IMAD.IADD R9, R9, 0x1, R0 ;  /* 0x0000000109097824 */ /* 0x000fe200078e0200 */
[----:B------:R-:W-:Y:S01]  /*1070*/  CS2R R58, SRZ ;  /* 0x00000000003a7805 */ /* 0x000fe2000001ff00 */
[----:B--2---:R-:W-:Y:S01]  /*1080*/  IMAD.U32 R0, RZ, RZ, UR14 ;  /* 0x0000000eff007e24 */ /* 0x004fe2000f8e00ff */
[----:B------:R-:W-:Y:S01]  /*1090*/  CS2R R56, SRZ ;  /* 0x0000000000387805 */ /* 0x000fe2000001ff00 */
[----:B------:R-:W-:Y:S01]  /*10a0*/  IMAD.MOV.U32 R4, RZ, RZ, R12 ;  /* 0x000000ffff047224 */ /* 0x000fe200078e000c */
[C---:B------:R-:W-:Y:S01]  /*10b0*/  IADD3.X R12, PT, PT, R3.reuse, R34, R7, P3, !PT ;  /* 0x00000022030c7210 */ /* 0x040fe20001ffe407 */
[----:B------:R-:W-:Y:S01]  /*10c0*/  IMAD.WIDE.U32 R6, R0, UR27, R8 ;  /* 0x0000001b00067c25 */ /* 0x000fe2000f8e0008 */
[----:B------:R-:W-:Y:S01]  /*10d0*/  IADD3.X R9, PT, PT, R3, UR47, R15, P1, P0 ;  /* 0x0000002f03097c10 */ /* 0x000fe20008fe040f */
[----:B------:R-:W-:Y:S01]  /*10e0*/  UIMAD.WIDE.U32 UR46, UR27, UR45, URZ ;  /* 0x0000002d1b2e72a5 */ /* 0x000fe2000f8e00ff */
[----:B---3--:R-:W-:Y:S01]  /*10f0*/  LEA R26, P0, R11, UR4, 0x1 ;  /* 0x000000040b1a7c11 */ /* 0x008fe2000f8008ff */
[----:B------:R-:W-:Y:S01]  /*1100*/  IMAD.X R21, R14, 0x1, R5, P6 ;  /* 0x000000010e157824 */ /* 0x000fe200030e0605 */
[C---:B-1----:R-:W-:Y:S01]  /*1110*/  LEA R14, P1, R20.reuse, UR12, 0x1 ;  /* 0x0000000c140e7c11 */ /* 0x042fe2000f8208ff */
[----:B------:R-:W-:Y:S01]  /*1120*/  IMAD.U32 R0, RZ, RZ, UR15 ;  /* 0x0000000fff007e24 */ /* 0x000fe2000f8e00ff */
[----:B------:R-:W-:Y:S01]  /*1130*/  LEA R18, P3, R13, UR12, 0x1 ;  /* 0x0000000c0d127c11 */ /* 0x000fe2000f8608ff */
[----:B------:R-:W-:Y:S01]  /*1140*/  IMAD.X R8, R15, 0x1, R3, P2 ;  /* 0x000000010f087824 */ /* 0x000fe200010e0603 */
[----:B------:R-:W-:Y:S01]  /*1150*/  LEA.HI.X R15, R20, UR13, R22, 0x1, P1 ;  /* 0x0000000d140f7c11 */ /* 0x000fe200088f0c16 */
[----:B------:R-:W-:Y:S01]  /*1160*/  IMAD R7, R0, UR27, R7 ;  /* 0x0000001b00077c24 */ /* 0x000fe2000f8e0207 */
[----:B------:R-:W1:Y:S01]  /*1170*/  LDC.64 R22, c[0x0][0x590] ;  /* 0x00016400ff167b82 */ /* 0x000e620000000a00 */
[----:B----4-:R-:W-:Y:S01]  /*1180*/  IMAD.U32 R0, RZ, RZ, UR18 ;  /* 0x00000012ff007e24 */ /* 0x010fe2000f8e00ff */
[----:B------:R-:W-:Y:S01]  /*1190*/  LEA.HI.X R27, R11, UR5, R12, 0x1, P0 ;  /* 0x000000050b1b7c11 */ /* 0x000fe200080f0c0c */
[----:B------:R-:W2:Y:S01]  /*11a0*/  LDCU UR18, c[0x0][0x3e0] ;  /* 0x00007c00ff1277ac */ /* 0x000ea20008000800 */
[----:B------:R-:W-:Y:S01]  /*11b0*/  LEA R24, P0, R25, UR4, 0x1 ;  /* 0x0000000419187c11 */ /* 0x000fe2000f8008ff */
[----:B------:R-:W-:Y:S01]  /*11c0*/  IMAD.WIDE.U32 R6, R0, UR26, R6 ;  /* 0x0000001a00067c25 */ /* 0x000fe2000f8e0006 */
[----:B------:R-:W-:Y:S01]  /*11d0*/  LEA.HI.X R19, R13, UR13, R16, 0x1, P3 ;  /* 0x0000000d0d137c11 */ /* 0x000fe200098f0c10 */
[----:B------:R-:W3:Y:S01]  /*11e0*/  LDCU.64 UR14, c[0x0][0x380] ;  /* 0x00007000ff0e77ac */ /* 0x000ee20008000a00 */
[----:B------:R-:W-:Y:S01]  /*11f0*/  LEA R16, P2, R17, UR12, 0x1 ;  /* 0x0000000c11107c11 */ /* 0x000fe2000f8408ff */
[----:B------:R-:W-:Y:S01]  /*1200*/  IMAD.U32 R0, RZ, RZ, UR19 ;  /* 0x00000013ff007e24 */ /* 0x000fe2000f8e00ff */
[----:B------:R-:W-:Y:S01]  /*1210*/  LEA.HI.X R25, R25, UR5, R8, 0x1, P0 ;  /* 0x0000000519197c11 */ /* 0x000fe200080f0c08 */
[----:B------:R-:W-:Y:S01]  /*1220*/  IMAD.WIDE.U32 R4, R210, UR16, R4 ;  /* 0x00000010d2047c25 */ /* 0x000fe2000f8e0004 */
[----:B------:R-:W-:-:S02]  /*1230*/  LEA R20, P0, R32, UR4, 0x1 ;  /* 0x0000000420147c11 */ /* 0x000fc4000f8008ff */
[----:B------:R-:W-:Y:S02]  /*1240*/  CS2R R54, SRZ ;  /* 0x0000000000367805 */ /* 0x000fe4000001ff00 */
[----:B------:R-:W-:Y:S01]  /*1250*/  LEA.HI.X R17, R17, UR13, R21, 0x1, P2 ;  /* 0x0000000d11117c11 */ /* 0x000fe200090f0c15 */
[----:B------:R-:W-:Y:S01]  /*1260*/  IMAD R7, R0, UR26, R7 ;  /* 0x0000001a00077c24 */ /* 0x000fe2000f8e0207 */
[----:B------:R-:W-:Y:S01]  /*1270*/  LEA.HI.X R21, R32, UR5, R9, 0x1, P0 ;  /* 0x0000000520157c11 */ /* 0x000fe200080f0c09 */
[----:B------:R-:W-:Y:S01]  /*1280*/  IMAD.IADD R0, R5, 0x1, R33 ;  /* 0x0000000105007824 */ /* 0x000fe200078e0221 */
[C---:B------:R-:W-:Y:S01]  /*1290*/  LEA R12, P1, R4.reuse, UR12, 0x1 ;  /* 0x0000000c040c7c11 */ /* 0x040fe2000f8208ff */
[----:B------:R-:W-:Y:S01]  /*12a0*/  IMAD.MOV.U32 R2, RZ, RZ, R10 ;  /* 0x000000ffff027224 */ /* 0x000fe200078e000a */
[----:B------:R-:W4:Y:S01]  /*12b0*/  LDC.64 R32, c[0x0][0x598] ;  /* 0x00016600ff207b82 */ /* 0x000f220000000a00 */
[----:B------:R-:W-:Y:S01]  /*12c0*/  UIMAD UR12, UR7, UR27, URZ ;  /* 0x0000001b070c72a4 */ /* 0x000fe2000f8e02ff */
[----:B------:R-:W-:Y:S01]  /*12d0*/  LEA.HI.X R13, R4, UR13, R0, 0x1, P1 ;  /* 0x0000000d040d7c11 */ /* 0x000fe200088f0c00 */
[----:B------:R-:W-:Y:S01]  /*12e0*/  IMAD.WIDE.U32 R2, R210, UR6, R2 ;  /* 0x00000006d2027c25 */ /* 0x000fe2000f8e0002 */
[----:B------:R-:W5:Y:S01]  /*12f0*/  LDCU.64 UR6, c[0x0][0x460] ;  /* 0x00008c00ff0677ac */ /* 0x000f620008000a00 */
[----:B------:R-:W-:-:S02]  /*1300*/  ISETP.NE.AND P2, PT, RZ, UR41, PT ;  /* 0x00000029ff007c0c */ /* 0x000fc4000bf45270 */
[----:B------:R-:W-:Y:S01]  /*1310*/  CS2R R52, SRZ ;  /* 0x0000000000347805 */ /* 0x000fe2000001ff00 */
[----:B-1----:R-:W-:Y:S01]  /*1320*/  IMAD R0, R22, UR17, RZ ;  /* 0x0000001116007c24 */ /* 0x002fe2000f8e02ff */
[----:B------:R-:W-:Y:S01]  /*1330*/  UIADD3 UR12, UPT, UPT, UR47, UR12, URZ ;  /* 0x0000000c2f0c7290 */ /* 0x000fe2000fffe0ff */
[----:B------:R-:W-:Y:S01]  /*1340*/  IMAD.IADD R8, R3, 0x1, R34 ;  /* 0x0000000103087824 */ /* 0x000fe200078e0222 */
[----:B--2---:R-:W-:Y:S01]  /*1350*/  USHF.R.S32.HI UR13, URZ, 0x1f, UR18 ;  /* 0x0000001fff0d7899 */ /* 0x004fe20008011412 */
[C---:B------:R-:W-:Y:S01]  /*1360*/  IMAD R9, R210.reuse, R31, RZ ;  /* 0x0000001fd2097224 */ /* 0x040fe200078e02ff */
[----:B------:R-:W-:Y:S01]  /*1370*/  UIMAD UR12, UR12, UR18, URZ ;  /* 0x000000120c0c72a4 */ /* 0x000fe2000f8e02ff */
[----:B------:R-:W-:Y:S01]  /*1380*/  IMAD.WIDE.U32 R4, R210, R30, R6 ;  /* 0x0000001ed2047225 */ /* 0x000fe200078e0006 */
[----:B------:R-:W-:Y:S01]  /*1390*/  LEA R10, P0, R2, UR4, 0x1 ;  /* 0x00000004020a7c11 */ /* 0x000fe2000f8008ff */
[----:B------:R-:W-:Y:S01]  /*13a0*/  UIMAD.WIDE.U32 UR48, UR46, UR18, URZ ;  /* 0x000000122e3072a5 */ /* 0x000fe2000f8e00ff */
[----:B------:R-:W-:Y:S01]  /*13b0*/  SHF.L.U64.HI R31, R30, 0x5, R31 ;  /* 0x000000051e1f7819 */ /* 0x000fe2000001021f */
[----:B------:R-:W-:Y:S01]  /*13c0*/  UIMAD UR12, UR13, UR46, UR12 ;  /* 0x0000002e0d0c72a4 */ /* 0x000fe2000f8e020c */
[----:B------:R-:W-:Y:S01]  /*13d0*/  IMAD R0, R23, UR43, R0 ;  /* 0x0000002b17007c24 */ /* 0x000fe2000f8e0200 */
[----:B------:R-:W-:Y:S01]  /*13e0*/  LEA.HI.X R11, R2, UR5, R8, 0x1, P0 ;  /* 0x00000005020b7c11 */ /* 0x000fe200080f0c08 */
[----:B------:R-:W-:Y:S01]  /*13f0*/  IMAD.WIDE.U32 R6, R22, UR43, R28 ;  /* 0x0000002b16067c25 */ /* 0x000fe2000f8e001c */
[----:B---3--:R-:W-:Y:S01]  /*1400*/  LEA R37, P1, R4, UR14, 0x1 ;  /* 0x0000000e04257c11 */ /* 0x008fe2000f8208ff */
[----:B------:R-:W-:Y:S01]  /*1410*/  UIADD3 UR12, UPT, UPT, UR49, UR12, URZ ;  /* 0x0000000c310c7290 */ /* 0x000fe2000fffe0ff */
[----:B-----5:R-:W-:Y:S01]  /*1420*/  SHF.R.S32.HI R28, RZ, 0x1f, R36 ;  /* 0x0000001fff1c7819 */ /* 0x020fe20000011424 */
[----:B------:R-:W-:Y:S01]  /*1430*/  IMAD.IADD R5, R5, 0x1, R9 ;  /* 0x0000000105057824 */ /* 0x000fe200078e0209 */
[----:B------:R-:W1:Y:S01]  /*1440*/  LDCU.64 UR4, c[0x0][0x550] ;  /* 0x0000aa00ff0477ac */ /* 0x000e620008000a00 */
[----:B------:R-:W-:Y:S01]  /*1450*/  IMAD.IADD R3, R7, 0x1, R0 ;  /* 0x0000000107037824 */ /* 0x000fe200078e0200 */
[----:B------:R-:W-:Y:S01]  /*1460*/  LOP3.LUT R29, R222, 0x1f, RZ, 0xc0, !PT ;  /* 0x0000001fde1d7812 */ /* 0x000fe200078ec0ff */
[----:B------:R-:W-:Y:S01]  /*1470*/  IMAD.MOV.U32 R2, RZ, RZ, R6 ;  /* 0x000000ffff027224 */ /* 0x000fe200078e0006 */
[----:B------:R-:W-:Y:S01]  /*1480*/  LEA.HI.X R38, R4, UR15, R5, 0x1, P1 ;  /* 0x0000000f04267c11 */ /* 0x000fe200088f0c05 */
[----:B------:R-:W-:Y:S01]  /*1490*/  IMAD.SHL.U32 R0, R30, 0x20, RZ ;  /* 0x000000201e007824 */ /* 0x000fe200078e00ff */
[----:B------:R-:W-:Y:S01]  /*14a0*/  UISETP.NE.U32.AND UP0, UPT, UR6, URZ, UPT ;  /* 0x000000ff0600728c */ /* 0x000fe2000bf05070 */
[----:B----4-:R-:W-:Y:S01]  /*14b0*/  IMAD.WIDE.U32 R4, R32, UR26, R2 ;  /* 0x0000001a20047c25 */ /* 0x010fe2000f8e0002 */
[----:B------:R-:W-:Y:S01]  /*14c0*/  SHF.R.U32.HI R30, RZ, 0x5, R222 ;  /* 0x00000005ff1e7819 */ /* 0x000fe200000116de */
[----:B------:R-:W2:Y:S01]  /*14d0*/  S2R R32, SR_CTAID.X ;  /* 0x0000000000207919 */ /* 0x000ea20000002500 */
[----:B------:R-:W-:Y:S01]  /*14e0*/  UISETP.NE.AND.EX UP0, UPT, UR7, URZ, UPT, UP0 ;  /* 0x000000ff0700728c */ /* 0x000fe2000bf05300 */
[----:B------:R-:W-:Y:S01]  /*14f0*/  IMAD R3, R36, UR12, RZ ;  /* 0x0000000c24037c24 */ /* 0x000fe2000f8e02ff */
[----:B------:R-:W-:Y:S01]  /*1500*/  LEA R6, P0, R0, R37, 0x1 ;  /* 0x0000002500067211 */ /* 0x000fe200078008ff */
[----:B------:R-:W-:Y:S01]  /*1510*/  IMAD R2, R36, UR26, RZ ;  /* 0x0000001a24027c24 */ /* 0x000fe2000f8e02ff */
[----:B------:R-:W-:Y:S01]  /*1520*/  USEL UR42, UR42, URZ, UP0 ;  /* 0x000000ff2a2a7287 */ /* 0x000fe20008000000 */
[----:B------:R-:W-:Y:S01]  /*1530*/  IMAD R5, R33, UR26, R5 ;  /* 0x0000001a21057c24 */ /* 0x000fe2000f8e0205 */
[----:B------:R-:W-:Y:S01]  /*1540*/  LEA.HI.X R7, R0, R38, R31, 0x1, P0 ;  /* 0x0000002600077211 */ /* 0x000fe200000f0c1f */
[----:B------:R-:W-:Y:S01]  /*1550*/  IMAD R28, R28, UR48, R3 ;  /* 0x000000301c1c7c24 */ /* 0x000fe2000f8e0203 */
[----:B------:R-:W-:Y:S01]  /*1560*/  SHF.R.S32.HI R3, RZ, 0x1f, R2 ;  /* 0x0000001fff037819 */ /* 0x000fe20000011402 */
[C---:B------:R-:W-:Y:S01]  /*1570*/  IMAD R0, R210.reuse, R23, RZ ;  /* 0x00000017d2007224 */ /* 0x040fe200078e02ff */
[----:B------:R-:W-:Y:S01]  /*1580*/  UIADD3 UR42, UP0, UPT, UR43, UR42, URZ ;  /* 0x0000002a2b2a7290 */ /* 0x000fe2000ff1e0ff */
[----:B------:R-:W-:Y:S01]  /*1590*/  IMAD.WIDE.U32 R4, R210, R22, R4 ;  /* 0x00000016d2047225 */ /* 0x000fe200078e0004 */
[----:B------:R-:W-:Y:S01]  /*15a0*/  SHF.L.U64.HI R23, R22, 0x5, R23 ;  /* 0x0000000516177819 */ /* 0x000fe20000010217 */
[----:B------:R-:W3:Y:S01]  /*15b0*/  LDCU.64 UR6, c[0x0][0x570] ;  /* 0x0000ae00ff0677ac */ /* 0x000ee20008000a00 */
[----:B------:R-:W-:Y:S01]  /*15c0*/  STL [R1+0x24], R37 ;  /* 0x0000242501007387 */ /* 0x000fe20000100800 */
[----:B------:R-:W-:Y:S01]  /*15d0*/  IMAD.WIDE.U32 R2, R36, UR48, R2 ;  /* 0x0000003024027c25 */ /* 0x000fe2000f8e0002 */
[----:B-1----:R-:W-:Y:S01]  /*15e0*/  LEA R39, P0, R4, UR4, 0x1 ;  /* 0x0000000404277c11 */ /* 0x002fe2000f8008ff */
[----:B------:R-:W-:Y:S01]  /*15f0*/  UIADD3.X UR17, UPT, UPT, URZ, UR17, URZ, UP0, !UPT ;  /* 0x00000011ff117290 */ /* 0x000fe200087fe4ff */
[----:B------:R-:W-:Y:S01]  /*1600*/  STL [R1+0x20], R38 ;  /* 0x0000202601007387 */ /* 0x000fe20000100800 */
[C---:B------:R-:W-:Y:S01]  /*1610*/  IMAD R31, R36.reuse, UR18, RZ ;  /* 0x00000012241f7c24 */ /* 0x040fe2000f8e02ff */
[----:B------:R-:W-:Y:S01]  /*1620*/  UMOV UR4, UR24 ;  /* 0x0000001800047c82 */ /* 0x000fe20008000000 */
[----:B------:R-:W-:Y:S01]  /*1630*/  IMAD.IADD R0, R5, 0x1, R0 ;  /* 0x0000000105007824 */ /* 0x000fe200078e0200 */
[----:B------:R-:W-:Y:S01]  /*1640*/  UISETP.NE.AND UP0, UPT, UR44, 0x1, UPT ;  /* 0x000000012c00788c */ /* 0x000fe2000bf05270 */
[----:B------:R-:W-:Y:S01]  /*1650*/  IMAD.WIDE R8, R36, UR18, RZ ;  /* 0x0000001224087c25 */ /* 0x000fe2000f8e02ff */
[----:B------:R-:W1:Y:S01]  /*1660*/  LDCU.64 UR14, c[0x0][0x420] ;  /* 0x00008400ff0e77ac */ /* 0x000e620008000a00 */
[----:B------:R-:W-:Y:S01]  /*1670*/  STL [R1+0x1c], R39 ;  /* 0x00001c2701007387 */ /* 0x000fe20000100800 */
[----:B------:R-:W-:Y:S01]  /*1680*/  LEA.HI.X R40, R4, UR5, R0, 0x1, P0 ;  /* 0x0000000504287c11 */ /* 0x000fe200080f0c00 */
[----:B------:R-:W-:Y:S01]  /*1690*/  IMAD.IADD R3, R3, 0x1, R28 ;  /* 0x0000000103037824 */ /* 0x000fe200078e021c */
[----:B------:R-:W-:Y:S01]  /*16a0*/  LOP3.LUT R4, R41, 0x1f8, RZ, 0xc0, !PT ;  /* 0x000001f829047812 */ /* 0x000fe200078ec0ff */
[----:B------:R-:W-:Y:S01]  /*16b0*/  IMAD R28, R31, R30, R29 ;  /* 0x0000001e1f1c7224 */ /* 0x000fe200078e021d */
[----:B------:R-:W-:Y:S01]  /*16c0*/  USEL UR5, URZ, 0x4000, UP0 ;  /* 0x00004000ff057887 */ /* 0x000fe20008000000 */
[----:B------:R-:W-:Y:S01]  /*16d0*/  IMAD R29, R9, UR42, RZ ;  /* 0x0000002a091d7c24 */ /* 0x000fe2000f8e02ff */
[----:B------:R-:W-:Y:S01]  /*16e0*/  LOP3.LUT R4, R4, 0x38, R222, 0x78, !PT ;  /* 0x0000003804047812 */ /* 0x000fe200078e78de */
[----:B------:R-:W-:Y:S01]  /*16f0*/  IMAD.SHL.U32 R0, R22, 0x20, RZ ;  /* 0x0000002016007824 */ /* 0x000fe200078e00ff */
[----:B------:R-:W4:Y:S01]  /*1700*/  LDCU.64 UR12, c[0x0][0x5e8] ;  /* 0x0000bd00ff0c77ac */ /* 0x000f220008000a00 */
[----:B------:R-:W-:Y:S01]  /*1710*/  IMAD R29, R8, UR17, R29 ;  /* 0x00000011081d7c24 */ /* 0x000fe2000f8e021d */
[----:B------:R-:W-:Y:S01]  /*1720*/  LOP3.LUT R4, R4, 0x1e00, R41, 0xf8, !PT ;  /* 0x00001e0004047812 */ /* 0x000fe200078ef829 */
[----:B------:R-:W-:Y:S01]  /*1730*/  IMAD.WIDE.U32 R8, R8, UR42, R2 ;  /* 0x0000002a08087c25 */ /* 0x000fe2000f8e0002 */
[C---:B------:R-:W-:Y:S01]  /*1740*/  LEA R2, P0, R0.reuse, R39, 0x1 ;  /* 0x0000002700027211 */ /* 0x040fe200078008ff */
[----:B------:R5:W-:Y:S01]  /*1750*/  STL [R1+0x18], R40 ;  /* 0x0000182801007387 */ /* 0x000be20000100800 */
[----:B------:R-:W-:Y:S01]  /*1760*/  UIADD3 UR18, UPT, UPT, UR43, UR36, URZ ;  /* 0x000000242b127290 */ /* 0x000fe2000fffe0ff */
[----:B------:R-:W-:Y:S01]  /*1770*/  IMAD.MOV.U32 R5, RZ, RZ, R40 ;  /* 0x000000ffff057224 */ /* 0x000fe200078e0028 */
[----:B------:R-:W-:-:S02]  /*1780*/  LEA.HI.X R3, R0, R40, R23, 0x1, P0 ;  /* 0x0000002800037211 */ /* 0x000fc400000f0c17 */
[----:B------:R-:W-:Y:S01]  /*1790*/  CS2R R46, SRZ ;  /* 0x00000000002e7805 */ /* 0x000fe2000001ff00 */
[----:B------:R-:W2:Y:S01]  /*17a0*/  LDC.64 R22, c[0x0][0x5f8] ;  /* 0x00017e00ff167b82 */ /* 0x000ea20000000a00 */
[----:B------:R-:W-:Y:S01]  /*17b0*/  LEA R0, R4, UR4, 0x1 ;  /* 0x0000000404007c11 */ /* 0x000fe2000f8e08ff */
[----:B------:R-:W-:-:S06]  /*17c0*/  IMAD.MOV.U32 R4, RZ, RZ, R39 ;  /* 0x000000ffff047224 */ /* 0x000fcc00078e0027 */
[----:B------:R-:W-:Y:S01]  /*17d0*/  @P2 BAR.SYNC.DEFER_BLOCKING 0x0 ;  /* 0x0000000000002b1d */ /* 0x000fe20000010000 */
[----:B------:R-:W-:Y:S02]  /*17e0*/  CS2R R44, SRZ ;  /* 0x00000000002c7805 */ /* 0x000fe4000001ff00 */
[----:B------:R-:W-:Y:S01]  /*17f0*/  CS2R R50, SRZ ;  /* 0x0000000000327805 */ /* 0x000fe2000001ff00 */
[----:B------:R-:W-:Y:S01]  /*1800*/  VIADD R30, R0, UR5 ;  /* 0x00000005001e7c36 */ /* 0x000fe20008000000 */
[----:B------:R-:W-:Y:S02]  /*1810*/  CS2R R48, SRZ ;  /* 0x0000000000307805 */ /* 0x000fe4000001ff00 */
[----:B------:R-:W-:Y:S01]  /*1820*/  CS2R R42, SRZ ;  /* 0x00000000002a7805 */ /* 0x000fe2000001ff00 */
[----:B-1----:R-:W-:Y:S02]  /*1830*/  UIMAD.WIDE UR16, UR37, 0x4, UR14 ;  /* 0x00000004251078a5 */ /* 0x002fe4000f8e020e */
[----:B----4-:R-:W-:Y:S01]  /*1840*/  UIMAD.WIDE UR18, UR18, 0x4, UR12 ;  /* 0x00000004121278a5 */ /* 0x010fe2000f8e020c */
[----:B-----5:R-:W-:Y:S01]  /*1850*/  CS2R R40, SRZ ;  /* 0x0000000000287805 */ /* 0x020fe2000001ff00 */
[----:B------:R-:W-:Y:S01]  /*1860*/  @!PT LDS RZ, [RZ] ;  /* 0x00000000fffff984 */ /* 0x000fe20000000800 */
[----:B------:R-:W-:Y:S01]  /*1870*/  @!PT LDS RZ, [RZ] ;  /* 0x00000000fffff984 */ /* 0x000fe20000000800 */
[----:B------:R-:W-:Y:S01]  /*1880*/  @!PT LDS RZ, [RZ] ;  /* 0x00000000fffff984 */ /* 0x000fe20000000800 */
[----:B------:R-:W-:Y:S04]  /*1890*/  LDGSTS.E.BYPASS.LTC128B.128 [R0+0x8000], desc[UR30][R4.64] ;  /* 0x0800000004007fae */ /* 0x000fe8000b981a1e */
[----:B------:R1:W-:Y:S04]  /*18a0*/  LDGSTS.E.BYPASS.LTC128B.128 [R0+0xa000], desc[UR30][R4.64+0x80] ;  /* 0x0a00008004007fae */ /* 0x0003e8000b981a1e */
[----:B------:R-:W-:Y:S04]  /*18b0*/  LDGSTS.E.BYPASS.LTC128B.128 [R0+0x9000], desc[UR30][R2.64] ;  /* 0x0900000002007fae */ /* 0x000fe8000b981a1e */
[----:B------:R4:W-:Y:S01]  /*18c0*/  LDGSTS.E.BYPASS.LTC128B.128 [R0+0xb000], desc[UR30][R2.64+0x80] ;  /* 0x0b00008002007fae */ /* 0x0009e2000b981a1e */
[----:B-1----:R-:W-:Y:S01]  /*18d0*/  SHF.R.S32.HI R4, RZ, 0x1f, R28 ;  /* 0x0000001fff047819 */ /* 0x002fe2000001141c */
[----:B----4-:R-:W-:Y:S01]  /*18e0*/  IMAD.MOV.U32 R2, RZ, RZ, R37 ;  /* 0x000000ffff027224 */ /* 0x010fe200078e0025 */
[----:B------:R-:W-:Y:S01]  /*18f0*/  CS2R R36, SRZ ;  /* 0x0000000000247805 */ /* 0x000fe2000001ff00 */
[----:B------:R-:W-:Y:S01]  /*1900*/  IMAD.MOV.U32 R3, RZ, RZ, R38 ;  /* 0x000000ffff037224 */ /* 0x000fe200078e0026 */
[----:B------:R-:W-:-:S04]  /*1910*/  CS2R R38, SRZ ;  /* 0x0000000000267805 */ /* 0x000fc8000001ff00 */
        /* <DEDUP_REMOVED lines=8> */
[----:B--2---:R-:W-:-:S03]  /*19a0*/  IMAD.WIDE.U32 R2, R32, R22, RZ ;  /* 0x0000001620027225 */ /* 0x004fc600078e00ff */
[----:B------:R4:W-:Y:S01]  /*19b0*/  LDGSTS.E.BYPASS.LTC128B.128 [R0+0xe000], desc[UR30][R16.64] ;  /* 0x0e00000010007fae */ /* 0x0009e2000b981a1e */
[----:B------:R-:W-:Y:S01]  /*19c0*/  IMAD R5, R32, R23, R3 ;  /* 0x0000001720057224 */ /* 0x000fe200078e0203 */
[----:B------:R-:W-:Y:S01]  /*19d0*/  SEL R2, R2, RZ, P2 ;  /* 0x000000ff02027207 */ /* 0x000fe20001000000 */
[----:B------:R-:W-:Y:S01]  /*19e0*/  IMAD.SHL.U32 R3, R31, 0x40, RZ ;  /* 0x000000401f037824 */ /* 0x000fe200078e00ff */
[----:B------:R4:W-:Y:S01]  /*19f0*/  LDGSTS.E.BYPASS.LTC128B.128 [R0+0x12000], desc[UR30][R16.64+0x80] ;  /* 0x1200008010007fae */ /* 0x0009e2000b981a1e */
[----:B-1----:R-:W-:Y:S01]  /*1a00*/  IMAD.IADD R6, R9, 0x1, R29 ;  /* 0x0000000109067824 */ /* 0x002fe200078e021d */
[----:B------:R-:W-:Y:S02]  /*1a10*/  IADD3 R8, P1, P0, R28, R8, R2 ;  /* 0x000000081c087210 */ /* 0x000fe4000783e002 */
[----:B------:R-:W-:Y:S01]  /*1a20*/  SEL R2, R5, RZ, P2 ;  /* 0x000000ff05027207 */ /* 0x000fe20001000000 */
[----:B------:R4:W-:Y:S03]  /*1a30*/  LDGSTS.E.BYPASS.LTC128B.128 [R0+0xf000], desc[UR30][R14.64] ;  /* 0x0f0000000e007fae */ /* 0x0009e6000b981a1e */
[----:B------:R-:W-:Y:S01]  /*1a40*/  IADD3.X R4, PT, PT, R4, R6, R2, P1, P0 ;  /* 0x0000000604047210 */ /* 0x000fe20000fe0402 */
[----:B------:R4:W-:Y:S01]  /*1a50*/  LDGSTS.E.BYPASS.LTC128B.128 [R0+0x13000], desc[UR30][R14.64+0x80] ;  /* 0x130000800e007fae */ /* 0x0009e2000b981a1e */
[----:B------:R-:W-:-:S03]  /*1a60*/  IADD3 R2, P0, PT, R3, R8, RZ ;  /* 0x0000000803027210 */ /* 0x000fc60007f1e0ff */
[----:B------:R4:W-:Y:S01]  /*1a70*/  LDGSTS.E.BYPASS.LTC128B.128 [R0+0x14000], desc[UR30][R10.64] ;  /* 0x140000000a007fae */ /* 0x0009e2000b981a1e */
[----:B------:R-:W-:Y:S02]  /*1a80*/  LEA.HI.X.SX32 R3, R3, R4, 0x1, P0 ;  /* 0x0000000403037211 */ /* 0x000fe400000f0eff */
[C---:B---3--:R-:W-:Y:S01]  /*1a90*/  LEA R244, P0, R2.reuse, UR6, 0x2 ;  /* 0x0000000602f47c11 */ /* 0x048fe2000f8010ff */
[----:B------:R-:W1:Y:S01]  /*1aa0*/  LDCU UR6, c[0x0][0x508] ;  /* 0x0000a100ff0677ac */ /* 0x000e620008000800 */
[----:B------:R4:W-:Y:S02]  /*1ab0*/  LDGSTS.E.BYPASS.LTC128B.128 [R0+0x18000], desc[UR30][R10.64+0x80] ;  /* 0x180000800a007fae */ /* 0x0009e4000b981a1e */
[----:B------:R-:W-:Y:S02]  /*1ac0*/  LEA.HI.X R245, R2, UR7, R3, 0x2, P0 ;  /* 0x0000000702f57c11 */ /* 0x000fe400080f1403 */
[----:B------:R4:W-:Y:S04]  /*1ad0*/  LDGSTS.E.BYPASS.LTC128B.128 [R0+0x15000], desc[UR30][R26.64] ;  /* 0x150000001a007fae */ /* 0x0009e8000b981a1e */
[----:B------:R4:W-:Y:S04]  /*1ae0*/  LDGSTS.E.BYPASS.LTC128B.128 [R0+0x19000], desc[UR30][R26.64+0x80] ;  /* 0x190000801a007fae */ /* 0x0009e8000b981a1e */
[----:B------:R4:W-:Y:S04]  /*1af0*/  LDGSTS.E.BYPASS.LTC128B.128 [R0+0x16000], desc[UR30][R24.64] ;  /* 0x1600000018007fae */ /* 0x0009e8000b981a1e */
[----:B------:R4:W-:Y:S01]  /*1b00*/  LDGSTS.E.BYPASS.LTC128B.128 [R0+0x1a000], desc[UR30][R24.64+0x80] ;  /* 0x1a00008018007fae */ /* 0x0009e2000b981a1e */
[----:B-1----:R-:W-:-:S03]  /*1b10*/  UIADD3 UR6, UPT, UPT, UR39, UR6, URZ ;  /* 0x0000000627067290 */ /* 0x002fc6000fffe0ff */
[----:B------:R4:W-:Y:S01]  /*1b20*/  LDGSTS.E.BYPASS.LTC128B.128 [R0+0x17000], desc[UR30][R20.64] ;  /* 0x1700000014007fae */ /* 0x0009e2000b981a1e */
[----:B------:R-:W-:-:S03]  /*1b30*/  UIADD3 UR7, UPT, UPT, -UR6, UR35, UR34 ;  /* 0x0000002306077290 */ /* 0x000fc6000fffe122 */
[----:B------:R4:W-:Y:S01]  /*1b40*/  LDGSTS.E.BYPASS.LTC128B.128 [R0+0x1b000], desc[UR30][R20.64+0x80] ;  /* 0x1b00008014007fae */ /* 0x0009e2000b981a1e */
[----:B------:R-:W-:-:S03]  /*1b50*/  USHF.R.S32.HI UR6, URZ, 0x1f, UR7 ;  /* 0x0000001fff067899 */ /* 0x000fc60008011407 */
[----:B------:R-:W0:Y:S01]  /*1b60*/  LDGDEPBAR ;  /* 0x00000000000079af */ /* 0x000e220000000000 */
[----:B------:R-:W-:-:S04]  /*1b70*/  ULEA.HI UR6, UR6, UR7, URZ, 0x6 ;  /* 0x0000000706067291 */ /* 0x000fc8000f8f30ff */
[----:B------:R-:W-:-:S04]  /*1b80*/  USHF.R.S32.HI UR6, URZ, 0x6, UR6 ;  /* 0x00000006ff067899 */ /* 0x000fc80008011406 */
[----:B------:R-:W-:-:S04]  /*1b90*/  UISETP.LT.AND UP0, UPT, URZ, UR6, UPT ;  /* 0x00000006ff00728c */ /* 0x000fc8000bf01270 */
[----:B------:R-:W-:-:S04]  /*1ba0*/  USEL UR7, URZ, UR6, !UP0 ;  /* 0x00000006ff077287 */ /* 0x000fc8000c000000 */
[----:B------:R-:W-:-:S09]  /*1bb0*/  UISETP.GT.AND UP0, UPT, UR38, UR7, UPT ;  /* 0x000000072600728c */ /* 0x000fd2000bf04270 */
[----:B----4-:R-:W-:Y:S05]  /*1bc0*/  BRA.U !UP0, `(.L_x_939) ;  /* 0x0000005508387547 */ /* 0x010fea000b800000 */
[----:B------:R-:W-:Y:S02]  /*1bd0*/  IMAD.MOV.U32 R8, RZ, RZ, R35 ;  /* 0x000000ffff087224 */ /* 0x000fe400078e0023 */
[----:B------:R-:W-:Y:S01]  /*1be0*/  IMAD.MOV.U32 R2, RZ, RZ, 0x4 ;  /* 0x00000004ff027424 */ /* 0x000fe200078e00ff */
[----:B------:R-:W-:Y:S01]  /*1bf0*/  USHF.L.U32 UR14, UR38, 0x6, URZ ;  /* 0x00000006260e7899 */ /* 0x000fe200080006ff */
[C---:B------:R-:W-:Y:S01]  /*1c00*/  IMAD.SHL.U32 R7, R222.reuse, 0x40, RZ ;  /* 0x00000040de077824 */ /* 0x040fe200078e00ff */
[----:B------:R-:W-:Y:S01]  /*1c10*/  R2P PR, R222, 0x6 ;  /* 0x00000006de007804 */ /* 0x000fe20000000000 */
[----:B------:R-:W-:Y:S01]  /*1c20*/  IMAD.WIDE.U32 R2, R8, R2, UR16 ;  /* 0x0000001008027e25 */ /* 0x000fe2000f8e0002 */
[----:B------:R-:W-:Y:S01]  /*1c30*/  STL [R1+0x14], R8 ;  /* 0x0000140801007387 */ /* 0x000fe20000100800 */
[----:B------:R-:W1:Y:S03]  /*1c40*/  LDCU UR6, c[0x0][0x3e0] ;  /* 0x00007c00ff0677ac */ /* 0x000e660008000800 */
[----:B------:R-:W2:Y:S01]  /*1c50*/  LDG.E R12, desc[UR30][R2.64] ;  /* 0x0000001e020c7981 */ /* 0x000ea2000c1e1900 */
[----:B------:R-:W-:Y:S01]  /*1c60*/  IMAD.SHL.U32 R208, R222, 0x20, RZ ;  /* 0x00000020ded07824 */ /* 0x000fe200078e00ff */
[----:B------:R-:W3:Y:S02]  /*1c70*/  LDCU UR13, c[0x0][0x50c] ;  /* 0x0000a180ff0d77ac */ /* 0x000ee40008000800 */
[----:B------:R-:W4:Y:S01]  /*1c80*/  LDG.E R11, desc[UR30][R2.64+0x20] ;  /* 0x0000201e020b7981 */ /* 0x000f22000c1e1900 */
[----:B------:R-:W-:Y:S01]  /*1c90*/  IMAD.U32 R6, RZ, RZ, UR35 ;  /* 0x00000023ff067e24 */ /* 0x000fe2000f8e00ff */
[----:B------:R-:W1:Y:S02]  /*1ca0*/  LDCU UR12, c[0x0][0x45c] ;  /* 0x00008b80ff0c77ac */ /* 0x000e640008000800 */
[----:B------:R-:W5:Y:S04]  /*1cb0*/  LDG.E R10, desc[UR30][R2.64+0x80] ;  /* 0x0000801e020a7981 */ /* 0x000f68000c1e1900 */
[----:B------:R3:W5:Y:S01]  /*1cc0*/  LDG.E R9, desc[UR30][R2.64+0xa0] ;  /* 0x0000a01e02097981 */ /* 0x000762000c1e1900 */
[----:B------:R-:W-:Y:S01]  /*1cd0*/  LOP3.LUT R212, R212, 0x1c0, R7, 0xf8, !PT ;  /* 0x000001c0d4d47812 */ /* 0x000fe200078ef807 */
[----:B------:R-:W-:Y:S01]  /*1ce0*/  IMAD.U32 R0, RZ, RZ, UR14 ;  /* 0x0000000eff007e24 */ /* 0x000fe2000f8e00ff */
[----:B------:R-:W-:Y:S01]  /*1cf0*/  LOP3.LUT R5, R7, 0x200, RZ, 0xc0, !PT ;  /* 0x0000020007057812 */ /* 0x000fe200078ec0ff */
[----:B------:R-:W-:Y:S01]  /*1d00*/  IMAD.MOV.U32 R217, RZ, RZ, 0x20 ;  /* 0x00000020ffd97424 */ /* 0x000fe200078e00ff */
[----:B------:R-:W-:Y:S01]  /*1d10*/  LOP3.LUT R4, R212, 0x8, R211, 0x78, !PT ;  /* 0x00000008d4047812 */ /* 0x000fe200078e78d3 */
[----:B------:R-:W-:Y:S01]  /*1d20*/  IMAD.MOV.U32 R219, RZ, RZ, 0x40 ;  /* 0x00000040ffdb7424 */ /* 0x000fe200078e00ff */
[----:B------:R-:W-:Y:S01]  /*1d30*/  IADD3 R0, PT, PT, R0, UR39, R8 ;  /* 0x0000002700007c10 */ /* 0x000fe2000fffe008 */
[----:B------:R-:W-:Y:S01]  /*1d40*/  UIADD3 UR15, UPT, UPT, -UR39, UR35, UR34 ;  /* 0x00000023270f7290 */ /* 0x000fe2000fffe122 */
[----:B------:R-:W-:Y:S01]  /*1d50*/  LOP3.LUT R5, R5, 0x400, R208, 0xf8, !PT ;  /* 0x0000040005057812 */ /* 0x000fe200078ef8d0 */
[----:B------:R-:W-:Y:S01]  /*1d60*/  IMAD.MOV.U32 R216, RZ, RZ, 0x20 ;  /* 0x00000020ffd87424 */ /* 0x000fe200078e00ff */
[----:B------:R-:W-:Y:S01]  /*1d70*/  IADD3 R0, PT, PT, R0, -0x1f, -R6 ;  /* 0xffffffe100007810 */ /* 0x000fe20007ffe806 */
[----:B------:R-:W-:Y:S01]  /*1d80*/  IMAD.MOV.U32 R223, RZ, RZ, 0x40 ;  /* 0x00000040ffdf7424 */ /* 0x000fe200078e00ff */
[----:B------:R-:W-:Y:S01]  /*1d90*/  LOP3.LUT R4, R5, R4, RZ, 0xfc, !PT ;  /* 0x0000000405047212 */ /* 0x000fe200078efcff */
[----:B------:R-:W-:Y:S01]  /*1da0*/  IMAD.MOV.U32 R218, RZ, RZ, 0x20 ;  /* 0x00000020ffda7424 */ /* 0x000fe200078e00ff */
[----:B------:R-:W-:Y:S01]  /*1db0*/  SEL R217, R217, 0xffffffe0, !P1 ;  /* 0xffffffe0d9d97807 */ /* 0x000fe20004800000 */
[----:B------:R1:W-:Y:S01]  /*1dc0*/  STL [R1+0x8], R0 ;  /* 0x0000080001007387 */ /* 0x0003e20000100800 */
[----:B------:R-:W-:Y:S01]  /*1dd0*/  IMAD.MOV.U32 R5, RZ, RZ, 0x10 ;  /* 0x00000010ff057424 */ /* 0x000fe200078e00ff */
[----:B------:R-:W-:Y:S01]  /*1de0*/  SEL R219, R219, 0xffffffc0, !P2 ;  /* 0xffffffc0dbdb7807 */ /* 0x000fe20005000000 */
[----:B------:R-:W-:Y:S01]  /*1df0*/  IMAD.MOV.U32 R159, RZ, RZ, RZ ;  /* 0x000000ffff9f7224 */ /* 0x000fe200078e00ff */
[----:B------:R-:W-:Y:S01]  /*1e00*/  UIADD3 UR15, UPT, UPT, UR15, 0x80, URZ ;  /* 0x000000800f0f7890 */ /* 0x000fe2000fffe0ff */
[----:B---3--:R-:W-:-:S02]  /*1e10*/  SHF.R.U32.HI R3, RZ, 0x4, R222 ;  /* 0x00000004ff037819 */ /* 0x008fc400000116de */
[----:B------:R-:W-:Y:S02]  /*1e20*/  LOP3.LUT R2, R212, 0x8, R222, 0x78, !PT ;  /* 0x00000008d4027812 */ /* 0x000fe400078e78de */
[----:B------:R-:W-:Y:S02]  /*1e30*/  LOP3.LUT R3, R3, 0x8, RZ, 0xc0, !PT ;  /* 0x0000000803037812 */ /* 0x000fe400078ec0ff */
[----:B------:R-:W-:Y:S02]  /*1e40*/  LOP3.LUT R208, R2, 0x7a00, R208, 0xf8, !PT ;  /* 0x00007a0002d07812 */ /* 0x000fe400078ef8d0 */
[----:B------:R-:W-:Y:S02]  /*1e50*/  LOP3.LUT R3, R3, 0x10, R222, 0xf8, !PT ;  /* 0x0000001003037812 */ /* 0x000fe400078ef8de */
[----:B------:R-:W3:Y:S02]  /*1e60*/  S2R R222, SR_TID.X ;  /* 0x0000000000de7919 */ /* 0x000ee40000002100 */
[----:B------:R-:W-:-:S04]  /*1e70*/  LOP3.LUT R3, R3, R212, RZ, 0x3c, !PT ;  /* 0x000000d403037212 */ /* 0x000fc800078e3cff */
[----:B------:R-:W-:Y:S02]  /*1e80*/  LOP3.LUT R3, R3, 0x200, R7, 0xf8, !PT ;  /* 0x0000020003037812 */ /* 0x000fe400078ef807 */
[C---:B---3--:R-:W-:Y:S02]  /*1e90*/  LOP3.LUT P4, R2, R222.reuse, 0x2, RZ, 0xc0, !PT ;  /* 0x00000002de027812 */ /* 0x048fe4000788c0ff */
[----:B-1----:R-:W-:Y:S02]  /*1ea0*/  LOP3.LUT P3, R0, R222, 0x4, RZ, 0xc0, !PT ;  /* 0x00000004de007812 */ /* 0x002fe4000786c0ff */
[----:B------:R-:W-:Y:S02]  /*1eb0*/  ISETP.NE.AND P0, PT, R2, RZ, PT ;  /* 0x000000ff0200720c */ /* 0x000fe40003f05270 */
[----:B------:R-:W-:Y:S01]  /*1ec0*/  ISETP.NE.AND P5, PT, R0, RZ, PT ;  /* 0x000000ff0000720c */ /* 0x000fe20003fa5270 */
[----:B--2---:R1:W-:Y:S04]  /*1ed0*/  STL [R1+0x34], R12 ;  /* 0x0000340c01007387 */ /* 0x0043e80000100800 */
[----:B----4-:R1:W-:Y:S04]  /*1ee0*/  STL [R1+0x30], R11 ;  /* 0x0000300b01007387 */ /* 0x0103e80000100800 */
[----:B-----5:R1:W-:Y:S04]  /*1ef0*/  STL [R1+0x2c], R10 ;  /* 0x00002c0a01007387 */ /* 0x0203e80000100800 */
[----:B------:R1:W-:Y:S04]  /*1f00*/  STL [R1+0x28], R9 ;  /* 0x0000280901007387 */ /* 0x0003e80000100800 */
[----:B------:R1:W-:Y:S01]  /*1f10*/  STL [R1+0xc], R30 ;  /* 0x00000c1e01007387 */ /* 0x0003e20000100800 */
[----:B------:R-:W-:Y:S01]  /*1f20*/  IMAD.SHL.U32 R225, R222, 0x20, RZ ;  /* 0x00000020dee17824 */ /* 0x000fe200078e00ff */
[----:B------:R-:W-:Y:S01]  /*1f30*/  LEA R208, R208, UR4, 0x1 ;  /* 0x00000004d0d07c11 */ /* 0x000fe2000f8e08ff */
[----:B------:R-:W-:Y:S01]  /*1f40*/  IMAD.SHL.U32 R226, R222, 0x2, RZ ;  /* 0x00000002dee27824 */ /* 0x000fe200078e00ff */
[----:B------:R-:W-:Y:S01]  /*1f50*/  LEA R209, R4, UR4, 0x1 ;  /* 0x0000000404d17c11 */ /* 0x000fe2000f8e08ff */
[C---:B------:R-:W-:Y:S01]  /*1f60*/  IMAD.SHL.U32 R221, R222.reuse, 0x40, RZ ;  /* 0x00000040dedd7824 */ /* 0x040fe200078e00ff */
[----:B------:R-:W-:Y:S01]  /*1f70*/  LEA R207, R3, UR4, 0x1 ;  /* 0x0000000403cf7c11 */ /* 0x000fe2000f8e08ff */
[----:B------:R-:W-:Y:S01]  /*1f80*/  IMAD.SHL.U32 R2, R222, 0x10, RZ ;  /* 0x00000010de027824 */ /* 0x000fe200078e00ff */
[--C-:B------:R-:W-:Y:S01]  /*1f90*/  LOP3.LUT R0, R226, 0x7006, R225.reuse, 0xc8, !PT ;  /* 0x00007006e2007812 */ /* 0x100fe200078ec8e1 */
[--C-:B------:R-:W-:Y:S01]  /*1fa0*/  IMAD.IADD R213, R219, 0x1, R208.reuse ;  /* 0x00000001dbd57824 */ /* 0x100fe200078e02d0 */
[----:B------:R-:W-:Y:S01]  /*1fb0*/  LOP3.LUT R220, R221, 0x200, RZ, 0xc0, !PT ;  /* 0x00000200dddc7812 */ /* 0x000fe200078ec0ff */
[C---:B------:R-:W-:Y:S01]  /*1fc0*/  IMAD.IADD R215, R217.reuse, 0x1, R208 ;  /* 0x00000001d9d77824 */ /* 0x040fe200078e02d0 */
[----:B------:R-:W-:Y:S01]  /*1fd0*/  LOP3.LUT R0, R0, 0x400, R225, 0xf8, !PT ;  /* 0x0000040000007812 */ /* 0x000fe200078ef8e1 */
[----:B------:R-:W-:Y:S01]  /*1fe0*/  IMAD.IADD R214, R217, 0x1, R213 ;  /* 0x00000001d9d67824 */ /* 0x000fe200078e02d5 */
[----:B------:R-:W-:Y:S01]  /*1ff0*/  LOP3.LUT R2, R2, 0x1c0, RZ, 0xc0, !PT ;  /* 0x000001c002027812 */ /* 0x000fe200078ec0ff */
[----:B------:R-:W-:Y:S01]  /*2000*/  VIADD R209, R209, UR5 ;  /* 0x00000005d1d17c36 */ /* 0x000fe20008000000 */
[C---:B------:R-:W-:Y:S01]  /*2010*/  LOP3.LUT P1, RZ, R222.reuse, 0x8, RZ, 0xc0, !PT ;  /* 0x00000008deff7812 */ /* 0x040fe2000782c0ff */
[----:B------:R1:W-:Y:S01]  /*2020*/  STL [R1+0x38], R0 ;  /* 0x0000380001007387 */ /* 0x0003e20000100800 */
[----:B------:R-:W-:Y:S01]  /*2030*/  LOP3.LUT R224, R222, 0x8, RZ, 0xc0, !PT ;  /* 0x00000008dee07812 */ /* 0x000fe200078ec0ff */
[----:B------:R-:W-:Y:S01]  /*2040*/  VIADD R207, R207, UR5 ;  /* 0x00000005cfcf7c36 */ /* 0x000fe20008000000 */
[----:B------:R-:W-:Y:S01]  /*2050*/  SEL R216, R216, 0xffffffe0, !P4 ;  /* 0xffffffe0d8d87807 */ /* 0x000fe20006000000 */
[----:B------:R-:W-:Y:S01]  /*2060*/  UMOV UR5, UR19 ;  /* 0x0000001300057c82 */ /* 0x000fe20008000000 */
[----:B------:R-:W-:-:S02]  /*2070*/  SEL R223, R223, 0xffffffc0, !P3 ;  /* 0xffffffc0dfdf7807 */ /* 0x000fc40005800000 */
[----:B------:R-:W-:Y:S02]  /*2080*/  SEL R3, R5, 0xfffffff0, !P3 ;  /* 0xfffffff005037807 */ /* 0x000fe40005800000 */
[----:B------:R-:W-:Y:S02]  /*2090*/  LOP3.LUT R220, R220, 0x400, R225, 0xf8, !PT ;  /* 0x00000400dcdc7812 */ /* 0x000fe400078ef8e1 */
[----:B------:R-:W-:Y:S02]  /*20a0*/  LOP3.LUT R2, R2, 0x38, R226, 0xf8, !PT ;  /* 0x0000003802027812 */ /* 0x000fe400078ef8e2 */
[----:B------:R-:W-:-:S07]  /*20b0*/  SEL R218, R218, 0xffffffe0, !P0 ;  /* 0xffffffe0dada7807 */ /* 0x000fce0004000000 */
.L_x_942:
[----:B------:R-:W0:Y:S01]  /*20c0*/  LDGDEPBAR ;  /* 0x00000000000079af */ /* 0x000e220000000000 */
[C---:B-1----:R-:W-:Y:S01]  /*20d0*/  IMAD.IADD R0, R209.reuse, 0x1, R217 ;  /* 0x00000001d1007824 */ /* 0x042fe200078e02d9 */
[----:B------:R-:W-:Y:S01]  /*20e0*/  UIADD3 UR14, UPT, UPT, UR14, -0x40, URZ ;  /* 0xffffffc00e0e7890 */ /* 0x000fe2000fffe0ff */
[----:B------:R-:W-:Y:S05]  /*20f0*/  IMAD.IADD R3, R209, 0x1, R219 ;  /* 0x00000001d1037824 */ /* 0x000fea00078e02db */
[----:B------:R-:W2:Y:S01]  /*2100*/  LDL R229, [R1+0x34] ;  /* 0x0000340001e57983 */ /* 0x000ea20000100800 */
[----:B------:R-:W-:Y:S02]  /*2110*/  USHF.L.U32 UR19, UR33, 0x7, URZ ;  /* 0x0000000721137899 */ /* 0x000fe400080006ff */
[----:B------:R-:W-:Y:S01]  /*2120*/  UISETP.GE.AND UP0, UPT, UR14, UR15, UPT ;  /* 0x0000000f0e00728c */ /* 0x000fe2000bf06270 */
[----:B------:R-:W-:Y:S01]  /*2130*/  IADD3 R2, PT, PT, R217, R3, RZ ;  /* 0x00000003d9027210 */ /* 0x000fe20007ffe0ff */
[----:B------:R-:W3:Y:S01]  /*2140*/  LDL R227, [R1+0x30] ;  /* 0x0000300001e37983 */ /* 0x000ee20000100800 */
[----:B------:R-:W-:Y:S01]  /*2150*/  UMOV UR4, UR23 ;  /* 0x0000001700047c82 */ /* 0x000fe20008000000 */
[----:B------:R-:W-:Y:S02]  /*2160*/  UIADD3 UR38, UPT, UPT, UR38, -0x1, URZ ;  /* 0xffffffff26267890 */ /* 0x000fe4000fffe0ff */
[----:B------:R-:W4:Y:S01]  /*2170*/  LDL R212, [R1+0x8] ;  /* 0x0000080001d47983 */ /* 0x000f220000100800 */
[----:B------:R-:W-:Y:S01]  /*2180*/  PLOP3.LUT P0, PT, PT, PT, UP0, 0x80, 0x8 ;  /* 0x000000000008781c */ /* 0x000fe20003f0f008 */
[----:B------:R-:W-:Y:S02]  /*2190*/  UISETP.GT.AND UP0, UPT, UR38, UR7, UPT ;  /* 0x000000072600728c */ /* 0x000fe4000bf04270 */
[----:B------:R-:W-:Y:S04]  /*21a0*/  STL [R1+0x74], R50 ;  /* 0x0000743201007387 */ /* 0x000fe80000100800 */
        /* <DEDUP_REMOVED lines=10> */
[----:B------:R1:W-:Y:S04]  /*2250*/  STL [R1+0x48], R39 ;  /* 0x0000482701007387 */ /* 0x0003e80000100800 */
[----:B------:R-:W-:Y:S04]  /*2260*/  STL [R1+0x44], R38 ;  /* 0x0000442601007387 */ /* 0x000fe80000100800 */
[----:B------:R-:W-:Y:S04]  /*2270*/  STL [R1+0x40], R37 ;  /* 0x0000402501007387 */ /* 0x000fe80000100800 */
[----:B------:R-:W-:Y:S01]  /*2280*/  STL [R1+0x3c], R36 ;  /* 0x00003c2401007387 */ /* 0x000fe20000100800 */
[C---:B-1----:R-:W-:Y:S01]  /*2290*/  SHF.L.U32 R39, R222.reuse, 0x1, RZ ;  /* 0x00000001de277819 */ /* 0x042fe200000006ff */
        /* <DEDUP_REMOVED lines=19> */
[----:B------:R-:W3:Y:S02]  /*23d0*/  LDSM.16.M88.4 R196, [R213+0xc800] ;  /* 0x00c80000d5c4783b */ /* 0x000ee40000000200 */
[-C--:B------:R-:W-:Y:S06]  /*23e0*/  HMMA.16816.F32 R28, R28, R166.reuse, RZ ;  /* 0x000000a61c1c723c */ /* 0x080fec00000018ff */
[----:B------:R-:W-:Y:S02]  /*23f0*/  LDSM.16.M88.4 R200, [R2+0x1000] ;  /* 0x0010000002c8783b */ /* 0x000fe40000000200 */
[----:B------:R-:W-:Y:S06]  /*2400*/  HMMA.16816.F32 R32, R32, R166, RZ ;  /* 0x000000a62020723c */ /* 0x000fec00000018ff */
[----:B------:R-:W-:Y:S02]  /*2410*/  LDSM.16.M88.4 R164, [R2] ;  /* 0x0000000002a4783b */ /* 0x000fe40000000200 */
[-C--:B------:R-:W-:Y:S08]  /*2420*/  HMMA.16816.F32 R4, R168, R172.reuse, R4 ;  /* 0x000000aca804723c */ /* 0x080ff00000001804 */
[C---:B-1----:R-:W-:Y:S08]  /*2430*/  HMMA.16816.F32 R8, R176.reuse, R172, R8 ;  /* 0x000000acb008723c */ /* 0x042ff00000001808 */
[-C--:B------:R-:W-:Y:S08]  /*2440*/  HMMA.16816.F32 R12, R176, R174.reuse, R12 ;  /* 0x000000aeb00c723c */ /* 0x080ff0000000180c */
[C---:B------:R-:W-:Y:S01]  /*2450*/  HMMA.16816.F32 R16, R168.reuse, R174, R16 ;  /* 0x000000aea810723c */ /* 0x040fe20000001810 */
[----:B------:R-:W1:Y:S07]  /*2460*/  LDSM.16.M88.4 R172, [R214+0xc000] ;  /* 0x00c00000d6ac783b */ /* 0x000e6e0000000200 */
[-C--:B------:R-:W-:Y:S08]  /*2470*/  HMMA.16816.F32 R20, R168, R180.reuse, R20 ;  /* 0x000000b4a814723c */ /* 0x080ff00000001814 */
[C---:B------:R-:W-:Y:S08]  /*2480*/  HMMA.16816.F32 R24, R176.reuse, R180, R24 ;  /* 0x000000b4b018723c */ /* 0x040ff00000001818 */
[-C--:B------:R-:W-:Y:S01]  /*2490*/  HMMA.16816.F32 R28, R176, R182.reuse, R28 ;  /* 0x000000b6b01c723c */ /* 0x080fe2000000181c */
[----:B------:R-:W-:Y:S07]  /*24a0*/  LDSM.16.M88.4 R176, [R209+0x2000] ;  /* 0x00200000d1b0783b */ /* 0x000fee0000000200 */
[----:B------:R-:W-:Y:S01]  /*24b0*/  HMMA.16816.F32 R32, R168, R182, R32 ;  /* 0x000000b6a820723c */ /* 0x000fe20000001820 */
[----:B------:R-:W4:Y:S07]  /*24c0*/  LDSM.16.M88.4 R168, [R214+0xc800] ;  /* 0x00c80000d6a8783b */ /* 0x000f2e0000000200 */
[-C--:B------:R-:W-:Y:S01]  /*24d0*/  HMMA.16816.F32 R4, R184, R188.reuse, R4 ;  /* 0x000000bcb804723c */ /* 0x080fe20000001804 */
[----:B------:R-:W4:Y:S07]  /*24e0*/  LDSM.16.M88.4 R180, [R208+0x10000] ;  /* 0x01000000d0b4783b */ /* 0x000f2e0000000200 */
[C---:B------:R-:W-:Y:S04]  /*24f0*/  HMMA.16816.F32 R8, R192.reuse, R188, R8 ;  /* 0x000000bcc008723c */ /* 0x040fe80000001808 */
[----:B--2---:R-:W-:Y:S04]  /*2500*/  FSETP.NEU.FTZ.AND P4, PT, R229, -INF , PT ;  /* 0xff800000e500780b */ /* 0x004fe80003f9d000 */
[-C--:B------:R-:W-:Y:S03]  /*2510*/  HMMA.16816.F32 R12, R192, R190.reuse, R12 ;  /* 0x000000bec00c723c */ /* 0x080fe6000000180c */
[----:B---3--:R-:W-:Y:S05]  /*2520*/  FSETP.NEU.FTZ.AND P2, PT, R227, -INF , PT ;  /* 0xff800000e300780b */ /* 0x008fea0003f5d000 */
[C---:B------:R-:W-:Y:S01]  /*2530*/  HMMA.16816.F32 R16, R184.reuse, R190, R16 ;  /* 0x000000beb810723c */ /* 0x040fe20000001810 */
[----:B------:R-:W2:Y:S07]  /*2540*/  LDSM.16.M88.4 R188, [R209+0x3000] ;  /* 0x00300000d1bc783b */ /* 0x000eae0000000200 */
[-C--:B------:R-:W-:Y:S08]  /*2550*/  HMMA.16816.F32 R20, R184, R196.reuse, R20 ;  /* 0x000000c4b814723c */ /* 0x080ff00000001814 */
[C---:B------:R-:W-:Y:S08]  /*2560*/  HMMA.16816.F32 R24, R192.reuse, R196, R24 ;  /* 0x000000c4c018723c */ /* 0x040ff00000001818 */
[-C--:B------:R-:W-:Y:S01]  /*2570*/  HMMA.16816.F32 R28, R192, R198.reuse, R28 ;  /* 0x000000c6c01c723c */ /* 0x080fe2000000181c */
[----:B------:R-:W-:Y:S07]  /*2580*/  LDSM.16.M88.4 R192, [R215+0x10000] ;  /* 0x01000000d7c0783b */ /* 0x000fee0000000200 */
[----:B------:R-:W-:Y:S01]  /*2590*/  HMMA.16816.F32 R32, R184, R198, R32 ;  /* 0x000000c6b820723c */ /* 0x000fe20000001820 */
[----:B------:R-:W3:Y:S07]  /*25a0*/  LDSM.16.M88.4 R184, [R208+0x10800] ;  /* 0x01080000d0b8783b */ /* 0x000eee0000000200 */
[-C--:B-1----:R-:W-:Y:S01]  /*25b0*/  HMMA.16816.F32 R4, R164, R172.reuse, R4 ;  /* 0x000000aca404723c */ /* 0x082fe20000001804 */
[----:B------:R-:W-:Y:S07]  /*25c0*/  LDSM.16.M88.4 R196, [R3+0x2000] ;  /* 0x0020000003c4783b */ /* 0x000fee0000000200 */
[C---:B------:R-:W-:Y:S08]  /*25d0*/  HMMA.16816.F32 R8, R200.reuse, R172, R8 ;  /* 0x000000acc808723c */ /* 0x040ff00000001808 */
        /* <DEDUP_REMOVED lines=8> */
[----:B------:R4:W1:Y:S07]  /*2660*/  LDSM.16.M88.4 R164, [R0+0x3000] ;  /* 0x0030000000a4783b */ /* 0x00086e0000000200 */
[-C--:B------:R-:W-:Y:S01]  /*2670*/  HMMA.16816.F32 R4, R176, R180.reuse, R4 ;  /* 0x000000b4b004723c */ /* 0x080fe20000001804 */
[----:B------:R-:W1:Y:S07]  /*2680*/  LDSM.16.M88.4 R168, [R215+0x10800] ;  /* 0x01080000d7a8783b */ /* 0x000e6e0000000200 */
[C---:B--2---:R-:W-:Y:S08]  /*2690*/  HMMA.16816.F32 R8, R188.reuse, R180, R8 ;  /* 0x000000b4bc08723c */ /* 0x044ff00000001808 */
[-C--:B------:R-:W-:Y:S03]  /*26a0*/  HMMA.16816.F32 R12, R188, R182.reuse, R12 ;  /* 0x000000b6bc0c723c */ /* 0x080fe6000000180c */
[----:B----4-:R-:W-:Y:S05]  /*26b0*/  @!P0 IMAD.SHL.U32 R0, R222, 0x2, RZ ;  /* 0x00000002de008824 */ /* 0x010fea00078e00ff */
[C---:B------:R-:W-:Y:S01]  /*26c0*/  HMMA.16816.F32 R16, R176.reuse, R182, R16 ;  /* 0x000000b6b010723c */ /* 0x040fe20000001810 */
[----:B------:R-:W-:Y:S03]  /*26d0*/  LDSM.16.M88.4 R180, [R213+0x10800] ;  /* 0x01080000d5b4783b */ /* 0x000fe60000000200 */
[----:B------:R-:W-:Y:S04]  /*26e0*/  @!P0 LOP3.LUT R0, R0, 0x6, RZ, 0xc0, !PT ;  /* 0x0000000600008812 */ /* 0x000fe800078ec0ff */
[-C--:B---3--:R-:W-:Y:S03]  /*26f0*/  HMMA.16816.F32 R20, R176, R184.reuse, R20 ;  /* 0x000000b8b014723c */ /* 0x088fe60000001814 */
        /* <DEDUP_REMOVED lines=13> */
[-C--:B------:R-:W-:Y:S08]  /*27d0*/  HMMA.16816.F32 R20, R172, R168.reuse, R20 ;  /* 0x000000a8ac14723c */ /* 0x080ff00000001814 */
        /* <DEDUP_REMOVED lines=25> */
[----:B------:R-:W-:Y:S01]  /*2970*/  MUFU.TANH R169, R5 ;  /* 0x0000000500a97308 */ /* 0x000fe20000002400 */
        /* <DEDUP_REMOVED lines=12> */
[----:B------:R-:W-:Y:S01]  /*2a40*/  MUFU.TANH R226, R6 ;  /* 0x0000000600e27308 */ /* 0x000fe20000002400 */
[----:B--2---:R-:W2:Y:S09]  /*2a50*/  LDL R14, [R1+0x2c] ;  /* 0x00002c00010e7983 */ /* 0x004eb20000100800 */
[----:B------:R3:W-:Y:S01]  /*2a60*/  MUFU.TANH R225, R7 ;  /* 0x0000000700e17308 */ /* 0x0007e20000002400 */
[----:B-1----:R-:W4:Y:S09]  /*2a70*/  LDL R15, [R1+0x28] ;  /* 0x00002800010f7983 */ /* 0x002f320000100800 */
[----:B------:R1:W-:Y:S10]  /*2a80*/  MUFU.TANH R232, R10 ;  /* 0x0000000a00e87308 */ /* 0x0003f40000002400 */
[----:B------:R1:W-:Y:S01]  /*2a90*/  MUFU.TANH R206, R9 ;  /* 0x0000000900ce7308 */ /* 0x0003e20000002400 */
[----:B---3--:R-:W3:Y:S09]  /*2aa0*/  LDSM.16.M88.4 R4, [R214+0x10800] ;  /* 0x01080000d604783b */ /* 0x008ef20000000200 */
[----:B------:R3:W3:Y:S01]  /*2ab0*/  MUFU.TANH R210, R8 ;  /* 0x0000000800d27308 */ /* 0x0006e20000002400 */
[----:B-1----:R-:W-:Y:S01]  /*2ac0*/  FMUL.FTZ R10, R229, 1.4426950216293334961 ;  /* 0x3fb8aa3be50a7820 */ /* 0x002fe20000410000 */
[----:B------:R-:W-:Y:S04]  /*2ad0*/  MOV R229, 0x20 ;  /* 0x0000002000e57802 */ /* 0x000fe80000000f00 */
[----:B------:R-:W-:Y:S04]  /*2ae0*/  FSEL R10, R10, RZ, P4 ;  /* 0x000000ff0a0a7208 */ /* 0x000fe80002000000 */
[----:B------:R1:W-:Y:S01]  /*2af0*/  MUFU.TANH R203, R13 ;  /* 0x0000000d00cb7308 */ /* 0x0003e20000002400 */
[----:B------:R-:W-:Y:S01]  /*2b00*/  FMUL.FTZ R9, R227, 1.4426950216293334961 ;  /* 0x3fb8aa3be3097820 */ /* 0x000fe20000410000 */
[----:B------:R-:W-:Y:S04]  /*2b10*/  IMAD.MOV.U32 R227, RZ, RZ, 0x18 ;  /* 0x00000018ffe37424 */ /* 0x000fe800078e00ff */
[----:B------:R-:W-:Y:S04]  /*2b20*/  FSEL R9, R9, RZ, P2 ;  /* 0x000000ff09097208 */ /* 0x000fe80001000000 */
[----:B------:R1:W-:Y:S01]  /*2b30*/  MUFU.TANH R45, R17 ;  /* 0x00000011002d7308 */ /* 0x0003e20000002400 */
[----:B---3--:R-:W-:Y:S04]  /*2b40*/  @!P0 VIADDMNMX R8, R212, -R229, UR39, PT ;  /* 0x00000027d4088e46 */ /* 0x008fe8000b8009e5 */
[-C--:B------:R-:W-:Y:S05]  /*2b50*/  @!P0 ISETP.GE.AND P2, PT, R0, R8.reuse, PT ;  /* 0x000000080000820c */ /* 0x080fea0003f46270 */
[----:B------:R-:W-:Y:S01]  /*2b60*/  MUFU.TANH R48, R16 ;  /* 0x0000001000307308 */ /* 0x000fe20000002400 */
[----:B------:R-:W-:Y:S02]  /*2b70*/  @!P0 ISETP.GE.AND P6, PT, R2, R8, PT ;  /* 0x000000080200820c */ /* 0x000fe40003fc6270 */
[----:B------:R-:W-:Y:S07]  /*2b80*/  @!P0 FSEL R3, R204, -INF , !P2 ;  /* 0xff800000cc038808 */ /* 0x000fee0005000000 */
[----:B------:R-:W-:Y:S01]  /*2b90*/  MUFU.TANH R194, R19 ;  /* 0x0000001300c27308 */ /* 0x000fe20000002400 */
[----:B-1----:R-:W-:Y:S01]  /*2ba0*/  FFMA.FTZ R13, R3, UR12, -R10 ;  /* 0x0000000c030d7c23 */ /* 0x002fe2000801080a */
[-C--:B------:R-:W-:Y:S03]  /*2bb0*/  HMMA.16816.F32 R20, R184, R4.reuse, R20 ;  /* 0x00000004b814723c */ /* 0x080fe60000001814 */
[----:B------:R-:W-:Y:S05]  /*2bc0*/  IMAD.MOV.U32 R17, RZ, RZ, R210 ;  /* 0x000000ffff117224 */ /* 0x000fea00078e00d2 */
[----:B------:R1:W3:Y:S01]  /*2bd0*/  MUFU.TANH R231, R11 ;  /* 0x0000000b00e77308 */ /* 0x0002e20000002400 */
[C---:B------:R-:W-:Y:S04]  /*2be0*/  HMMA.16816.F32 R24, R164.reuse, R4, R24 ;  /* 0x00000004a418723c */ /* 0x040fe80000001818 */
[----:B------:R-:W-:Y:S01]  /*2bf0*/  IMAD.MOV.U32 R4, RZ, RZ, R169 ;  /* 0x000000ffff047224 */ /* 0x000fe200078e00a9 */
[----:B------:R-:W-:Y:S04]  /*2c00*/  @!P0 FSEL R4, R169, -INF , !P6 ;  /* 0xff800000a9048808 */ /* 0x000fe80007000000 */
[----:B------:R3:W3:Y:S01]  /*2c10*/  MUFU.TANH R205, R12 ;  /* 0x0000000c00cd7308 */ /* 0x0006e20000002400 */
[----:B------:R-:W-:Y:S01]  /*2c20*/  MOV R5, R226 ;  /* 0x000000e200057202 */ /* 0x000fe20000000f00 */
[-C--:B------:R-:W-:Y:S03]  /*2c30*/  HMMA.16816.F32 R28, R164, R6.reuse, R28 ;  /* 0x00000006a41c723c */ /* 0x080fe6000000181c */
[----:B------:R-:W-:Y:S01]  /*2c40*/  FFMA.FTZ R3, R4, UR12, -R10 ;  /* 0x0000000c04037c23 */ /* 0x000fe2000801080a */
[----:B------:R-:W-:Y:S01]  /*2c50*/  FMUL.FTZ R20, R20, UR13 ;  /* 0x0000000d14147c20 */ /* 0x000fe20008410000 */
[----:B------:R-:W-:Y:S03]  /*2c60*/  FMUL.FTZ R21, R21, UR13 ;  /* 0x0000000d15157c20 */ /* 0x000fe60008410000 */
[----:B------:R3:W-:Y:S01]  /*2c70*/  MUFU.TANH R196, R18 ;  /* 0x0000001200c47308 */ /* 0x0007e20000002400 */
[----:B------:R-:W-:Y:S01]  /*2c80*/  FMUL.FTZ R22, R22, UR13 ;  /* 0x0000000d16167c20 */ /* 0x000fe20008410000 */
[----:B------:R-:W-:Y:S04]  /*2c90*/  HMMA.16816.F32 R32, R184, R6, R32 ;  /* 0x00000006b820723c */ /* 0x000fe80000001820 */
[----:B-1----:R-:W-:Y:S01]  /*2ca0*/  @!P0 VIADDMNMX R11, R212, -R227, UR39, PT ;  /* 0x00000027d40b8e46 */ /* 0x002fe2000b8009e3 */
[----:B------:R-:W-:Y:S03]  /*2cb0*/  FMUL.FTZ R27, R27, UR13 ;  /* 0x0000000d1b1b7c20 */ /* 0x000fe60008410000 */
[----:B------:R1:W-:Y:S01]  /*2cc0*/  MUFU.EX2 R50, R3 ;  /* 0x0000000300327308 */ /* 0x0003e20000000800 */
[----:B---3--:R-:W-:Y:S01]  /*2cd0*/  MOV R16, R231 ;  /* 0x000000e700107202 */ /* 0x008fe20000000f00 */
[----:B------:R-:W-:Y:S01]  /*2ce0*/  IMAD.MOV.U32 R12, RZ, RZ, R225 ;  /* 0x000000ffff0c7224 */ /* 0x000fe200078e00e1 */
[-C--:B------:R-:W-:Y:S07]  /*2cf0*/  @!P0 ISETP.GE.AND P4, PT, R0, R11.reuse, PT ;  /* 0x0000000b0000820c */ /* 0x080fee0003f86270 */
[----:B------:R-:W-:Y:S01]  /*2d00*/  MUFU.TANH R201, R27 ;  /* 0x0000001b00c97308 */ /* 0x000fe20000002400 */
[----:B------:R-:W-:Y:S01]  /*2d10*/  @!P0 ISETP.GE.AND P2, PT, R2, R11, PT ;  /* 0x0000000b0200820c */ /* 0x000fe20003f46270 */
[----:B------:R-:W-:Y:S01]  /*2d20*/  FMUL.FTZ R26, R26, UR13 ;  /* 0x0000000d1a1a7c20 */ /* 0x000fe20008410000 */
[----:B------:R-:W-:Y:S01]  /*2d30*/  @!P0 FSEL R5, R226, -INF , !P4 ;  /* 0xff800000e2058808 */ /* 0x000fe20006000000 */
[----:B------:R-:W-:Y:S01]  /*2d40*/  FMUL.FTZ R23, R23, UR13 ;  /* 0x0000000d17177c20 */ /* 0x000fe20008410000 */
[----:B------:R-:W-:Y:S01]  /*2d50*/  @!P0 FSEL R12, R225, -INF , !P2 ;  /* 0xff800000e10c8808 */ /* 0x000fe20005000000 */
[----:B------:R-:W-:Y:S01]  /*2d60*/  FMUL.FTZ R24, R24, UR13 ;  /* 0x0000000d18187c20 */ /* 0x000fe20008410000 */
[----:B------:R-:W-:Y:S01]  /*2d70*/  FMUL.FTZ R25, R25, UR13 ;  /* 0x0000000d19197c20 */ /* 0x000fe20008410000 */
[--C-:B------:R-:W-:Y:S02]  /*2d80*/  FFMA.FTZ R4, R5, UR12, -R9.reuse ;  /* 0x0000000c05047c23 */ /* 0x100fe40008010809 */
[----:B------:R3:W-:Y:S01]  /*2d90*/  MUFU.TANH R43, R20 ;  /* 0x00000014002b7308 */ /* 0x0007e20000002400 */
[----:B-1----:R-:W-:Y:S01]  /*2da0*/  FFMA.FTZ R3, R12, UR12, -R9 ;  /* 0x0000000c0c037c23 */ /* 0x002fe20008010809 */
[----:B------:R-:W-:Y:S01]  /*2db0*/  IMAD.MOV.U32 R18, RZ, RZ, R205 ;  /* 0x000000ffff127224 */ /* 0x000fe200078e00cd */
[C---:B------:R-:W-:Y:S01]  /*2dc0*/  @!P0 IADD3 R7, PT, PT, R0.reuse, 0x10, RZ ;  /* 0x0000001000078810 */ /* 0x040fe20007ffe0ff */
[----:B------:R-:W-:Y:S02]  /*2dd0*/  @!P0 VIADD R6, R0, 0x11 ;  /* 0x0000001100068836 */ /* 0x000fe40000000000 */
[----:B------:R-:W-:Y:S01]  /*2de0*/  FMUL.FTZ R28, R28, UR13 ;  /* 0x0000000d1c1c7c20 */ /* 0x000fe20008410000 */
[----:B------:R-:W-:Y:S01]  /*2df0*/  FMUL.FTZ R29, R29, UR13 ;  /* 0x0000000d1d1d7c20 */ /* 0x000fe20008410000 */
[----:B------:R-:W-:Y:S02]  /*2e00*/  FMUL.FTZ R31, R31, UR13 ;  /* 0x0000000d1f1f7c20 */ /* 0x000fe40008410000 */
[----:B------:R1:W-:Y:S01]  /*2e10*/  MUFU.EX2 R38, R4 ;  /* 0x0000000400267308 */ /* 0x0003e20000000800 */
[----:B------:R-:W-:Y:S01]  /*2e20*/  FMUL.FTZ R30, R30, UR13 ;  /* 0x0000000d1e1e7c20 */ /* 0x000fe20008410000 */
[----:B------:R-:W-:Y:S01]  /*2e30*/  FMUL.FTZ R32, R32, UR13 ;  /* 0x0000000d20207c20 */ /* 0x000fe20008410000 */
[----:B------:R-:W-:Y:S07]  /*2e40*/  LOP3.LUT R185, R211, 0x20, RZ, 0xc0, !PT ;  /* 0x00000020d3b97812 */ /* 0x000fee00078ec0ff */
[----:B------:R-:W-:Y:S01]  /*2e50*/  MUFU.EX2 R37, R3 ;  /* 0x0000000300257308 */ /* 0x000fe20000000800 */
[----:B------:R-:W-:Y:S01]  /*2e60*/  FMUL.FTZ R33, R33, UR13 ;  /* 0x0000000d21217c20 */ /* 0x000fe20008410000 */
[----:B------:R-:W-:Y:S01]  /*2e70*/  FMUL.FTZ R34, R34, UR13 ;  /* 0x0000000d22227c20 */ /* 0x000fe20008410000 */
[----:B------:R-:W-:Y:S07]  /*2e80*/  FMUL.FTZ R35, R35, UR13 ;  /* 0x0000000d23237c20 */ /* 0x000fee0008410000 */
[----:B------:R3:W3:Y:S01]  /*2e90*/  MUFU.TANH R42, R21 ;  /* 0x00000015002a7308 */ /* 0x0006e20000002400 */
[----:B------:R-:W-:Y:S02]  /*2ea0*/  MOV R186, R204 ;  /* 0x000000cc00ba7202 */ /* 0x000fe40000000f00 */
[----:B-1----:R-:W-:Y:S07]  /*2eb0*/  @!P0 VIMNMX R4, PT, PT, R212, UR39, PT ;  /* 0x00000027d4048c48 */ /* 0x002fee000bfe0100 */
[----:B---3--:R1:W3:Y:S01]  /*2ec0*/  MUFU.EX2 R20, R13 ;  /* 0x0000000d00147308 */ /* 0x0082e20000000800 */
[----:B------:R-:W-:Y:S09]  /*2ed0*/  @!P0 ISETP.GE.AND P6, PT, R2, R4, PT ;  /* 0x000000040200820c */ /* 0x000ff20003fc6270 */
[----:B------:R3:W3:Y:S01]  /*2ee0*/  MUFU.TANH R191, R22 ;  /* 0x0000001600bf7308 */ /* 0x0006e20000002400 */
[----:B------:R-:W-:Y:S09]  /*2ef0*/  MOV R21, R203 ;  /* 0x000000cb00157202 */ /* 0x000ff20000000f00 */
[----:B------:R3:W-:Y:S01]  /*2f00*/  MUFU.TANH R202, R26 ;  /* 0x0000001a00ca7308 */ /* 0x0007e20000002400 */
[----:B-1----:R-:W-:Y:S02]  /*2f10*/  @!P0 IADD3 R13, PT, PT, R0, 0x8, RZ ;  /* 0x00000008000d8810 */ /* 0x002fe40007ffe0ff */
[----:B---3--:R-:W-:Y:S01]  /*2f20*/  MOV R187, R20 ;  /* 0x0000001400bb7202 */ /* 0x008fe20000000f00 */
[----:B------:R-:W-:Y:S06]  /*2f30*/  IMAD.MOV.U32 R20, RZ, RZ, R42 ;  /* 0x000000ffff147224 */ /* 0x000fec00078e002a */
[----:B------:R1:W-:Y:S01]  /*2f40*/  MUFU.TANH R193, R23 ;  /* 0x0000001700c17308 */ /* 0x0003e20000002400 */
[----:B------:R-:W-:Y:S09]  /*2f50*/  MOV R22, R228 ;  /* 0x000000e400167202 */ /* 0x000ff20000000f00 */
[----:B------:R-:W3:Y:S01]  /*2f60*/  MUFU.TANH R198, R24 ;  /* 0x0000001800c67308 */ /* 0x000ee20000002400 */
[----:B------:R-:W-:Y:S09]  /*2f70*/  IMAD.MOV.U32 R26, RZ, RZ, R48 ;  /* 0x000000ffff1a7224 */ /* 0x000ff200078e0030 */
[----:B------:R3:W4:Y:S01]  /*2f80*/  MUFU.TANH R197, R25 ;  /* 0x0000001900c57308 */ /* 0x0007220000002400 */
[----:B-1----:R-:W-:Y:S09]  /*2f90*/  MOV R23, R191 ;  /* 0x000000bf00177202 */ /* 0x002ff20000000f00 */
[----:B------:R1:W4:Y:S01]  /*2fa0*/  MUFU.TANH R195, R28 ;  /* 0x0000001c00c37308 */ /* 0x0003220000002400 */
[----:B---3--:R-:W-:Y:S09]  /*2fb0*/  MOV R24, R198 ;  /* 0x000000c600187202 */ /* 0x008ff20000000f00 */
[----:B------:R-:W3:Y:S01]  /*2fc0*/  MUFU.TANH R192, R29 ;  /* 0x0000001d00c07308 */ /* 0x000ee20000002400 */
[----:B------:R-:W-:Y:S09]  /*2fd0*/  IMAD.MOV.U32 R25, RZ, RZ, R193 ;  /* 0x000000ffff197224 */ /* 0x000ff200078e00c1 */
[----:B------:R-:W3:Y:S01]  /*2fe0*/  MUFU.TANH R199, R31 ;  /* 0x0000001f00c77308 */ /* 0x000ee20000002400 */
[----:B-1----:R-:W-:Y:S05]  /*2ff0*/  IMAD.SHL.U32 R28, R222, 0x10, RZ ;  /* 0x00000010de1c7824 */ /* 0x002fea00078e00ff */
[----:B------:R-:W-:Y:S04]  /*3000*/  LOP3.LUT R28, R28, 0x1c0, RZ, 0xc0, !PT ;  /* 0x000001c01c1c7812 */ /* 0x000fe800078ec0ff */
[----:B------:R-:W1:Y:S01]  /*3010*/  MUFU.TANH R200, R30 ;  /* 0x0000001e00c87308 */ /* 0x000e620000002400 */
[----:B------:R-:W-:Y:S09]  /*3020*/  LOP3.LUT R28, R28, 0x38, R39, 0xf8, !PT ;  /* 0x000000381c1c7812 */ /* 0x000ff200078ef827 */
[----:B------:R-:W1:Y:S10]  /*3030*/  MUFU.TANH R41, R32 ;  /* 0x0000002000297308 */ /* 0x000e740000002400 */
[----:B------:R-:W-:Y:S10]  /*3040*/  MUFU.TANH R36, R33 ;  /* 0x0000002100247308 */ /* 0x000ff40000002400 */
[----:B------:R-:W-:Y:S10]  /*3050*/  MUFU.TANH R190, R34 ;  /* 0x0000002200be7308 */ /* 0x000ff40000002400 */
[----:B------:R-:W1:Y:S01]  /*3060*/  MUFU.TANH R189, R35 ;  /* 0x0000002300bd7308 */ /* 0x000e620000002400 */
[C---:B--2---:R-:W-:Y:S01]  /*3070*/  FSETP.NEU.FTZ.AND P4, PT, R14.reuse, -INF , PT ;  /* 0xff8000000e00780b */ /* 0x044fe20003f9d000 */
[----:B------:R-:W-:Y:S01]  /*3080*/  FMUL.FTZ R5, R14, 1.4426950216293334961 ;  /* 0x3fb8aa3b0e057820 */ /* 0x000fe20000410000 */
[----:B------:R-:W-:Y:S04]  /*3090*/  MOV R14, 0x8 ;  /* 0x00000008000e7802 */ /* 0x000fe80000000f00 */
[----:B------:R-:W-:Y:S01]  /*30a0*/  @!P0 VIADDMNMX R3, R212, R14, UR39, PT ;  /* 0x00000027d4038e46 */ /* 0x000fe2000b80010e */
[----:B------:R-:W-:Y:S02]  /*30b0*/  IMAD.MOV.U32 R14, RZ, RZ, R206 ;  /* 0x000000ffff0e7224 */ /* 0x000fe400078e00ce */
[C---:B----4-:R-:W-:Y:S01]  /*30c0*/  FMUL.FTZ R12, R15.reuse, 1.4426950216293334961 ;  /* 0x3fb8aa3b0f0c7820 */ /* 0x050fe20000410000 */
[----:B------:R-:W-:Y:S01]  /*30d0*/  FSETP.NEU.FTZ.AND P2, PT, R15, -INF , PT ;  /* 0xff8000000f00780b */ /* 0x000fe20003f5d000 */
[----:B------:R-:W-:Y:S01]  /*30e0*/  IMAD.MOV.U32 R15, RZ, RZ, R232 ;  /* 0x000000ffff0f7224 */ /* 0x000fe200078e00e8 */
[----:B------:R-:W-:Y:S01]  /*30f0*/  FSEL R5, R5, RZ, P4 ;  /* 0x000000ff05057208 */ /* 0x000fe20002000000 */
[----:B------:R-:W-:Y:S01]  /*3100*/  IMAD.MOV.U32 R212, RZ, RZ, 0x10 ;  /* 0x00000010ffd47424 */ /* 0x000fe200078e00ff */
[-C--:B------:R-:W-:Y:S02]  /*3110*/  @!P0 ISETP.GE.AND P4, PT, R2, R3.reuse, PT ;  /* 0x000000030200820c */ /* 0x080fe40003f86270 */
[----:B------:R-:W-:Y:S02]  /*3120*/  FSEL R2, R12, RZ, P2 ;  /* 0x000000ff0c027208 */ /* 0x000fe40001000000 */
[-C--:B------:R-:W-:Y:S02]  /*3130*/  @!P0 ISETP.GE.AND P2, PT, R0, R4.reuse, PT ;  /* 0x000000040000820c */ /* 0x080fe40003f46270 */
[----:B------:R-:W-:Y:S02]  /*3140*/  @!P0 FSEL R14, R206, -INF , !P6 ;  /* 0xff800000ce0e8808 */ /* 0x000fe40007000000 */
[----:B------:R-:W-:Y:S02]  /*3150*/  @!P0 FSEL R17, R210, -INF , !P2 ;  /* 0xff800000d2118808 */ /* 0x000fe40005000000 */
[-C--:B------:R-:W-:Y:S01]  /*3160*/  @!P0 ISETP.GE.AND P2, PT, R0, R3.reuse, PT ;  /* 0x000000030000820c */ /* 0x080fe20003f46270 */
[--C-:B------:R-:W-:Y:S01]  /*3170*/  FFMA.FTZ R19, R14, UR12, -R5.reuse ;  /* 0x0000000c0e137c23 */ /* 0x100fe20008010805 */
[----:B------:R-:W-:Y:S01]  /*3180*/  @!P0 FSEL R16, R231, -INF , !P4 ;  /* 0xff800000e7108808 */ /* 0x000fe20006000000 */
[----:B------:R-:W-:Y:S01]  /*3190*/  FFMA.FTZ R17, R17, UR12, -R5 ;  /* 0x0000000c11117c23 */ /* 0x000fe20008010805 */
[----:B------:R-:W-:Y:S01]  /*31a0*/  @!P0 FSEL R15, R232, -INF , !P2 ;  /* 0xff800000e80f8808 */ /* 0x000fe20005000000 */
[----:B------:R-:W-:Y:S01]  /*31b0*/  MUFU.EX2 R249, R19 ;  /* 0x0000001300f97308 */ /* 0x000fe20000000800 */
[----:B------:R-:W-:Y:S02]  /*31c0*/  @!P0 IADD3 R12, PT, PT, R0, 0x9, RZ ;  /* 0x00000009000c8810 */ /* 0x000fe40007ffe0ff */
[-C--:B------:R-:W-:Y:S01]  /*31d0*/  @!P0 ISETP.GE.AND P6, PT, R13, R4.reuse, PT ;  /* 0x000000040d00820c */ /* 0x080fe20003fc6270 */
[--C-:B------:R-:W-:Y:S01]  /*31e0*/  FFMA.FTZ R14, R15, UR12, -R2.reuse ;  /* 0x0000000c0f0e7c23 */ /* 0x100fe20008010802 */
[----:B------:R-:W-:Y:S01]  /*31f0*/  FFMA.FTZ R15, R16, UR12, -R2 ;  /* 0x0000000c100f7c23 */ /* 0x000fe20008010802 */
[C---:B------:R-:W-:Y:S04]  /*3200*/  @!P0 ISETP.GE.AND P2, PT, R12.reuse, R4, PT ;  /* 0x000000040c00820c */ /* 0x040fe80003f46270 */
[----:B------:R2:W-:Y:S01]  /*3210*/  MUFU.EX2 R250, R17 ;  /* 0x0000001100fa7308 */ /* 0x0005e20000000800 */
[----:B------:R-:W-:Y:S02]  /*3220*/  @!P0 FSEL R18, R205, -INF , !P6 ;  /* 0xff800000cd128808 */ /* 0x000fe40007000000 */
[-C--:B------:R-:W-:Y:S07]  /*3230*/  @!P0 ISETP.GE.AND P4, PT, R13, R3.reuse, PT ;  /* 0x000000030d00820c */ /* 0x080fee0003f86270 */
[----:B------:R-:W4:Y:S01]  /*3240*/  MUFU.EX2 R168, R14 ;  /* 0x0000000e00a87308 */ /* 0x000f220000000800 */
[----:B------:R-:W-:Y:S02]  /*3250*/  @!P0 ISETP.GE.AND P6, PT, R12, R3, PT ;  /* 0x000000030c00820c */ /* 0x000fe40003fc6270 */
[----:B------:R-:W-:Y:S07]  /*3260*/  @!P0 FSEL R21, R203, -INF , !P2 ;  /* 0xff800000cb158808 */ /* 0x000fee0005000000 */
[----:B------:R-:W3:Y:S01]  /*3270*/  MUFU.EX2 R170, R15 ;  /* 0x0000000f00aa7308 */ /* 0x000ee20000000800 */
[CC--:B------:R-:W-:Y:S02]  /*3280*/  @!P0 ISETP.GE.AND P2, PT, R13.reuse, R8.reuse, PT ;  /* 0x000000080d00820c */ /* 0x0c0fe40003f46270 */
[----:B------:R-:W-:Y:S02]  /*3290*/  @!P0 FSEL R22, R228, -INF , !P6 ;  /* 0xff800000e4168808 */ /* 0x000fe40007000000 */
[----:B------:R-:W-:Y:S01]  /*32a0*/  @!P0 ISETP.GE.AND P6, PT, R12, R8, PT ;  /* 0x000000080c00820c */ /* 0x000fe20003fc6270 */
[----:B--2---:R-:W-:Y:S01]  /*32b0*/  IMAD.MOV.U32 R17, RZ, RZ, R194 ;  /* 0x000000ffff117224 */ /* 0x004fe200078e00c2 */
[----:B------:R-:W-:Y:S02]  /*32c0*/  @!P0 FSEL R26, R48, -INF , !P2 ;  /* 0xff800000301a8808 */ /* 0x000fe40005000000 */
[----:B------:R-:W-:Y:S01]  /*32d0*/  MOV R16, R196 ;  /* 0x000000c400107202 */ /* 0x000fe20000000f00 */
[----:B----4-:R-:W-:Y:S01]  /*32e0*/  STL [R1+0x4], R168 ;  /* 0x000004a801007387 */ /* 0x010fe20000100800 */
[----:B------:R-:W-:Y:S01]  /*32f0*/  IMAD.MOV.U32 R14, RZ, RZ, R230 ;  /* 0x000000ffff0e7224 */ /* 0x000fe200078e00e6 */
[----:B------:R-:W-:Y:S02]  /*3300*/  @!P0 FSEL R14, R230, -INF , !P4 ;  /* 0xff800000e60e8808 */ /* 0x000fe40006000000 */
[----:B---3--:R-:W-:Y:S01]  /*3310*/  STL [R1], R170 ;  /* 0x000000aa01007387 */ /* 0x008fe20000100800 */
[-C--:B------:R-:W-:Y:S01]  /*3320*/  @!P0 ISETP.GE.AND P4, PT, R13, R11.reuse, PT ;  /* 0x0000000b0d00820c */ /* 0x080fe20003f86270 */
[----:B------:R-:W-:Y:S01]  /*3330*/  IMAD.MOV.U32 R15, RZ, RZ, R45 ;  /* 0x000000ffff0f7224 */ /* 0x000fe200078e002d */
[----:B------:R-:W-:Y:S01]  /*3340*/  @!P0 FSEL R15, R45, -INF , !P6 ;  /* 0xff8000002d0f8808 */ /* 0x000fe20007000000 */
[----:B------:R-:W2:Y:S01]  /*3350*/  LDL R27, [R1+0x38] ;  /* 0x00003800011b7983 */ /* 0x000ea20000100800 */
[----:B------:R-:W-:Y:S01]  /*3360*/  @!P0 FSEL R16, R196, -INF , !P4 ;  /* 0xff800000c4108808 */ /* 0x000fe20006000000 */
[--C-:B------:R-:W-:Y:S01]  /*3370*/  FFMA.FTZ R13, R14, UR12, -R2.reuse ;  /* 0x0000000c0e0d7c23 */ /* 0x100fe20008010802 */
[----:B------:R-:W-:Y:S01]  /*3380*/  @!P0 ISETP.GE.AND P2, PT, R12, R11, PT ;  /* 0x0000000b0c00820c */ /* 0x000fe20003f46270 */
[--C-:B------:R-:W-:Y:S01]  /*3390*/  FFMA.FTZ R12, R18, UR12, -R5.reuse ;  /* 0x0000000c120c7c23 */ /* 0x100fe20008010805 */
[-C--:B------:R-:W-:Y:S01]  /*33a0*/  @!P0 ISETP.GE.AND P6, PT, R7, R8.reuse, PT ;  /* 0x000000080700820c */ /* 0x080fe20003fc6270 */
[----:B------:R-:W-:Y:S01]  /*33b0*/  FFMA.FTZ R18, R21, UR12, -R5 ;  /* 0x0000000c15127c23 */ /* 0x000fe20008010805 */
[----:B------:R-:W-:Y:S01]  /*33c0*/  @!P0 ISETP.GE.AND P4, PT, R6, R8, PT ;  /* 0x000000080600820c */ /* 0x000fe20003f86270 */
[----:B------:R3:W-:Y:S01]  /*33d0*/  MUFU.EX2 R246, R12 ;  /* 0x0000000c00f67308 */ /* 0x0007e20000000800 */
[----:B------:R-:W-:Y:S02]  /*33e0*/  MOV R19, R43 ;  /* 0x0000002b00137202 */ /* 0x000fe40000000f00 */
[----:B------:R-:W-:Y:S07]  /*33f0*/  @!P0 FSEL R20, R42, -INF , !P4 ;  /* 0xff8000002a148808 */ /* 0x000fee0006000000 */
[----:B------:R4:W-:Y:S01]  /*3400*/  MUFU.EX2 R243, R18 ;  /* 0x0000001200f37308 */ /* 0x0009e20000000800 */
[----:B------:R-:W-:Y:S02]  /*3410*/  @!P0 FSEL R19, R43, -INF , !P6 ;  /* 0xff8000002b138808 */ /* 0x000fe40007000000 */
[----:B------:R-:W-:Y:S07]  /*3420*/  @!P0 ISETP.GE.AND P6, PT, R6, R11, PT ;  /* 0x0000000b0600820c */ /* 0x000fee0003fc6270 */
[----:B------:R-:W-:Y:S01]  /*3430*/  MUFU.EX2 R252, R13 ;  /* 0x0000000d00fc7308 */ /* 0x000fe20000000800 */
[-C--:B------:R-:W-:Y:S02]  /*3440*/  @!P0 ISETP.GE.AND P4, PT, R7, R4.reuse, PT ;  /* 0x000000040700820c */ /* 0x080fe40003f86270 */
[----:B------:R-:W-:Y:S02]  /*3450*/  @!P0 FSEL R25, R193, -INF , !P6 ;  /* 0xff800000c1198808 */ /* 0x000fe40007000000 */
[----:B------:R-:W-:Y:S01]  /*3460*/  @!P0 FSEL R24, R198, -INF , !P4 ;  /* 0xff800000c6188808 */ /* 0x000fe20006000000 */
[----:B---3--:R-:W-:Y:S01]  /*3470*/  FFMA.FTZ R12, R22, UR12, -R2 ;  /* 0x0000000c160c7c23 */ /* 0x008fe20008010802 */
[CC--:B------:R-:W-:Y:S02]  /*3480*/  @!P0 ISETP.GE.AND P6, PT, R6.reuse, R4.reuse, PT ;  /* 0x000000040600820c */ /* 0x0c0fe40003fc6270 */
[----:B------:R-:W-:Y:S01]  /*3490*/  @!P0 ISETP.GE.AND P4, PT, R6, R3, PT ;  /* 0x000000030600820c */ /* 0x000fe20003f86270 */
[C---:B------:R-:W-:Y:S01]  /*34a0*/  @!P0 VIADD R6, R0.reuse, 0x18 ;  /* 0x0000001800068836 */ /* 0x040fe20000000000 */
[----:B------:R-:W-:Y:S01]  /*34b0*/  MOV R21, R197 ;  /* 0x000000c500157202 */ /* 0x000fe20000000f00 */
[----:B------:R-:W-:Y:S01]  /*34c0*/  @!P0 VIADD R0, R0, 0x19 ;  /* 0x0000001900008836 */ /* 0x000fe20000000000 */
[----:B------:R-:W-:Y:S01]  /*34d0*/  @!P0 FSEL R17, R194, -INF , !P2 ;  /* 0xff800000c2118808 */ /* 0x000fe20005000000 */
[----:B----4-:R-:W-:Y:S01]  /*34e0*/  IMAD.MOV.U32 R18, RZ, RZ, R201 ;  /* 0x000000ffff127224 */ /* 0x010fe200078e00c9 */
[----:B------:R-:W-:Y:S01]  /*34f0*/  @!P0 FSEL R21, R197, -INF , !P6 ;  /* 0xff800000c5158808 */ /* 0x000fe20007000000 */
[----:B------:R3:W-:Y:S01]  /*3500*/  MUFU.EX2 R251, R12 ;  /* 0x0000000c00fb7308 */ /* 0x0007e20000000800 */
[----:B------:R-:W-:Y:S02]  /*3510*/  @!P0 ISETP.GE.AND P2, PT, R7, R11, PT ;  /* 0x0000000b0700820c */ /* 0x000fe40003f46270 */
[C---:B------:R-:W-:Y:S02]  /*3520*/  @!P0 ISETP.GE.AND P6, PT, R6.reuse, R4, PT ;  /* 0x000000040600820c */ /* 0x040fe40003fc6270 */
[----:B------:R-:W-:Y:S02]  /*3530*/  MOV R14, R195 ;  /* 0x000000c3000e7202 */ /* 0x000fe40000000f00 */
[----:B------:R-:W-:Y:S02]  /*3540*/  @!P0 FSEL R18, R201, -INF , !P4 ;  /* 0xff800000c9128808 */ /* 0x000fe40006000000 */
[----:B------:R-:W-:Y:S02]  /*3550*/  @!P0 FSEL R23, R191, -INF , !P2 ;  /* 0xff800000bf178808 */ /* 0x000fe40005000000 */
[----:B------:R-:W-:Y:S02]  /*3560*/  @!P0 FSEL R14, R195, -INF , !P6 ;  /* 0xff800000c30e8808 */ /* 0x000fe40007000000 */
[-C--:B------:R-:W-:Y:S01]  /*3570*/  @!P0 ISETP.GE.AND P2, PT, R7, R3.reuse, PT ;  /* 0x000000030700820c */ /* 0x080fe20003f46270 */
[----:B---3--:R-:W-:Y:S01]  /*3580*/  IMAD.MOV.U32 R12, RZ, RZ, R192 ;  /* 0x000000ffff0c7224 */ /* 0x008fe200078e00c0 */
[-C--:B------:R-:W-:Y:S01]  /*3590*/  @!P0 ISETP.GE.AND P4, PT, R6, R3.reuse, PT ;  /* 0x000000030600820c */ /* 0x080fe20003f86270 */
[----:B------:R-:W-:Y:S01]  /*35a0*/  IMAD.MOV.U32 R7, RZ, RZ, R199 ;  /* 0x000000ffff077224 */ /* 0x000fe200078e00c7 */
[----:B------:R-:W-:Y:S01]  /*35b0*/  @!P0 ISETP.GE.AND P6, PT, R0, R3, PT ;  /* 0x000000030000820c */ /* 0x000fe20003fc6270 */
[--C-:B------:R-:W-:Y:S01]  /*35c0*/  FFMA.FTZ R3, R26, UR12, -R10.reuse ;  /* 0x0000000c1a037c23 */ /* 0x100fe2000801080a */
[----:B------:R-:W-:Y:S02]  /*35d0*/  MOV R22, R202 ;  /* 0x000000ca00167202 */ /* 0x000fe40000000f00 */
[----:B------:R-:W-:Y:S01]  /*35e0*/  @!P0 FSEL R22, R202, -INF , !P2 ;  /* 0xff800000ca168808 */ /* 0x000fe20005000000 */
[----:B------:R3:W-:Y:S01]  /*35f0*/  MUFU.EX2 R49, R3 ;  /* 0x0000000300317308 */ /* 0x0007e20000000800 */
[----:B------:R-:W-:Y:S01]  /*3600*/  @!P0 ISETP.GE.AND P2, PT, R0, R4, PT ;  /* 0x000000040000820c */ /* 0x000fe20003f46270 */
[--C-:B------:R-:W-:Y:S01]  /*3610*/  FFMA.FTZ R4, R15, UR12, -R10.reuse ;  /* 0x0000000c0f047c23 */ /* 0x100fe2000801080a */
[----:B------:R-:W-:Y:S02]  /*3620*/  @!P0 FSEL R7, R199, -INF , !P6 ;  /* 0xff800000c7078808 */ /* 0x000fe40007000000 */
[----:B------:R-:W-:Y:S05]  /*3630*/  @!P0 FSEL R12, R192, -INF , !P2 ;  /* 0xff800000c00c8808 */ /* 0x000fea0005000000 */
[----:B------:R4:W2:Y:S01]  /*3640*/  MUFU.EX2 R47, R4 ;  /* 0x00000004002f7308 */ /* 0x0008a20000000800 */
[C---:B------:R-:W-:Y:S02]  /*3650*/  @!P0 ISETP.GE.AND P2, PT, R6.reuse, R8, PT ;  /* 0x000000080600820c */ /* 0x040fe40003f46270 */
[----:B------:R-:W-:Y:S01]  /*3660*/  @!P0 ISETP.GE.AND P6, PT, R6, R11, PT ;  /* 0x0000000b0600820c */ /* 0x000fe20003fc6270 */
[--C-:B------:R-:W-:Y:S01]  /*3670*/  FFMA.FTZ R6, R17, UR12, -R9.reuse ;  /* 0x0000000c11067c23 */ /* 0x100fe20008010809 */
[----:B-1----:R-:W-:Y:S02]  /*3680*/  MOV R13, R200 ;  /* 0x000000c8000d7202 */ /* 0x002fe40000000f00 */
[----:B------:R-:W-:Y:S01]  /*3690*/  @!P0 FSEL R13, R200, -INF , !P4 ;  /* 0xff800000c80d8808 */ /* 0x000fe20006000000 */
[--C-:B---3--:R-:W-:Y:S02]  /*36a0*/  FFMA.FTZ R3, R16, UR12, -R9.reuse ;  /* 0x0000000c10037c23 */ /* 0x108fe40008010809 */
[----:B------:R1:W-:Y:S01]  /*36b0*/  MUFU.EX2 R235, R6 ;  /* 0x0000000600eb7308 */ /* 0x0003e20000000800 */
[----:B------:R-:W-:Y:S01]  /*36c0*/  @!P0 ISETP.GE.AND P4, PT, R0, R8, PT ;  /* 0x000000080000820c */ /* 0x000fe20003f86270 */
[--C-:B------:R-:W-:Y:S01]  /*36d0*/  FFMA.FTZ R8, R25, UR12, -R9.reuse ;  /* 0x0000000c19087c23 */ /* 0x100fe20008010809 */
[----:B------:R-:W-:Y:S07]  /*36e0*/  SEL R15, R212, 0xfffffff0, !P3 ;  /* 0xfffffff0d40f7807 */ /* 0x000fee0005800000 */
[----:B------:R3:W-:Y:S01]  /*36f0*/  MUFU.EX2 R236, R3 ;  /* 0x0000000300ec7308 */ /* 0x0007e20000000800 */
[----:B----4-:R-:W-:Y:S02]  /*3700*/  MOV R4, R41 ;  /* 0x0000002900047202 */ /* 0x010fe40000000f00 */
[----:B------:R-:W-:Y:S07]  /*3710*/  @!P0 FSEL R4, R41, -INF , !P2 ;  /* 0xff80000029048808 */ /* 0x000fee0005000000 */
[----:B------:R4:W-:Y:S01]  /*3720*/  MUFU.EX2 R233, R8 ;  /* 0x0000000800e97308 */ /* 0x0009e20000000800 */
[----:B------:R-:W-:Y:S01]  /*3730*/  @!P0 ISETP.GE.AND P2, PT, R0, R11, PT ;  /* 0x0000000b0000820c */ /* 0x000fe20003f46270 */
[--C-:B------:R-:W-:Y:S08]  /*3740*/  FFMA.FTZ R0, R20, UR12, -R10.reuse ;  /* 0x0000000c14007c23 */ /* 0x100ff0000801080a */
[----:B------:R4:W-:Y:S01]  /*3750*/  MUFU.EX2 R44, R0 ;  /* 0x00000000002c7308 */ /* 0x0009e20000000800 */
[----:B-1----:R-:W-:Y:S01]  /*3760*/  FFMA.FTZ R6, R23, UR12, -R9 ;  /* 0x0000000c17067c23 */ /* 0x002fe20008010809 */
[----:B---3--:R-:W-:Y:S08]  /*3770*/  FFMA.FTZ R3, R19, UR12, -R10 ;  /* 0x0000000c13037c23 */ /* 0x008ff0000801080a */
[----:B------:R1:W-:Y:S01]  /*3780*/  MUFU.EX2 R234, R6 ;  /* 0x0000000600ea7308 */ /* 0x0003e20000000800 */
[--C-:B----4-:R-:W-:Y:S09]  /*3790*/  FFMA.FTZ R8, R14, UR12, -R5.reuse ;  /* 0x0000000c0e087c23 */ /* 0x110ff20008010805 */
[----:B------:R3:W-:Y:S10]  /*37a0*/  MUFU.EX2 R46, R3 ;  /* 0x00000003002e7308 */ /* 0x0007f40000000800 */
[----:B------:R4:W-:Y:S01]  /*37b0*/  MUFU.EX2 R238, R8 ;  /* 0x0000000800ee7308 */ /* 0x0009e20000000800 */
[----:B------:R-:W-:Y:S01]  /*37c0*/  F2FP.F16.F32.PACK_AB R0, R37, R38 ;  /* 0x000000262500723e */ /* 0x000fe200000000ff */
[----:B-1----:R-:W-:Y:S01]  /*37d0*/  FFMA.FTZ R6, R24, UR12, -R5 ;  /* 0x0000000c18067c23 */ /* 0x002fe20008010805 */
[----:B---3--:R-:W-:Y:S07]  /*37e0*/  F2FP.F16.F32.PACK_AB R3, R50, R187 ;  /* 0x000000bb3203723e */ /* 0x008fee00000000ff */
[----:B------:R1:W-:Y:S01]  /*37f0*/  MUFU.EX2 R240, R6 ;  /* 0x0000000600f07308 */ /* 0x0003e20000000800 */
[----:B----4-:R-:W-:Y:S02]  /*3800*/  MOV R8, R189 ;  /* 0x000000bd00087202 */ /* 0x010fe40000000f00 */
[----:B------:R-:W-:Y:S01]  /*3810*/  @!P0 FSEL R8, R189, -INF , !P2 ;  /* 0xff800000bd088808 */ /* 0x000fe20005000000 */
[----:B-1----:R-:W-:Y:S06]  /*3820*/  FFMA.FTZ R6, R22, UR12, -R2 ;  /* 0x0000000c16067c23 */ /* 0x002fec0008010802 */
[----:B------:R1:W-:Y:S02]  /*3830*/  MUFU.EX2 R248, R6 ;  /* 0x0000000600f87308 */ /* 0x0003e40000000800 */
[----:B-1----:R-:W-:Y:S02]  /*3840*/  F2FP.F16.F32.PACK_AB R6, R249, R250 ;  /* 0x000000faf906723e */ /* 0x002fe400000000ff */
[----:B--2---:R-:W-:Y:S04]  /*3850*/  LOP3.LUT R185, R27, R28, R185, 0xf6, !PT ;  /* 0x0000001c1bb97212 */ /* 0x004fe800078ef6b9 */
[----:B------:R-:W-:Y:S04]  /*3860*/  LEA R185, R185, UR4, 0x1 ;  /* 0x00000004b9b97c11 */ /* 0x000fe8000f8e08ff */
[C---:B------:R-:W-:Y:S01]  /*3870*/  IADD3 R188, PT, PT, R185.reuse, 0x20020, RZ ;  /* 0x00020020b9bc7810 */ /* 0x040fe20007ffe0ff */
[----:B------:R1:W-:Y:S01]  /*3880*/  STS [R185+0x20000], R3 ;  /* 0x02000003b9007388 */ /* 0x0003e20000000800 */
[----:B------:R-:W-:Y:S03]  /*3890*/  VIADD R11, R185, 0x20000 ;  /* 0x00020000b90b7836 */ /* 0x000fe60000000000 */
[----:B------:R2:W-:Y:S01]  /*38a0*/  STS [R185+0x20400], R0 ;  /* 0x02040000b9007388 */ /* 0x0005e20000000800 */
[----:B------:R-:W-:Y:S02]  /*38b0*/  @P1 VIADD R188, R11, 0xffffffe0 ;  /* 0xffffffe00bbc1836 */ /* 0x000fe40000000000 */
[----:B------:R-:W-:Y:S01]  /*38c0*/  FFMA.FTZ R11, R4, UR12, -R10 ;  /* 0x0000000c040b7c23 */ /* 0x000fe2000801080a */
[----:B------:R-:W-:Y:S03]  /*38d0*/  F2FP.F16.F32.PACK_AB R4, R47, R49 ;  /* 0x000000312f04723e */ /* 0x000fe600000000ff */
[----:B------:R-:W-:Y:S01]  /*38e0*/  MUFU.EX2 R40, R11 ;  /* 0x0000000b00287308 */ /* 0x000fe20000000800 */
[--C-:B-1----:R-:W-:Y:S01]  /*38f0*/  FFMA.FTZ R3, R21, UR12, -R5.reuse ;  /* 0x0000000c15037c23 */ /* 0x102fe20008010805 */
[----:B------:R-:W-:Y:S01]  /*3900*/  FFMA.FTZ R5, R12, UR12, -R5 ;  /* 0x0000000c0c057c23 */ /* 0x000fe20008010805 */
[----:B------:R-:W-:Y:S07]  /*3910*/  FFMA.FTZ R12, R13, UR12, -R2 ;  /* 0x0000000c0d0c7c23 */ /* 0x000fee0008010802 */
[----:B------:R1:W3:Y:S01]  /*3920*/  MUFU.EX2 R239, R3 ;  /* 0x0000000300ef7308 */ /* 0x0002e20000000800 */
[----:B--2---:R-:W-:Y:S02]  /*3930*/  MOV R0, R36 ;  /* 0x0000002400007202 */ /* 0x004fe40000000f00 */
[----:B------:R-:W-:Y:S07]  /*3940*/  @!P0 FSEL R0, R36, -INF , !P4 ;  /* 0xff80000024008808 */ /* 0x000fee0006000000 */
[----:B------:R3:W-:Y:S01]  /*3950*/  MUFU.EX2 R237, R5 ;  /* 0x0000000500ed7308 */ /* 0x0007e20000000800 */
[----:B------:R-:W-:Y:S01]  /*3960*/  FFMA.FTZ R10, R0, UR12, -R10 ;  /* 0x0000000c000a7c23 */ /* 0x000fe2000801080a */
[----:B------:R-:W-:Y:S08]  /*3970*/  IADD3 R0, PT, PT, R185, R15, RZ ;  /* 0x0000000fb9007210 */ /* 0x000ff00007ffe0ff */
[----:B------:R-:W-:Y:S01]  /*3980*/  MUFU.EX2 R242, R12 ;  /* 0x0000000c00f27308 */ /* 0x000fe20000000800 */
[--C-:B-1----:R-:W-:Y:S01]  /*3990*/  FFMA.FTZ R3, R18, UR12, -R2.reuse ;  /* 0x0000000c12037c23 */ /* 0x102fe20008010802 */
[----:B------:R1:W-:Y:S01]  /*39a0*/  STS [R0+0x20000], R4 ;  /* 0x0200000400007388 */ /* 0x0003e20000000800 */
[----:B------:R-:W-:Y:S01]  /*39b0*/  FFMA.FTZ R2, R7, UR12, -R2 ;  /* 0x0000000c07027c23 */ /* 0x000fe20008010802 */
[----:B------:R-:W-:Y:S06]  /*39c0*/  IMAD.MOV.U32 R7, RZ, RZ, R190 ;  /* 0x000000ffff077224 */ /* 0x000fec00078e00be */
[----:B------:R2:W-:Y:S01]  /*39d0*/  MUFU.EX2 R247, R3 ;  /* 0x0000000300f77308 */ /* 0x0005e20000000800 */
[----:B------:R-:W-:Y:S02]  /*39e0*/  @!P0 FSEL R7, R190, -INF , !P6 ;  /* 0xff800000be078808 */ /* 0x000fe40007000000 */
[----:B---3--:R-:W-:Y:S07]  /*39f0*/  F2FP.F16.F32.PACK_AB R5, R239, R240 ;  /* 0x000000f0ef05723e */ /* 0x008fee00000000ff */
[----:B------:R-:W3:Y:S01]  /*3a00*/  MUFU.EX2 R39, R10 ;  /* 0x0000000a00277308 */ /* 0x000ee20000000800 */
[--C-:B------:R-:W-:Y:S01]  /*3a10*/  FFMA.FTZ R7, R7, UR12, -R9.reuse ;  /* 0x0000000c07077c23 */ /* 0x100fe20008010809 */
[----:B------:R-:W-:Y:S08]  /*3a20*/  FFMA.FTZ R9, R8, UR12, -R9 ;  /* 0x0000000c08097c23 */ /* 0x000ff00008010809 */
[----:B------:R-:W-:Y:S01]  /*3a30*/  MUFU.EX2 R241, R2 ;  /* 0x0000000200f17308 */ /* 0x000fe20000000800 */
[----:B------:R-:W-:Y:S09]  /*3a40*/  IMAD.SHL.U32 R8, R222, 0x8, RZ ;  /* 0x00000008de087824 */ /* 0x000ff200078e00ff */
[----:B------:R4:W-:Y:S01]  /*3a50*/  MUFU.EX2 R227, R7 ;  /* 0x0000000700e37308 */ /* 0x0009e20000000800 */
[----:B--2---:R-:W-:Y:S01]  /*3a60*/  F2FP.F16.F32.PACK_AB R3, R235, R236 ;  /* 0x000000eceb03723e */ /* 0x004fe200000000ff */
[----:B------:R-:W-:Y:S08]  /*3a70*/  STL [R1+0x10], R8 ;  /* 0x0000100801007387 */ /* 0x000ff00000100800 */
[----:B------:R-:W2:Y:S01]  /*3a80*/  MUFU.EX2 R229, R9 ;  /* 0x0000000900e57308 */ /* 0x000ea20000000800 */
[----:B------:R-:W-:Y:S01]  /*3a90*/  LOP3.LUT R212, R8, 0x38, RZ, 0xc0, !PT ;  /* 0x0000003808d47812 */ /* 0x000fe200078ec0ff */
[----:B------:R2:W-:Y:S03]  /*3aa0*/  STS [R0+0x20400], R3 ;  /* 0x0204000300007388 */ /* 0x0005e60000000800 */
[----:B------:R-:W-:Y:S01]  /*3ab0*/  LOP3.LUT R183, R212, 0x1c0, R221, 0xf8, !PT ;  /* 0x000001c0d4b77812 */ /* 0x000fe200078ef8dd */
[----:B------:R2:W-:Y:S01]  /*3ac0*/  STS [R185+0x21000], R6 ;  /* 0x02100006b9007388 */ /* 0x0005e20000000800 */
[----:B-1----:R-:W-:Y:S02]  /*3ad0*/  F2FP.F16.F32.PACK_AB R4, R251, R252 ;  /* 0x000000fcfb04723e */ /* 0x002fe400000000ff */
[----:B----4-:R-:W-:Y:S01]  /*3ae0*/  F2FP.F16.F32.PACK_AB R7, R170, R168 ;  /* 0x000000a8aa07723e */ /* 0x010fe200000000ff */
[----:B------:R-:W4:Y:S01]  /*3af0*/  LDL R184, [R1+0x14] ;  /* 0x0000140001b87983 */ /* 0x000f220000100800 */
[----:B---3--:R-:W-:Y:S03]  /*3b00*/  F2FP.F16.F32.PACK_AB R2, R39, R40 ;  /* 0x000000282702723e */ /* 0x008fe600000000ff */
[----:B------:R-:W-:Y:S04]  /*3b10*/  STS [R185+0x21400], R7 ;  /* 0x02140007b9007388 */ /* 0x000fe80000000800 */
[----:B------:R1:W-:Y:S01]  /*3b20*/  STS [R0+0x21400], R4 ;  /* 0x0214000400007388 */ /* 0x0003e20000000800 */
[----:B--2---:R-:W-:Y:S02]  /*3b30*/  F2FP.F16.F32.PACK_AB R3, R44, R46 ;  /* 0x0000002e2c03723e */ /* 0x004fe400000000ff */
[----:B------:R-:W-:Y:S05]  /*3b40*/  F2FP.F16.F32.PACK_AB R6, R243, R246 ;  /* 0x000000f6f306723e */ /* 0x000fea00000000ff */
[----:B------:R2:W-:Y:S04]  /*3b50*/  STS [R0+0x21000], R6 ;  /* 0x0210000600007388 */ /* 0x0005e80000000800 */
[----:B------:R3:W-:Y:S01]  /*3b60*/  STS [R188], R3 ;  /* 0x00000003bc007388 */ /* 0x0007e20000000800 */
[----:B-1----:R-:W-:Y:S02]  /*3b70*/  F2FP.F16.F32.PACK_AB R4, R229, R227 ;  /* 0x000000e3e504723e */ /* 0x002fe400000000ff */
[----:B--2---:R-:W-:Y:S02]  /*3b80*/  F2FP.F16.F32.PACK_AB R0, R233, R234 ;  /* 0x000000eae900723e */ /* 0x004fe400000000ff */
[----:B---3--:R-:W-:Y:S03]  /*3b90*/  IADD3 R3, PT, PT, R15, R188, RZ ;  /* 0x000000bc0f037210 */ /* 0x008fe60007ffe0ff */
[----:B------:R1:W-:Y:S01]  /*3ba0*/  STS [R188+0x400], R0 ;  /* 0x00040000bc007388 */ /* 0x0003e20000000800 */
[----:B------:R-:W-:Y:S03]  /*3bb0*/  IMAD.SHL.U32 R15, R222, 0x20, RZ ;  /* 0x00000020de0f7824 */ /* 0x000fe600078e00ff */
[----:B------:R2:W-:Y:S02]  /*3bc0*/  STS [R3], R2 ;  /* 0x0000000203007388 */ /* 0x0005e40000000800 */
[----:B------:R-:W-:Y:S02]  /*3bd0*/  LOP3.LUT R15, R15, 0x7a00, RZ, 0xc0, !PT ;  /* 0x00007a000f0f7812 */ /* 0x000fe400078ec0ff */
[----:B------:R3:W-:Y:S02]  /*3be0*/  STS [R3+0x400], R4 ;  /* 0x0004000403007388 */ /* 0x0007e40000000800 */
[-C--:B------:R-:W-:Y:S02]  /*3bf0*/  LOP3.LUT R208, R15, R183.reuse, R224, 0xf6, !PT ;  /* 0x000000b70fd07212 */ /* 0x080fe400078ef6e0 */
[----:B------:R3:W-:Y:S02]  /*3c00*/  STS [R188+0x1000], R5 ;  /* 0x00100005bc007388 */ /* 0x0007e40000000800 */
[----:B------:R-:W-:Y:S05]  /*3c10*/  LEA R208, R208, UR4, 0x1 ;  /* 0x00000004d0d07c11 */ /* 0x000fea000f8e08ff */
[C---:B------:R-:W-:Y:S02]  /*3c20*/  IMAD.IADD R181, R208.reuse, 0x1, R216 ;  /* 0x00000001d0b57824 */ /* 0x040fe400078e02d8 */
[----:B------:R-:W-:Y:S01]  /*3c30*/  IMAD.IADD R182, R208, 0x1, R223 ;  /* 0x00000001d0b67824 */ /* 0x000fe200078e02df */
[----:B-1----:R-:W-:Y:S02]  /*3c40*/  LOP3.LUT R0, R211, 0x8, RZ, 0xc0, !PT ;  /* 0x00000008d3007812 */ /* 0x002fe400078ec0ff */
[----:B--2---:R-:W-:Y:S02]  /*3c50*/  F2FP.F16.F32.PACK_AB R2, R241, R242 ;  /* 0x000000f2f102723e */ /* 0x004fe400000000ff */
[----:B------:R-:W-:Y:S02]  /*3c60*/  LOP3.LUT R0, R220, R183, R0, 0xf6, !PT ;  /* 0x000000b7dc007212 */ /* 0x000fe400078ef600 */
[----:B---3--:R-:W-:Y:S02]  /*3c70*/  F2FP.F16.F32.PACK_AB R4, R237, R238 ;  /* 0x000000eeed04723e */ /* 0x008fe400000000ff */
[----:B------:R-:W-:Y:S01]  /*3c80*/  LEA R204, R0, UR4, 0x1 ;  /* 0x0000000400cc7c11 */ /* 0x000fe2000f8e08ff */
[----:B------:R-:W-:Y:S01]  /*3c90*/  IMAD.MOV.U32 R0, RZ, RZ, R169 ;  /* 0x000000ffff007224 */ /* 0x000fe200078e00a9 */
[----:B------:R-:W-:Y:S02]  /*3ca0*/  F2FP.F16.F32.PACK_AB R5, R247, R248 ;  /* 0x000000f8f705723e */ /* 0x000fe400000000ff */
[C---:B------:R-:W-:Y:S03]  /*3cb0*/  IADD3 R180, PT, PT, R204.reuse, R223, RZ ;  /* 0x000000dfccb47210 */ /* 0x040fe60007ffe0ff */
[----:B------:R-:W-:Y:S04]  /*3cc0*/  STS [R188+0x1400], R5 ;  /* 0x00140005bc007388 */ /* 0x000fe80000000800 */
[----:B------:R-:W-:Y:S04]  /*3cd0*/  STS [R3+0x1000], R4 ;  /* 0x0010000403007388 */ /* 0x000fe80000000800 */
[----:B------:R1:W-:Y:S04]  /*3ce0*/  STS [R3+0x1400], R2 ;  /* 0x0014000203007388 */ /* 0x0003e80000000800 */
[----:B------:R-:W-:Y:S08]  /*3cf0*/  LDSM.16.M88.4 R32, [R204+0x8000] ;  /* 0x00800000cc20783b */ /* 0x000ff00000000200 */
[----:B------:R-:W2:Y:S08]  /*3d00*/  LDSM.16.M88.4 R16, [R208+0x14000] ;  /* 0x01400000d010783b */ /* 0x000eb00000000200 */
[----:B------:R-:W3:Y:S01]  /*3d10*/  LDSM.16.M88.4 R28, [R204+0x9000] ;  /* 0x00900000cc1c783b */ /* 0x000ee20000000200 */
[----:B-1----:R-:W-:Y:S02]  /*3d20*/  IADD3 R3, PT, PT, R204, R216, RZ ;  /* 0x000000d8cc037210 */ /* 0x002fe40007ffe0ff */
[C---:B------:R-:W-:Y:S05]  /*3d30*/  IADD3 R2, PT, PT, R216.reuse, R182, RZ ;  /* 0x000000b6d8027210 */ /* 0x040fea0007ffe0ff */
[----:B------:R-:W1:Y:S08]  /*3d40*/  LDSM.16.M88.4 R164, [R208+0x14800] ;  /* 0x01480000d0a4783b */ /* 0x000e700000000200 */
[----:B------:R-:W-:Y:S08]  /*3d50*/  LDSM.16.M88.4 R168, [R3+0x8000] ;  /* 0x0080000003a8783b */ /* 0x000ff00000000200 */
[----:B------:R-:W1:Y:S01]  /*3d60*/  LDSM.16.M88.4 R172, [R181+0x14000] ;  /* 0x01400000b5ac783b */ /* 0x000e620000000200 */
        /* <DEDUP_REMOVED lines=10> */
[-C--:B------:R-:W-:Y:S08]  /*3e10*/  HMMA.16816.F32 R4, R168, R172.reuse, R4 ;  /* 0x000000aca804723c */ /* 0x080ff00000001804 */
        /* <DEDUP_REMOVED lines=12> */
[C---:B--2---:R-:W-:Y:S04]  /*3ee0*/  HMMA.16816.F32 R8, R164.reuse, R176, R8 ;  /* 0x000000b0a408723c */ /* 0x044fe80000001808 */
[----:B------:R-:W-:Y:S01]  /*3ef0*/  MOV R177, R0 ;  /* 0x0000000000b17202 */ /* 0x000fe20000000f00 */
[----:B------:R-:W-:Y:S03]  /*3f00*/  IMAD.IADD R0, R216, 0x1, R180 ;  /* 0x00000001d8007824 */ /* 0x000fe600078e02b4 */
[-C--:B------:R-:W-:Y:S08]  /*3f10*/  HMMA.16816.F32 R12, R164, R178.reuse, R12 ;  /* 0x000000b2a40c723c */ /* 0x080ff0000000180c */
[C---:B------:R-:W-:Y:S08]  /*3f20*/  HMMA.16816.F32 R16, R172.reuse, R178, R16 ;  /* 0x000000b2ac10723c */ /* 0x040ff00000001810 */
        /* <DEDUP_REMOVED lines=31> */
[----:B--2---:R-:W-:Y:S06]  /*4120*/  IMAD.MOV.U32 R3, RZ, RZ, R177 ;  /* 0x000000ffff037224 */ /* 0x004fec00078e00b1 */
[----:B------:R2:W4:Y:S01]  /*4130*/  LDSM.16.M88.4 R176, [R181+0x18800] ;  /* 0x01880000b5b0783b */ /* 0x0005220000000200 */
[-C--:B-1----:R-:W-:Y:S08]  /*4140*/  HMMA.16816.F32 R4, R168, R164.reuse, R4 ;  /* 0x000000a4a804723c */ /* 0x082ff00000001804 */
[C---:B---3--:R-:W-:Y:S01]  /*4150*/  HMMA.16816.F32 R8, R172.reuse, R164, R8 ;  /* 0x000000a4ac08723c */ /* 0x048fe20000001808 */
[----:B------:R-:W-:Y:S02]  /*4160*/  IMAD.U32 R164, RZ, RZ, UR18 ;  /* 0x00000012ffa47e24 */ /* 0x000fe4000f8e00ff */
[----:B------:R-:W-:Y:S05]  /*4170*/  IMAD.U32 R165, RZ, RZ, UR5 ;  /* 0x00000005ffa57e24 */ /* 0x000fea000f8e00ff */
[-C--:B------:R-:W-:Y:S03]  /*4180*/  HMMA.16816.F32 R12, R172, R166.reuse, R12 ;  /* 0x000000a6ac0c723c */ /* 0x080fe6000000180c */
[----:B--2---:R-:W-:Y:S02]  /*4190*/  MOV R181, R186 ;  /* 0x000000ba00b57202 */ /* 0x004fe40000000f00 */
[C---:B----4-:R-:W-:Y:S03]  /*41a0*/  LEA R186, P0, R184.reuse, R164, 0x2 ;  /* 0x000000a4b8ba7211 */ /* 0x050fe600078010ff */
[C---:B------:R-:W-:Y:S04]  /*41b0*/  HMMA.16816.F32 R16, R168.reuse, R166, R16 ;  /* 0x000000a6a810723c */ /* 0x040fe80000001810 */
[----:B------:R-:W-:Y:S02]  /*41c0*/  MOV R167, R187 ;  /* 0x000000bb00a77202 */ /* 0x000fe40000000f00 */
[----:B------:R-:W-:Y:S02]  /*41d0*/  LEA.HI.X R187, R184, R165, RZ, 0x2, P0 ;  /* 0x000000a5b8bb7211 */ /* 0x000fe400000f14ff */
[-C--:B------:R-:W-:Y:S03]  /*41e0*/  HMMA.16816.F32 R20, R168, R176.reuse, R20 ;  /* 0x000000b0a814723c */ /* 0x080fe60000001814 */
[----:B------:R-:W2:Y:S05]  /*41f0*/  LDG.E R184, desc[UR30][R186.64] ;  /* 0x0000001ebab87981 */ /* 0x000eaa000c1e1900 */
[C---:B------:R-:W-:Y:S04]  /*4200*/  HMMA.16816.F32 R24, R172.reuse, R176, R24 ;  /* 0x000000b0ac18723c */ /* 0x040fe80000001818 */
[----:B------:R-:W-:Y:S01]  /*4210*/  IMAD.MOV.U32 R177, RZ, RZ, R181 ;  /* 0x000000ffffb17224 */ /* 0x000fe200078e00b5 */
[----:B------:R-:W-:Y:S01]  /*4220*/  MOV R176, R167 ;  /* 0x000000a700b07202 */ /* 0x000fe20000000f00 */
[----:B------:R-:W3:Y:S02]  /*4230*/  LDG.E R181, desc[UR30][R186.64+0x20] ;  /* 0x0000201ebab57981 */ /* 0x000ee4000c1e1900 */
[-C--:B------:R-:W-:Y:S02]  /*4240*/  HMMA.16816.F32 R28, R172, R178.reuse, R28 ;  /* 0x000000b2ac1c723c */ /* 0x080fe4000000181c */
[----:B------:R-:W-:Y:S06]  /*4250*/  LDSM.16.M88.4 R164, [R180+0xa000] ;  /* 0x00a00000b4a4783b */ /* 0x000fec0000000200 */
[----:B------:R-:W-:Y:S02]  /*4260*/  HMMA.16816.F32 R32, R168, R178, R32 ;  /* 0x000000b2a820723c */ /* 0x000fe40000001820 */
[----:B------:R-:W1:Y:S02]  /*4270*/  LDSM.16.M88.4 R168, [R182+0x18000] ;  /* 0x01800000b6a8783b */ /* 0x000e640000000200 */
[----:B------:R-:W-:Y:S06]  /*4280*/  MOV R179, R3 ;  /* 0x0000000300b37202 */ /* 0x000fec0000000f00 */
[----:B------:R4:W1:Y:S08]  /*4290*/  LDSM.16.M88.4 R172, [R180+0xb000] ;  /* 0x00b00000b4ac783b */ /* 0x0008700000000200 */
[----:B------:R-:W5:Y:S04]  /*42a0*/  LDG.E R3, desc[UR30][R186.64+0xa0] ;  /* 0x0000a01eba037981 */ /* 0x000f68000c1e1900 */
[----:B----4-:R4:W5:Y:S01]  /*42b0*/  LDG.E R180, desc[UR30][R186.64+0x80] ;  /* 0x0000801ebab47981 */ /* 0x010962000c1e1900 */
[-C--:B-1----:R-:W-:Y:S08]  /*42c0*/  HMMA.16816.F32 R4, R164, R168.reuse, R4 ;  /* 0x000000a8a404723c */ /* 0x082ff00000001804 */
[C---:B------:R-:W-:Y:S08]  /*42d0*/  HMMA.16816.F32 R8, R172.reuse, R168, R8 ;  /* 0x000000a8ac08723c */ /* 0x040ff00000001808 */
[-C--:B------:R-:W-:Y:S03]  /*42e0*/  HMMA.16816.F32 R12, R172, R170.reuse, R12 ;  /* 0x000000aaac0c723c */ /* 0x080fe6000000180c */
[----:B----4-:R-:W-:Y:S01]  /*42f0*/  IMAD.MOV.U32 R186, RZ, RZ, R179 ;  /* 0x000000ffffba7224 */ /* 0x010fe200078e00b3 */
[----:B------:R-:W-:Y:S04]  /*4300*/  MOV R187, R176 ;  /* 0x000000b000bb7202 */ /* 0x000fe80000000f00 */
[C---:B------:R-:W-:Y:S01]  /*4310*/  HMMA.16816.F32 R16, R164.reuse, R170, R16 ;  /* 0x000000aaa410723c */ /* 0x040fe20000001810 */
[----:B------:R1:W4:Y:S03]  /*4320*/  LDSM.16.M88.4 R168, [R182+0x18800] ;  /* 0x01880000b6a8783b */ /* 0x0003260000000200 */
[----:B-1----:R-:W-:Y:S05]  /*4330*/  IMAD.MOV.U32 R182, RZ, RZ, R177 ;  /* 0x000000ffffb67224 */ /* 0x002fea00078e00b1 */
[----:B------:R-:W-:Y:S01]  /*4340*/  LDSM.16.M88.4 R176, [R2+0x18800] ;  /* 0x0188000002b0783b */ /* 0x000fe20000000200 */
[-C--:B----4-:R-:W-:Y:S08]  /*4350*/  HMMA.16816.F32 R20, R164, R168.reuse, R20 ;  /* 0x000000a8a414723c */ /* 0x090ff00000001814 */
        /* <DEDUP_REMOVED lines=24> */
[----:B------:R-:W-:Y:S01]  /*44e0*/  FMUL.FTZ R17, R47, R17 ;  /* 0x000000112f117220 */ /* 0x000fe20000410000 */
[----:B------:R1:W5:Y:S01]  /*44f0*/  LDL.LU R50, [R1+0x74] ;  /* 0x0000740001327983 */ /* 0x0003620000300800 */
[----:B------:R-:W-:Y:S01]  /*4500*/  FMUL.FTZ R2, R5, R2 ;  /* 0x0000000205027220 */ /* 0x000fe20000410000 */
[----:B------:R-:W-:Y:S01]  /*4510*/  FADD.FTZ R5, -R184, R16 ;  /* 0x00000010b8057221 */ /* 0x000fe20000010100 */
[----:B------:R-:W-:Y:S01]  /*4520*/  FMUL.FTZ R16, R4, R0 ;  /* 0x0000000004107220 */ /* 0x000fe20000410000 */
[----:B------:R-:W-:Y:S01]  /*4530*/  FFMA.FTZ R4, -R48, R48, 1 ;  /* 0x3f80000030047423 */ /* 0x000fe20000010130 */
[----:B------:R-:W-:Y:S01]  /*4540*/  FMUL.FTZ R165, R46, R20 ;  /* 0x000000142ea57220 */ /* 0x000fe20000410000 */
[----:B------:R-:W-:Y:S01]  /*4550*/  FMUL.FTZ R5, R49, R5 ;  /* 0x0000000531057220 */ /* 0x000fe20000410000 */
[----:B------:R-:W-:Y:S01]  /*4560*/  FFMA.FTZ R20, -R45, R45, 1 ;  /* 0x3f8000002d147423 */ /* 0x000fe2000001012d */
[----:B------:R1:W5:Y:S01]  /*4570*/  LDL.LU R49, [R1+0x70] ;  /* 0x0000700001317983 */ /* 0x0003620000300800 */
[C---:B------:R-:W-:Y:S01]  /*4580*/  FADD.FTZ R21, -R184.reuse, R21 ;  /* 0x00000015b8157221 */ /* 0x040fe20000010100 */
[----:B------:R-:W-:Y:S01]  /*4590*/  FADD.FTZ R33, -R184, R33 ;  /* 0x00000021b8217221 */ /* 0x000fe20000010100 */
[C---:B---3--:R-:W-:Y:S01]  /*45a0*/  FADD.FTZ R6, -R181.reuse, R6 ;  /* 0x00000006b5067221 */ /* 0x048fe20000010100 */
[----:B------:R1:W5:Y:S01]  /*45b0*/  LDL.LU R48, [R1+0x6c] ;  /* 0x00006c0001307983 */ /* 0x0003620000300800 */
[----:B------:R-:W-:Y:S01]  /*45c0*/  FMUL.FTZ R164, R44, R21 ;  /* 0x000000152ca47220 */ /* 0x000fe20000410000 */
[----:B------:R-:W-:Y:S01]  /*45d0*/  FFMA.FTZ R21, -R42, R42, 1 ;  /* 0x3f8000002a157423 */ /* 0x000fe2000001012a */
[----:B------:R-:W-:Y:S01]  /*45e0*/  FADD.FTZ R7, -R181, R7 ;  /* 0x00000007b5077221 */ /* 0x000fe20000010100 */
[----:B------:R1:W5:Y:S01]  /*45f0*/  LDL.LU R47, [R1+0x68] ;  /* 0x00006800012f7983 */ /* 0x0003620000300800 */
[----:B------:R-:W-:Y:S01]  /*4600*/  F2FP.F16.F32.PACK_AB R16, R16, R2 ;  /* 0x000000021010723e */ /* 0x000fe200000000ff */
[----:B------:R-:W-:Y:S01]  /*4610*/  FMUL.FTZ R4, R4, UR13 ;  /* 0x0000000d04047c20 */ /* 0x000fe20008410000 */
[----:B------:R-:W-:Y:S01]  /*4620*/  FMUL.FTZ R21, R21, UR13 ;  /* 0x0000000d15157c20 */ /* 0x000fe20008410000 */
[----:B------:R1:W5:Y:S01]  /*4630*/  LDL.LU R46, [R1+0x64] ;  /* 0x00006400012e7983 */ /* 0x0003620000300800 */
[----:B------:R-:W-:Y:S01]  /*4640*/  FMUL.FTZ R20, R20, UR13 ;  /* 0x0000000d14147c20 */ /* 0x000fe20008410000 */
[----:B------:R-:W-:Y:S01]  /*4650*/  FMUL.FTZ R4, R5, R4 ;  /* 0x0000000405047220 */ /* 0x000fe20000410000 */
[----:B------:R-:W-:Y:S01]  /*4660*/  FFMA.FTZ R5, -R43, R43, 1 ;  /* 0x3f8000002b057423 */ /* 0x000fe2000001012b */
[----:B------:R1:W5:Y:S01]  /*4670*/  LDL.LU R45, [R1+0x60] ;  /* 0x00006000012d7983 */ /* 0x0003620000300800 */
[----:B------:R-:W-:Y:S01]  /*4680*/  FMUL.FTZ R21, R164, R21 ;  /* 0x00000015a4157220 */ /* 0x000fe20000410000 */
[----:B------:R-:W-:Y:S01]  /*4690*/  FMUL.FTZ R20, R17, R20 ;  /* 0x0000001411147220 */ /* 0x000fe20000410000 */
[----:B------:R-:W-:Y:S01]  /*46a0*/  FMUL.FTZ R5, R5, UR13 ;  /* 0x0000000d05057c20 */ /* 0x000fe20008410000 */
[----:B------:R1:W5:Y:S01]  /*46b0*/  LDL.LU R44, [R1+0x5c] ;  /* 0x00005c00012c7983 */ /* 0x0003620000300800 */
[----:B------:R-:W-:Y:S01]  /*46c0*/  SHF.R.U32.HI R0, RZ, 0x4, R222 ;  /* 0x00000004ff007819 */ /* 0x000fe200000116de */
[----:B------:R-:W-:Y:S01]  /*46d0*/  FFMA.FTZ R17, -R226, R226, 1 ;  /* 0x3f800000e2117423 */ /* 0x000fe200000101e2 */
[----:B------:R-:W-:Y:S01]  /*46e0*/  FMUL.FTZ R2, R165, R5 ;  /* 0x00000005a5027220 */ /* 0x000fe20000410000 */
[----:B------:R1:W5:Y:S01]  /*46f0*/  LDL.LU R43, [R1+0x58] ;  /* 0x00005800012b7983 */ /* 0x0003620000300800 */
[----:B------:R-:W-:Y:S01]  /*4700*/  FMUL.FTZ R5, R38, R6 ;  /* 0x0000000626057220 */ /* 0x000fe20000410000 */
[----:B------:R-:W-:Y:S01]  /*4710*/  FFMA.FTZ R6, -R36, R36, 1 ;  /* 0x3f80000024067423 */ /* 0x000fe20000010124 */
[----:B------:R-:W-:Y:S01]  /*4720*/  F2FP.F16.F32.PACK_AB R20, R20, R4 ;  /* 0x000000041414723e */ /* 0x000fe200000000ff */
[----:B------:R1:W5:Y:S01]  /*4730*/  LDL.LU R42, [R1+0x54] ;  /* 0x00005400012a7983 */ /* 0x0003620000300800 */
[----:B------:R-:W-:Y:S01]  /*4740*/  FADD.FTZ R4, -R184, R32 ;  /* 0x00000020b8047221 */ /* 0x000fe20000010100 */
[----:B------:R-:W-:Y:S01]  /*4750*/  FFMA.FTZ R32, -R41, R41, 1 ;  /* 0x3f80000029207423 */ /* 0x000fe20000010129 */
[----:B------:R-:W-:Y:S01]  /*4760*/  F2FP.F16.F32.PACK_AB R21, R21, R2 ;  /* 0x000000021515723e */ /* 0x000fe200000000ff */
[----:B------:R1:W5:Y:S01]  /*4770*/  LDL.LU R41, [R1+0x50] ;  /* 0x0000500001297983 */ /* 0x0003620000300800 */
[----:B------:R-:W-:Y:S01]  /*4780*/  FMUL.FTZ R2, R40, R4 ;  /* 0x0000000428027220 */ /* 0x000fe20000410000 */
[----:B------:R-:W-:Y:S01]  /*4790*/  FMUL.FTZ R4, R39, R33 ;  /* 0x0000002127047220 */ /* 0x000fe20000410000 */
[----:B------:R-:W-:Y:S01]  /*47a0*/  FMUL.FTZ R32, R32, UR13 ;  /* 0x0000000d20207c20 */ /* 0x000fe20008410000 */
[----:B------:R1:W5:Y:S01]  /*47b0*/  LDL.LU R40, [R1+0x4c] ;  /* 0x00004c0001287983 */ /* 0x0003620000300800 */
[----:B------:R-:W-:Y:S01]  /*47c0*/  LOP3.LUT R0, R0, 0x8, RZ, 0xc0, !PT ;  /* 0x0000000800007812 */ /* 0x000fe200078ec0ff */
[----:B------:R-:W-:Y:S01]  /*47d0*/  FMUL.FTZ R6, R6, UR13 ;  /* 0x0000000d06067c20 */ /* 0x000fe20008410000 */
[----:B------:R-:W-:Y:S01]  /*47e0*/  FMUL.FTZ R32, R2, R32 ;  /* 0x0000002002207220 */ /* 0x000fe20000410000 */
[----:B------:R1:W5:Y:S01]  /*47f0*/  LDL.LU R39, [R1+0x48] ;  /* 0x0000480001277983 */ /* 0x0003620000300800 */
[----:B------:R-:W-:Y:S01]  /*4800*/  FMUL.FTZ R2, R37, R7 ;  /* 0x0000000725027220 */ /* 0x000fe20000410000 */
[----:B------:R-:W-:Y:S01]  /*4810*/  FFMA.FTZ R7, -R225, R225, 1 ;  /* 0x3f800000e1077423 */ /* 0x000fe200000101e1 */
[----:B------:R-:W-:Y:S01]  /*4820*/  LOP3.LUT R0, R0, 0x10, R222, 0xf8, !PT ;  /* 0x0000001000007812 */ /* 0x000fe200078ef8de */
[----:B------:R1:W5:Y:S01]  /*4830*/  LDL.LU R38, [R1+0x44] ;  /* 0x0000440001267983 */ /* 0x0003620000300800 */
[----:B------:R-:W-:Y:S01]  /*4840*/  FMUL.FTZ R17, R17, UR13 ;  /* 0x0000000d11117c20 */ /* 0x000fe20008410000 */
[----:B------:R-:W-:Y:S01]  /*4850*/  FMUL.FTZ R7, R7, UR13 ;  /* 0x0000000d07077c20 */ /* 0x000fe20008410000 */
[----:B------:R-:W-:Y:S01]  /*4860*/  LOP3.LUT R0, R0, R183, RZ, 0x3c, !PT ;  /* 0x000000b700007212 */ /* 0x000fe200078e3cff */
[----:B------:R1:W5:Y:S01]  /*4870*/  LDL.LU R37, [R1+0x40] ;  /* 0x0000400001257983 */ /* 0x0003620000300800 */
[----:B------:R-:W-:Y:S01]  /*4880*/  SHF.L.U32 R226, R222, 0x1, RZ ;  /* 0x00000001dee27819 */ /* 0x000fe200000006ff */
[----:B------:R-:W-:Y:S01]  /*4890*/  FMUL.FTZ R6, R4, R6 ;  /* 0x0000000604067220 */ /* 0x000fe20000410000 */
[----:B------:R-:W-:Y:S01]  /*48a0*/  SHF.L.U32 R225, R222, 0x5, RZ ;  /* 0x00000005dee17819 */ /* 0x000fe200000006ff */
[----:B------:R1:W5:Y:S01]  /*48b0*/  LDL.LU R36, [R1+0x3c] ;  /* 0x00003c0001247983 */ /* 0x0003620000300800 */
[----:B------:R-:W-:Y:S01]  /*48c0*/  FMUL.FTZ R17, R5, R17 ;  /* 0x0000001105117220 */ /* 0x000fe20000410000 */
[----:B------:R-:W-:Y:S01]  /*48d0*/  FMUL.FTZ R7, R2, R7 ;  /* 0x0000000702077220 */ /* 0x000fe20000410000 */
[----:B------:R-:W-:Y:S06]  /*48e0*/  BRA.U !UP0, `(.L_x_940) ;  /* 0x00000001087c7547 */ /* 0x000fec000b800000 */
[----:B------:R-:W2:Y:S01]  /*48f0*/  LDL.LU R166, [R1+0x24] ;  /* 0x0000240001a67983 */ /* 0x000ea20000300800 */
[----:B------:R-:W3:Y:S01]  /*4900*/  LDC R33, c[0x0][0x3b0] ;  /* 0x0000ec00ff217b82 */ /* 0x000ee20000000800 */
[----:B------:R-:W-:Y:S01]  /*4910*/  IADD3 R4, P0, PT, RZ, -UR28, RZ ;  /* 0x8000001cff047c10 */ /* 0x000fe2000ff1e0ff */
[----:B------:R-:W-:Y:S01]  /*4920*/  ULOP3.LUT UR19, UR38, 0x1, URZ, 0xc0, !UPT ;  /* 0x0000000126137892 */ /* 0x000fe2000f8ec0ff */
[----:B------:R-:W4:Y:S03]  /*4930*/  LDL.LU R165, [R1+0x20] ;  /* 0x0000200001a57983 */ /* 0x000f260000300800 */
[----:B------:R-:W-:Y:S01]  /*4940*/  UISETP.NE.U32.AND UP1, UPT, UR19, 0x1, UPT ;  /* 0x000000011300788c */ /* 0x000fe2000bf25070 */
[----:B------:R-:W3:Y:S03]  /*4950*/  LDL.LU R164, [R1+0xc] ;  /* 0x00000c0001a47983 */ /* 0x000ee60000300800 */
[----:B------:R-:W-:Y:S06]  /*4960*/  USEL UR19, UR21, 0x4000, !UP1 ;  /* 0x0000400015137887 */ /* 0x000fec000c800000 */
[----:B------:R-:W-:Y:S02]  /*4970*/  VIADD R209, R209, UR19 ;  /* 0x00000013d1d17c36 */ /* 0x000fe40008000000 */
[----:B---3--:R-:W-:Y:S02]  /*4980*/  VIADD R164, R164, UR19 ;  /* 0x00000013a4a47c36 */ /* 0x008fe40008000000 */
[C---:B------:R-:W-:Y:S04]  /*4990*/  IMAD.SHL.U32 R2, R33.reuse, 0x40, RZ ;  /* 0x0000004021027824 */ /* 0x040fe800078e00ff */
[----:B------:R-:W-:Y:S05]  /*49a0*/  IMAD.X R2, RZ, RZ, ~R2, P0 ;  /* 0x000000ffff027224 */ /* 0x000fea00000e0e02 */
[----:B------:R-:W-:Y:S04]  /*49b0*/  SHF.R.S64 R4, R4, 0x1f, R2 ;  /* 0x0000001f04047819 */ /* 0x000fe80000001002 */
[----:B--2---:R-:W-:Y:S04]  /*49c0*/  IADD3 R166, P0, PT, R4, R166, RZ ;  /* 0x000000a604a67210 */ /* 0x004fe80007f1e0ff */
[----:B----4-:R-:W-:Y:S01]  /*49d0*/  LEA.HI.X.SX32 R165, R2, R165, 0x1, P0 ;  /* 0x000000a502a57211 */ /* 0x010fe200000f0eff */
[----:B------:R-:W-:Y:S01]  /*49e0*/  IMAD.MOV.U32 R4, RZ, RZ, R166 ;  /* 0x000000ffff047224 */ /* 0x000fe200078e00a6 */
[----:B------:R-:W2:Y:S03]  /*49f0*/  LDC R2, c[0x0][0x3b4] ;  /* 0x0000ed00ff027b82 */ /* 0x000ea60000000800 */
[----:B------:R3:W-:Y:S01]  /*4a00*/  STL [R1+0x20], R165 ;  /* 0x000020a501007387 */ /* 0x0007e20000100800 */
[----:B------:R-:W-:Y:S03]  /*4a10*/  IMAD.MOV.U32 R5, RZ, RZ, R165 ;  /* 0x000000ffff057224 */ /* 0x000fe600078e00a5 */
[----:B------:R3:W-:Y:S04]  /*4a20*/  STL [R1+0x24], R166 ;  /* 0x000024a601007387 */ /* 0x0007e80000100800 */
[----:B------:R-:W-:Y:S01]  /*4a30*/  @!PT LDS RZ, [RZ] ;  /* 0x00000000fffff984 */ /* 0x000fe20000000800 */
[----:B------:R-:W-:Y:S01]  /*4a40*/  @!PT LDS RZ, [RZ] ;  /* 0x00000000fffff984 */ /* 0x000fe20000000800 */
[----:B------:R-:W-:Y:S01]  /*4a50*/  @!PT LDS RZ, [RZ] ;  /* 0x00000000fffff984 */ /* 0x000fe20000000800 */
[----:B------:R-:W-:Y:S04]  /*4a60*/  LDGSTS.E.BYPASS.LTC128B.128 [R164], desc[UR30][R4.64] ;  /* 0x0000000004a47fae */ /* 0x000fe8000b981a1e */
[----:B------:R4:W-:Y:S04]  /*4a70*/  LDGSTS.E.BYPASS.LTC128B.128 [R164+0x2000], desc[UR30][R4.64+0x80] ;  /* 0x0200008004a47fae */ /* 0x0009e8000b981a1e */
[----:B------:R3:W-:Y:S01]  /*4a80*/  STL [R1+0xc], R164 ;  /* 0x00000ca401007387 */ /* 0x0007e20000100800 */
[C---:B----4-:R-:W-:Y:S04]  /*4a90*/  LEA R4, P0, R33.reuse, R166, 0x6 ;  /* 0x000000a621047211 */ /* 0x050fe800078030ff */
[----:B--2---:R-:W-:Y:S05]  /*4aa0*/  LEA.HI.X R5, R33, R165, R2, 0x6, P0 ;  /* 0x000000a521057211 */ /* 0x004fea00000f3402 */
[----:B------:R3:W-:Y:S04]  /*4ab0*/  LDGSTS.E.BYPASS.LTC128B.128 [R164+0x1000], desc[UR30][R4.64] ;  /* 0x0100000004a47fae */ /* 0x0007e8000b981a1e */
[----:B------:R3:W-:Y:S04]  /*4ac0*/  LDGSTS.E.BYPASS.LTC128B.128 [R164+0x3000], desc[UR30][R4.64+0x80] ;  /* 0x0300008004a47fae */ /* 0x0007e8000b981a1e */
[----:B------:R-:W0:Y:S02]  /*4ad0*/  LDGDEPBAR ;  /* 0x00000000000079af */ /* 0x000e240000000000 */
.L_x_940:
[----:B---3--:R-:W2:Y:S01]  /*4ae0*/  LDL.LU R165, [R1+0x4] ;  /* 0x0000040001a57983 */ /* 0x008ea20000300800 */
[----:B------:R-:W-:Y:S01]  /*4af0*/  FADD.FTZ R4, -R181, R18 ;  /* 0x00000012b5047221 */ /* 0x000fe20000010100 */
[----:B------:R-:W-:Y:S01]  /*4b00*/  F2FP.F16.F32.PACK_AB R2, R7, R17 ;  /* 0x000000110702723e */ /* 0x000fe200000000ff */
[C---:B------:R-:W-:Y:S01]  /*4b10*/  FADD.FTZ R19, -R181.reuse, R19 ;  /* 0x00000013b5137221 */ /* 0x040fe20000010100 */
[----:B------:R-:W3:Y:S01]  /*4b20*/  LDL.LU R164, [R1] ;  /* 0x0000000001a47983 */ /* 0x000ee20000300800 */
[----:B------:R-:W-:Y:S01]  /*4b30*/  FMUL.FTZ R7, R236, R4 ;  /* 0x00000004ec077220 */ /* 0x000fe20000410000 */
[----:B------:R-:W-:Y:S01]  /*4b40*/  FADD.FTZ R22, -R181, R22 ;  /* 0x00000016b5167221 */ /* 0x000fe20000010100 */
[----:B------:R-:W-:Y:S01]  /*4b50*/  FFMA.FTZ R4, -R191, R191, 1 ;  /* 0x3f800000bf047423 */ /* 0x000fe200000101bf */
[----:B------:R4:W-:Y:S01]  /*4b60*/  STS [R185+0x1c000], R16 ;  /* 0x01c00010b9007388 */ /* 0x0009e20000000800 */
[----:B------:R-:W-:Y:S01]  /*4b70*/  FFMA.FTZ R5, -R194, R194, 1 ;  /* 0x3f800000c2057423 */ /* 0x000fe200000101c2 */
[----:B------:R-:W-:Y:S01]  /*4b80*/  FMUL.FTZ R19, R235, R19 ;  /* 0x00000013eb137220 */ /* 0x000fe20000410000 */
[----:B------:R-:W-:Y:S01]  /*4b90*/  FMUL.FTZ R4, R4, UR13 ;  /* 0x0000000d04047c20 */ /* 0x000fe20008410000 */
[----:B------:R-:W-:Y:S01]  /*4ba0*/  FMUL.FTZ R22, R234, R22 ;  /* 0x00000016ea167220 */ /* 0x000fe20000410000 */
[----:B------:R-:W-:Y:S01]  /*4bb0*/  FMUL.FTZ R5, R5, UR13 ;  /* 0x0000000d05057c20 */ /* 0x000fe20008410000 */
[----:B------:R1:W-:Y:S01]  /*4bc0*/  STS [R185+0x1c400], R2 ;  /* 0x01c40002b9007388 */ /* 0x0003e20000000800 */
[----:B------:R-:W-:Y:S01]  /*4bd0*/  MOV R33, 0x10 ;  /* 0x0000001000217802 */ /* 0x000fe20000000f00 */
[----:B------:R-:W-:Y:S01]  /*4be0*/  FMUL.FTZ R22, R22, R4 ;  /* 0x0000000416167220 */ /* 0x000fe20000410000 */
[----:B------:R-:W-:Y:S01]  /*4bf0*/  FMUL.FTZ R19, R19, R5 ;  /* 0x0000000513137220 */ /* 0x000fe20000410000 */
[----:B------:R-:W-:Y:S01]  /*4c00*/  FADD.FTZ R4, -R181, R35 ;  /* 0x00000023b5047221 */ /* 0x000fe20000010100 */
[----:B------:R-:W-:Y:S01]  /*4c10*/  FFMA.FTZ R5, -R189, R189, 1 ;  /* 0x3f800000bd057423 */ /* 0x000fe200000101bd */
[----:B------:R-:W-:Y:S01]  /*4c20*/  SEL R33, R33, 0xfffffff0, !P5 ;  /* 0xfffffff021217807 */ /* 0x000fe20006800000 */
[----:B------:R-:W-:Y:S01]  /*4c30*/  FADD.FTZ R23, -R181, R23 ;  /* 0x00000017b5177221 */ /* 0x000fe20000010100 */
[----:B------:R-:W-:Y:S01]  /*4c40*/  FMUL.FTZ R4, R229, R4 ;  /* 0x00000004e5047220 */ /* 0x000fe20000410000 */
[----:B------:R-:W-:Y:S01]  /*4c50*/  FMUL.FTZ R5, R5, UR13 ;  /* 0x0000000d05057c20 */ /* 0x000fe20008410000 */
[----:B------:R-:W-:Y:S01]  /*4c60*/  F2FP.F16.F32.PACK_AB R18, R6, R32 ;  /* 0x000000200612723e */ /* 0x000fe200000000ff */
[----:B------:R-:W-:Y:S01]  /*4c70*/  FFMA.FTZ R6, -R196, R196, 1 ;  /* 0x3f800000c4067423 */ /* 0x000fe200000101c4 */
[----:B------:R-:W-:Y:S01]  /*4c80*/  FADD.FTZ R34, -R181, R34 ;  /* 0x00000022b5227221 */ /* 0x000fe20000010100 */
[----:B------:R-:W-:Y:S01]  /*4c90*/  FMUL.FTZ R23, R233, R23 ;  /* 0x00000017e9177220 */ /* 0x000fe20000410000 */
[----:B-----5:R-:W-:Y:S01]  /*4ca0*/  FADD.FTZ R8, -R180, R8 ;  /* 0x00000008b4087221 */ /* 0x020fe20000010100 */
[----:B------:R-:W-:Y:S01]  /*4cb0*/  FMUL.FTZ R6, R6, UR13 ;  /* 0x0000000d06067c20 */ /* 0x000fe20008410000 */
[C---:B------:R-:W-:Y:S01]  /*4cc0*/  FADD.FTZ R13, -R180.reuse, R13 ;  /* 0x0000000db40d7221 */ /* 0x040fe20000010100 */
[----:B------:R-:W-:Y:S01]  /*4cd0*/  FMUL.FTZ R34, R227, R34 ;  /* 0x00000022e3227220 */ /* 0x000fe20000410000 */
[----:B------:R-:W-:Y:S01]  /*4ce0*/  FADD.FTZ R9, -R180, R9 ;  /* 0x00000009b4097221 */ /* 0x000fe20000010100 */
[----:B----4-:R-:W-:Y:S01]  /*4cf0*/  FMUL.FTZ R16, R4, R5 ;  /* 0x0000000504107220 */ /* 0x010fe20000410000 */
[----:B------:R-:W-:Y:S01]  /*4d00*/  IADD3 R4, PT, PT, R185, R33, RZ ;  /* 0x00000021b9047210 */ /* 0x000fe20007ffe0ff */
[----:B------:R-:W-:Y:S01]  /*4d10*/  FMUL.FTZ R32, R7, R6 ;  /* 0x0000000607207220 */ /* 0x000fe20000410000 */
[----:B------:R-:W-:Y:S01]  /*4d20*/  FFMA.FTZ R7, -R193, R193, 1 ;  /* 0x3f800000c1077423 */ /* 0x000fe200000101c1 */
[----:B------:R-:W-:Y:S01]  /*4d30*/  FFMA.FTZ R6, -R190, R190, 1 ;  /* 0x3f800000be067423 */ /* 0x000fe200000101be */
[----:B------:R-:W-:Y:S01]  /*4d40*/  FMUL.FTZ R13, R243, R13 ;  /* 0x0000000df30d7220 */ /* 0x000fe20000410000 */
[----:B------:R4:W-:Y:S01]  /*4d50*/  STS [R4+0x1c000], R20 ;  /* 0x01c0001404007388 */ /* 0x0009e20000000800 */
[----:B------:R-:W-:Y:S01]  /*4d60*/  FMUL.FTZ R7, R7, UR13 ;  /* 0x0000000d07077c20 */ /* 0x000fe20008410000 */
[----:B-1----:R-:W-:Y:S01]  /*4d70*/  FFMA.FTZ R2, -R203, R203, 1 ;  /* 0x3f800000cb027423 */ /* 0x002fe200000101cb */
[----:B------:R-:W-:Y:S01]  /*4d80*/  F2FP.F16.F32.PACK_AB R5, R19, R32 ;  /* 0x000000201305723e */ /* 0x000fe200000000ff */
[----:B------:R-:W-:Y:S01]  /*4d90*/  FMUL.FTZ R6, R6, UR13 ;  /* 0x0000000d06067c20 */ /* 0x000fe20008410000 */
[----:B------:R-:W-:Y:S01]  /*4da0*/  FMUL.FTZ R17, R23, R7 ;  /* 0x0000000717117220 */ /* 0x000fe20000410000 */
[----:B------:R-:W-:Y:S01]  /*4db0*/  FMUL.FTZ R19, R250, R8 ;  /* 0x00000008fa137220 */ /* 0x000fe20000410000 */
[----:B------:R-:W-:Y:S01]  /*4dc0*/  FMUL.FTZ R2, R2, UR13 ;  /* 0x0000000d02027c20 */ /* 0x000fe20008410000 */
[----:B------:R-:W-:Y:S01]  /*4dd0*/  FFMA.FTZ R8, -R210, R210, 1 ;  /* 0x3f800000d2087423 */ /* 0x000fe200000101d2 */
[----:B------:R-:W-:Y:S01]  /*4de0*/  FFMA.FTZ R7, -R206, R206, 1 ;  /* 0x3f800000ce077423 */ /* 0x000fe200000101ce */
[----:B------:R-:W-:Y:S01]  /*4df0*/  FMUL.FTZ R34, R34, R6 ;  /* 0x0000000622227220 */ /* 0x000fe20000410000 */
[----:B------:R-:W-:Y:S01]  /*4e00*/  FMUL.FTZ R13, R13, R2 ;  /* 0x000000020d0d7220 */ /* 0x000fe20000410000 */
[----:B------:R-:W-:Y:S01]  /*4e10*/  FADD.FTZ R12, -R180, R12 ;  /* 0x0000000cb40c7221 */ /* 0x000fe20000010100 */
[----:B------:R-:W-:Y:S01]  /*4e20*/  FFMA.FTZ R6, -R205, R205, 1 ;  /* 0x3f800000cd067423 */ /* 0x000fe200000101cd */
[----:B------:R-:W-:Y:S01]  /*4e30*/  FMUL.FTZ R9, R249, R9 ;  /* 0x00000009f9097220 */ /* 0x000fe20000410000 */
[----:B------:R-:W-:Y:S01]  /*4e40*/  FMUL.FTZ R8, R8, UR13 ;  /* 0x0000000d08087c20 */ /* 0x000fe20008410000 */
[----:B------:R-:W-:Y:S01]  /*4e50*/  FMUL.FTZ R7, R7, UR13 ;  /* 0x0000000d07077c20 */ /* 0x000fe20008410000 */
[----:B------:R-:W-:Y:S01]  /*4e60*/  FADD.FTZ R29, -R180, R29 ;  /* 0x0000001db41d7221 */ /* 0x000fe20000010100 */
[----:B------:R-:W-:Y:S01]  /*4e70*/  FFMA.FTZ R2, -R192, R192, 1 ;  /* 0x3f800000c0027423 */ /* 0x000fe200000101c0 */
[----:B------:R-:W-:Y:S01]  /*4e80*/  F2FP.F16.F32.PACK_AB R17, R17, R22 ;  /* 0x000000161111723e */ /* 0x000fe200000000ff */
[----:B------:R-:W-:Y:S01]  /*4e90*/  FMUL.FTZ R12, R246, R12 ;  /* 0x0000000cf60c7220 */ /* 0x000fe20000410000 */
[----:B------:R-:W-:Y:S01]  /*4ea0*/  FMUL.FTZ R6, R6, UR13 ;  /* 0x0000000d06067c20 */ /* 0x000fe20008410000 */
[----:B------:R-:W-:Y:S01]  /*4eb0*/  FMUL.FTZ R22, R19, R8 ;  /* 0x0000000813167220 */ /* 0x000fe20000410000 */
[----:B------:R-:W-:Y:S01]  /*4ec0*/  FMUL.FTZ R29, R237, R29 ;  /* 0x0000001ded1d7220 */ /* 0x000fe20000410000 */
[----:B------:R-:W-:Y:S01]  /*4ed0*/  FMUL.FTZ R2, R2, UR13 ;  /* 0x0000000d02027c20 */ /* 0x000fe20008410000 */
[----:B----4-:R-:W-:Y:S01]  /*4ee0*/  FMUL.FTZ R20, R9, R7 ;  /* 0x0000000709147220 */ /* 0x010fe20000410000 */
[----:B------:R-:W-:Y:S01]  /*4ef0*/  FMUL.FTZ R19, R12, R6 ;  /* 0x000000060c137220 */ /* 0x000fe20000410000 */
[----:B------:R1:W-:Y:S01]  /*4f00*/  STS [R4+0x1c400], R5 ;  /* 0x01c4000504007388 */ /* 0x0003e20000000800 */
[----:B------:R-:W-:Y:S01]  /*4f10*/  FMUL.FTZ R12, R29, R2 ;  /* 0x000000021d0c7220 */ /* 0x000fe20000410000 */
[----:B------:R-:W-:Y:S01]  /*4f20*/  FADD.FTZ R25, -R180, R25 ;  /* 0x00000019b4197221 */ /* 0x000fe20000010100 */
[----:B------:R-:W-:Y:S01]  /*4f30*/  F2FP.F16.F32.PACK_AB R2, R20, R22 ;  /* 0x000000161402723e */ /* 0x000fe200000000ff */
[----:B------:R-:W-:Y:S01]  /*4f40*/  FADD.FTZ R28, -R180, R28 ;  /* 0x0000001cb41c7221 */ /* 0x000fe20000010100 */
[----:B------:R-:W-:Y:S01]  /*4f50*/  FFMA.FTZ R7, -R197, R197, 1 ;  /* 0x3f800000c5077423 */ /* 0x000fe200000101c5 */
[----:B------:R-:W-:Y:S01]  /*4f60*/  FFMA.FTZ R6, -R195, R195, 1 ;  /* 0x3f800000c3067423 */ /* 0x000fe200000101c3 */
[----:B------:R-:W-:Y:S01]  /*4f70*/  FMUL.FTZ R25, R239, R25 ;  /* 0x00000019ef197220 */ /* 0x000fe20000410000 */
[----:B------:R4:W-:Y:S01]  /*4f80*/  STS [R185+0x1d000], R2 ;  /* 0x01d00002b9007388 */ /* 0x0009e20000000800 */
[----:B------:R-:W-:Y:S01]  /*4f90*/  FMUL.FTZ R28, R238, R28 ;  /* 0x0000001cee1c7220 */ /* 0x000fe20000410000 */
[----:B------:R-:W-:Y:S01]  /*4fa0*/  FMUL.FTZ R7, R7, UR13 ;  /* 0x0000000d07077c20 */ /* 0x000fe20008410000 */
[----:B------:R-:W-:Y:S01]  /*4fb0*/  FMUL.FTZ R6, R6, UR13 ;  /* 0x0000000d06067c20 */ /* 0x000fe20008410000 */
[C---:B------:R-:W-:Y:S01]  /*4fc0*/  FADD.FTZ R15, -R3.reuse, R15 ;  /* 0x0000000f030f7221 */ /* 0x040fe20000010100 */
[----:B------:R-:W-:Y:S01]  /*4fd0*/  FADD.FTZ R10, -R3, R10 ;  /* 0x0000000a030a7221 */ /* 0x000fe20000010100 */
[----:B------:R-:W-:Y:S01]  /*4fe0*/  FMUL.FTZ R9, R25, R7 ;  /* 0x0000000719097220 */ /* 0x000fe20000410000 */
[----:B------:R-:W-:Y:S01]  /*4ff0*/  FMUL.FTZ R28, R28, R6 ;  /* 0x000000061c1c7220 */ /* 0x000fe20000410000 */
[----:B------:R-:W-:Y:S01]  /*5000*/  FMUL.FTZ R15, R251, R15 ;  /* 0x0000000ffb0f7220 */ /* 0x000fe20000410000 */
[----:B------:R-:W-:Y:S01]  /*5010*/  FADD.FTZ R11, -R3, R11 ;  /* 0x0000000b030b7221 */ /* 0x000fe20000010100 */
[----:B------:R-:W-:Y:S01]  /*5020*/  FFMA.FTZ R7, -R232, R232, 1 ;  /* 0x3f800000e8077423 */ /* 0x000fe200000101e8 */
[----:B------:R-:W-:Y:S01]  /*5030*/  FFMA.FTZ R6, -R231, R231, 1 ;  /* 0x3f800000e7067423 */ /* 0x000fe200000101e7 */
[C---:B------:R-:W-:Y:S01]  /*5040*/  FADD.FTZ R31, -R3.reuse, R31 ;  /* 0x0000001f031f7221 */ /* 0x040fe20000010100 */
[----:B------:R-:W-:Y:S01]  /*5050*/  FADD.FTZ R14, -R3, R14 ;  /* 0x0000000e030e7221 */ /* 0x000fe20000010100 */
[----:B------:R-:W-:Y:S01]  /*5060*/  FMUL.FTZ R7, R7, UR13 ;  /* 0x0000000d07077c20 */ /* 0x000fe20008410000 */
[----:B------:R-:W-:Y:S01]  /*5070*/  FMUL.FTZ R6, R6, UR13 ;  /* 0x0000000d06067c20 */ /* 0x000fe20008410000 */
[----:B------:R-:W-:Y:S01]  /*5080*/  FMUL.FTZ R31, R241, R31 ;  /* 0x0000001ff11f7220 */ /* 0x000fe20000410000 */
[----:B-1----:R-:W-:Y:S01]  /*5090*/  FFMA.FTZ R5, -R230, R230, 1 ;  /* 0x3f800000e6057423 */ /* 0x002fe200000101e6 */
[----:B------:R-:W-:Y:S01]  /*50a0*/  FMUL.FTZ R14, R252, R14 ;  /* 0x0000000efc0e7220 */ /* 0x000fe20000410000 */
[----:B------:R-:W-:Y:S01]  /*50b0*/  FADD.FTZ R26, -R3, R26 ;  /* 0x0000001a031a7221 */ /* 0x000fe20000010100 */
[----:B------:R-:W-:Y:S01]  /*50c0*/  FADD.FTZ R24, -R180, R24 ;  /* 0x00000018b4187221 */ /* 0x000fe20000010100 */
[----:B------:R-:W-:Y:S01]  /*50d0*/  FMUL.FTZ R5, R5, UR13 ;  /* 0x0000000d05057c20 */ /* 0x000fe20008410000 */
[----:B------:R-:W-:Y:S01]  /*50e0*/  FADD.FTZ R27, -R3, R27 ;  /* 0x0000001b031b7221 */ /* 0x000fe20000010100 */
[----:B------:R-:W-:Y:S01]  /*50f0*/  FFMA.FTZ R8, -R198, R198, 1 ;  /* 0x3f800000c6087423 */ /* 0x000fe200000101c6 */
[----:B------:R-:W-:Y:S01]  /*5100*/  FMUL.FTZ R26, R248, R26 ;  /* 0x0000001af81a7220 */ /* 0x000fe20000410000 */
[----:B----4-:R-:W-:Y:S01]  /*5110*/  FFMA.FTZ R2, -R228, R228, 1 ;  /* 0x3f800000e4027423 */ /* 0x010fe200000101e4 */
[----:B------:R-:W-:Y:S01]  /*5120*/  FMUL.FTZ R14, R14, R5 ;  /* 0x000000050e0e7220 */ /* 0x000fe20000410000 */
[----:B------:R-:W-:Y:S01]  /*5130*/  FFMA.FTZ R5, -R201, R201, 1 ;  /* 0x3f800000c9057423 */ /* 0x000fe200000101c9 */
[----:B------:R-:W-:Y:S01]  /*5140*/  FMUL.FTZ R27, R247, R27 ;  /* 0x0000001bf71b7220 */ /* 0x000fe20000410000 */
[----:B------:R-:W-:Y:S01]  /*5150*/  FMUL.FTZ R2, R2, UR13 ;  /* 0x0000000d02027c20 */ /* 0x000fe20008410000 */
[----:B------:R-:W-:Y:S01]  /*5160*/  FMUL.FTZ R24, R240, R24 ;  /* 0x00000018f0187220 */ /* 0x000fe20000410000 */
[----:B------:R-:W-:Y:S01]  /*5170*/  FMUL.FTZ R8, R8, UR13 ;  /* 0x0000000d08087c20 */ /* 0x000fe20008410000 */
[----:B------:R-:W-:Y:S01]  /*5180*/  FMUL.FTZ R5, R5, UR13 ;  /* 0x0000000d05057c20 */ /* 0x000fe20008410000 */
[----:B------:R-:W-:Y:S01]  /*5190*/  FMUL.FTZ R15, R15, R2 ;  /* 0x000000020f0f7220 */ /* 0x000fe20000410000 */
[----:B------:R-:W-:Y:S01]  /*51a0*/  FFMA.FTZ R2, -R199, R199, 1 ;  /* 0x3f800000c7027423 */ /* 0x000fe200000101c7 */
[----:B------:R-:W-:Y:S01]  /*51b0*/  FMUL.FTZ R24, R24, R8 ;  /* 0x0000000818187220 */ /* 0x000fe20000410000 */
[----:B------:R-:W-:Y:S01]  /*51c0*/  F2FP.F16.F32.PACK_AB R8, R13, R19 ;  /* 0x000000130d08723e */ /* 0x000fe200000000ff */
[----:B------:R-:W-:Y:S01]  /*51d0*/  FADD.FTZ R30, -R3, R30 ;  /* 0x0000001e031e7221 */ /* 0x000fe20000010100 */
[----:B------:R-:W-:Y:S01]  /*51e0*/  FMUL.FTZ R2, R2, UR13 ;  /* 0x0000000d02027c20 */ /* 0x000fe20008410000 */
[----:B------:R-:W-:Y:S01]  /*51f0*/  FFMA.FTZ R3, -R200, R200, 1 ;  /* 0x3f800000c8037423 */ /* 0x000fe200000101c8 */
[----:B------:R-:W-:Y:S01]  /*5200*/  F2FP.F16.F32.PACK_AB R16, R16, R34 ;  /* 0x000000221010723e */ /* 0x000fe200000000ff */
[----:B------:R-:W-:Y:S01]  /*5210*/  FMUL.FTZ R30, R242, R30 ;  /* 0x0000001ef21e7220 */ /* 0x000fe20000410000 */
[----:B------:R-:W-:Y:S01]  /*5220*/  F2FP.F16.F32.PACK_AB R9, R9, R24 ;  /* 0x000000180909723e */ /* 0x000fe200000000ff */
[----:B------:R-:W-:Y:S01]  /*5230*/  FMUL.FTZ R3, R3, UR13 ;  /* 0x0000000d03037c20 */ /* 0x000fe20008410000 */
[----:B------:R-:W-:Y:S01]  /*5240*/  F2FP.F16.F32.PACK_AB R12, R12, R28 ;  /* 0x0000001c0c0c723e */ /* 0x000fe200000000ff */
[----:B------:R-:W1:Y:S01]  /*5250*/  LDC R184, c[0x0][0x44c] ;  /* 0x00011300ffb87b82 */ /* 0x000e620000000800 */
[----:B------:R-:W-:Y:S01]  /*5260*/  LOP3.LUT R0, R0, 0x200, R221, 0xf8, !PT ;  /* 0x0000020000007812 */ /* 0x000fe200078ef8dd */
[----:B------:R-:W-:Y:S01]  /*5270*/  FMUL.FTZ R30, R30, R3 ;  /* 0x000000031e1e7220 */ /* 0x000fe20000410000 */
[----:B------:R-:W-:Y:S02]  /*5280*/  LOP3.LUT R3, R224, 0x30, R211, 0xf8, !PT ;  /* 0x00000030e0037812 */ /* 0x000fe400078ef8d3 */
[----:B------:R-:W-:Y:S02]  /*5290*/  LEA R180, R0, UR4, 0x1 ;  /* 0x0000000400b47c11 */ /* 0x000fe4000f8e08ff */
[----:B------:R-:W-:Y:S02]  /*52a0*/  LOP3.LUT R3, R3, 0x1c0, R221, 0xf8, !PT ;  /* 0x000001c003037812 */ /* 0x000fe400078ef8dd */
[----:B------:R-:W-:Y:S02]  /*52b0*/  MOV R0, 0x40 ;  /* 0x0000004000007802 */ /* 0x000fe40000000f00 */
[----:B------:R-:W-:Y:S02]  /*52c0*/  LOP3.LUT R3, R3, R212, RZ, 0x3c, !PT ;  /* 0x000000d403037212 */ /* 0x000fe400078e3cff */
[----:B------:R-:W-:Y:S02]  /*52d0*/  SEL R0, R0, 0xffffffc0, !P3 ;  /* 0xffffffc000007807 */ /* 0x000fe40005800000 */
[----:B------:R-:W-:Y:S02]  /*52e0*/  LOP3.LUT R3, R3, 0x200, R225, 0xf8, !PT ;  /* 0x0000020003037812 */ /* 0x000fe400078ef8e1 */
[----:B------:R-:W-:Y:S02]  /*52f0*/  IADD3 R0, PT, PT, R180, R0, RZ ;  /* 0x00000000b4007210 */ /* 0x000fe40007ffe0ff */
[----:B------:R-:W-:Y:S01]  /*5300*/  LEA R3, R3, UR4, 0x1 ;  /* 0x0000000403037c11 */ /* 0x000fe2000f8e08ff */
[----:B---3--:R-:W-:Y:S01]  /*5310*/  FMUL.FTZ R11, R164, R11 ;  /* 0x0000000ba40b7220 */ /* 0x008fe20000410000 */
[----:B--2---:R-:W-:Y:S01]  /*5320*/  FMUL.FTZ R10, R165, R10 ;  /* 0x0000000aa50a7220 */ /* 0x004fe20000410000 */
[----:B-1----:R-:W-:Y:S02]  /*5330*/  IMAD R227, R184, UR6, RZ ;  /* 0x00000006b8e37c24 */ /* 0x002fe4000f8e02ff */
[----:B------:R-:W-:Y:S01]  /*5340*/  FMUL.FTZ R11, R11, R6 ;  /* 0x000000060b0b7220 */ /* 0x000fe20000410000 */
[----:B------:R-:W-:Y:S01]  /*5350*/  FMUL.FTZ R10, R10, R7 ;  /* 0x000000070a0a7220 */ /* 0x000fe20000410000 */
[----:B------:R-:W-:Y:S01]  /*5360*/  FMUL.FTZ R7, R31, R2 ;  /* 0x000000021f077220 */ /* 0x000fe20000410000 */
[----:B------:R-:W-:Y:S03]  /*5370*/  FFMA.FTZ R6, -R202, R202, 1 ;  /* 0x3f800000ca067423 */ /* 0x000fe600000101ca */
[----:B------:R-:W-:Y:S01]  /*5380*/  F2FP.F16.F32.PACK_AB R2, R11, R10 ;  /* 0x0000000a0b02723e */ /* 0x000fe200000000ff */
[----:B------:R-:W-:Y:S01]  /*5390*/  FMUL.FTZ R6, R6, UR13 ;  /* 0x0000000d06067c20 */ /* 0x000fe20008410000 */
[----:B------:R-:W-:Y:S03]  /*53a0*/  F2FP.F16.F32.PACK_AB R7, R7, R30 ;  /* 0x0000001e0707723e */ /* 0x000fe600000000ff */
[----:B------:R1:W-:Y:S01]  /*53b0*/  STS [R185+0x1d400], R2 ;  /* 0x01d40002b9007388 */ /* 0x0003e20000000800 */
[----:B------:R-:W-:Y:S01]  /*53c0*/  FMUL.FTZ R26, R26, R6 ;  /* 0x000000061a1a7220 */ /* 0x000fe20000410000 */
[----:B------:R-:W-:Y:S01]  /*53d0*/  FMUL.FTZ R6, R27, R5 ;  /* 0x000000051b067220 */ /* 0x000fe20000410000 */
[----:B------:R-:W-:Y:S01]  /*53e0*/  F2FP.F16.F32.PACK_AB R5, R15, R14 ;  /* 0x0000000e0f05723e */ /* 0x000fe200000000ff */
[----:B------:R-:W-:Y:S03]  /*53f0*/  STS [R4+0x1d000], R8 ;  /* 0x01d0000804007388 */ /* 0x000fe60000000800 */
[----:B------:R-:W-:Y:S01]  /*5400*/  F2FP.F16.F32.PACK_AB R6, R6, R26 ;  /* 0x0000001a0606723e */ /* 0x000fe200000000ff */
[----:B------:R-:W-:Y:S04]  /*5410*/  STS [R4+0x1d400], R5 ;  /* 0x01d4000504007388 */ /* 0x000fe80000000800 */
[----:B------:R-:W-:Y:S04]  /*5420*/  STS [R188+-0x4000], R21 ;  /* 0xffc00015bc007388 */ /* 0x000fe80000000800 */
[----:B------:R-:W-:Y:S01]  /*5430*/  STS [R188+-0x3c00], R17 ;  /* 0xffc40011bc007388 */ /* 0x000fe20000000800 */
[----:B-1----:R-:W-:Y:S05]  /*5440*/  IADD3 R2, PT, PT, R188, R33, RZ ;  /* 0x00000021bc027210 */ /* 0x002fea0007ffe0ff */
[----:B------:R-:W-:Y:S04]  /*5450*/  STS [R2+-0x4000], R18 ;  /* 0xffc0001202007388 */ /* 0x000fe80000000800 */
[----:B------:R-:W-:Y:S04]  /*5460*/  STS [R2+-0x3c00], R16 ;  /* 0xffc4001002007388 */ /* 0x000fe80000000800 */
[----:B------:R-:W-:Y:S04]  /*5470*/  STS [R188+-0x3000], R9 ;  /* 0xffd00009bc007388 */ /* 0x000fe80000000800 */
[----:B------:R-:W-:Y:S04]  /*5480*/  STS [R188+-0x2c00], R6 ;  /* 0xffd40006bc007388 */ /* 0x000fe80000000800 */
        /* <DEDUP_REMOVED lines=99> */
[----:B------:R-:W2:Y:S01]  /*5ac0*/  LDL R187, [R1+0x10] ;  /* 0x0000100001bb7983 */ /* 0x000ea20000100800 */
[----:B------:R-:W1:Y:S01]  /*5ad0*/  LDC R5, c[0x0][0x590] ;  /* 0x00016400ff057b82 */ /* 0x000e620000000800 */
[----:B------:R-:W-:Y:S02]  /*5ae0*/  IADD3 R4, P0, PT, RZ, -UR29, RZ ;  /* 0x8000001dff047c10 */ /* 0x000fe4000ff1e0ff */
[----:B------:R-:W3:Y:S04]  /*5af0*/  LDL.LU R186, [R1+0x18] ;  /* 0x0000180001ba7983 */ /* 0x000ee80000300800 */
[----:B------:R-:W4:Y:S01]  /*5b00*/  LDL.LU R184, [R1+0x1c] ;  /* 0x00001c0001b87983 */ /* 0x000f220000300800 */
[----:B------:R-:W5:Y:S01]  /*5b10*/  LDC R6, c[0x0][0x594] ;  /* 0x00016500ff067b82 */ /* 0x000f620000000800 */
[----:B-1----:R-:W-:Y:S04]  /*5b20*/  IMAD.SHL.U32 R0, R5, 0x40, RZ ;  /* 0x0000004005007824 */ /* 0x002fe800078e00ff */
[----:B------:R-:W-:Y:S05]  /*5b30*/  IMAD.X R0, RZ, RZ, ~R0, P0 ;  /* 0x000000ffff007224 */ /* 0x000fea00000e0e00 */
[----:B------:R-:W-:Y:S02]  /*5b40*/  SHF.R.S64 R4, R4, 0x1f, R0 ;  /* 0x0000001f04047819 */ /* 0x000fe40000001000 */
[----:B--2---:R-:W-:Y:S04]  /*5b50*/  LOP3.LUT R2, R187, 0x1f8, RZ, 0xc0, !PT ;  /* 0x000001f8bb027812 */ /* 0x004fe800078ec0ff */
[----:B------:R-:W-:Y:S02]  /*5b60*/  LOP3.LUT R2, R2, 0x38, R222, 0x78, !PT ;  /* 0x0000003802027812 */ /* 0x000fe400078e78de */
[----:B----4-:R-:W-:Y:S02]  /*5b70*/  IADD3 R184, P0, PT, R4, R184, RZ ;  /* 0x000000b804b87210 */ /* 0x010fe40007f1e0ff */
[----:B------:R-:W-:Y:S02]  /*5b80*/  LOP3.LUT R2, R2, 0x1e00, R187, 0xf8, !PT ;  /* 0x00001e0002027812 */ /* 0x000fe400078ef8bb */
[----:B---3--:R-:W-:Y:S01]  /*5b90*/  LEA.HI.X.SX32 R186, R0, R186, 0x1, P0 ;  /* 0x000000ba00ba7211 */ /* 0x008fe200000f0eff */
[----:B------:R1:W-:Y:S01]  /*5ba0*/  STL [R1+0x1c], R184 ;  /* 0x00001cb801007387 */ /* 0x0003e20000100800 */
[C---:B------:R-:W-:Y:S02]  /*5bb0*/  LEA R4, P0, R5.reuse, R184, 0x6 ;  /* 0x000000b805047211 */ /* 0x040fe400078030ff */
[----:B------:R-:W-:Y:S01]  /*5bc0*/  LEA R0, R2, UR4, 0x1 ;  /* 0x0000000402007c11 */ /* 0x000fe2000f8e08ff */
[----:B------:R1:W-:Y:S01]  /*5bd0*/  STL [R1+0x18], R186 ;  /* 0x000018ba01007387 */ /* 0x0003e20000100800 */
[----:B-----5:R-:W-:Y:S01]  /*5be0*/  LEA.HI.X R5, R5, R186, R6, 0x6, P0 ;  /* 0x000000ba05057211 */ /* 0x020fe200000f3406 */
[----:B------:R-:W-:Y:S02]  /*5bf0*/  IMAD.MOV.U32 R6, RZ, RZ, R184 ;  /* 0x000000ffff067224 */ /* 0x000fe400078e00b8 */
        /* <DEDUP_REMOVED lines=9> */
.L_x_941:
[----:B------:R-:W-:Y:S01]  /*5c90*/  SHF.R.U32.HI R210, RZ, 0x3, R222 ;  /* 0x00000003ffd27819 */ /* 0x000fe200000116de */
[----:B------:R-:W-:Y:S01]  /*5ca0*/  LDSM.16.M88.4 R32, [R204+0x1c000] ;  /* 0x01c00000cc20783b */ /* 0x000fe20000000200 */
[C---:B------:R-:W-:Y:S01]  /*5cb0*/  IMAD.IADD R205, R204.reuse, 0x1, R218 ;  /* 0x00000001cccd7824 */ /* 0x040fe200078e02da */
[----:B------:R-:W-:Y:S01]  /*5cc0*/  PLOP3.LUT P2, PT, PT, PT, UP0, 0x80, 0x8 ;  /* 0x000000000008781c */ /* 0x000fe20003f4f008 */
[----:B------:R-:W-:Y:S01]  /*5cd0*/  VIADD R24, R204, 0x8000 ;  /* 0x00008000cc187836 */ /* 0x000fe20000000000 */
[----:B-1----:R-:W-:Y:S01]  /*5ce0*/  LOP3.LUT R0, R210, 0x18, RZ, 0xc0, !PT ;  /* 0x00000018d2007812 */ /* 0x002fe200078ec0ff */
[----:B------:R-:W-:Y:S01]  /*5cf0*/  LDSM.16.M88.4 R28, [R204+0x1d000] ;  /* 0x01d00000cc1c783b */ /* 0x000fe20000000200 */
[----:B------:R-:W-:Y:S01]  /*5d00*/  VIADD R2, R204, 0x8040 ;  /* 0x00008040cc027836 */ /* 0x000fe20000000000 */
[----:B------:R-:W-:Y:S01]  /*5d10*/  ULOP3.LUT UR19, UR38, 0x1, URZ, 0xc0, !UPT ;  /* 0x0000000126137892 */ /* 0x000fe2000f8ec0ff */
[----:B------:R-:W-:Y:S01]  /*5d20*/  LOP3.LUT R0, R0, 0x20, R226, 0xf8, !PT ;  /* 0x0000002000007812 */ /* 0x000fe200078ef8e2 */
[----:B------:R-:W-:Y:S01]  /*5d30*/  @P5 VIADD R2, R24, 0xffffffc0 ;  /* 0xffffffc018025836 */ /* 0x000fe20000000000 */
[----:B------:R-:W-:Y:S01]  /*5d40*/  LDSM.16.M88.4 R168, [R205+0x1c000] ;  /* 0x01c00000cda8783b */ /* 0x000fe20000000200 */
[----:B------:R-:W-:Y:S01]  /*5d50*/  IMAD.MOV.U32 R241, RZ, RZ, 0x4 ;  /* 0x00000004fff17424 */ /* 0x000fe200078e00ff */
[--C-:B------:R-:W-:Y:S01]  /*5d60*/  LOP3.LUT R0, R0, 0x1c0, R221.reuse, 0xf8, !PT ;  /* 0x000001c000007812 */ /* 0x100fe200078ef8dd */
[----:B------:R-:W-:Y:S01]  /*5d70*/  IMAD.IADD R206, R218, 0x1, R2 ;  /* 0x00000001dace7824 */ /* 0x000fe200078e0202 */
[----:B------:R-:W-:Y:S01]  /*5d80*/  UISETP.NE.U32.AND UP1, UPT, UR19, 0x1, UPT ;  /* 0x000000011300788c */ /* 0x000fe2000bf25070 */
[----:B------:R-:W-:Y:S01]  /*5d90*/  LDSM.16.M88.4 R176, [R205+0x1d000] ;  /* 0x01d00000cdb0783b */ /* 0x000fe20000000200 */
[----:B------:R-:W-:Y:S01]  /*5da0*/  LOP3.LUT R0, R0, R212, RZ, 0x3c, !PT ;  /* 0x000000d400007212 */ /* 0x000fe200078e3cff */
[----:B------:R-:W-:Y:S03]  /*5db0*/  @UP0 UIADD3 UR27, UP2, UPT, UR16, -0x100, URZ ;  /* 0xffffff00101b0890 */ /* 0x000fe6000ff5e0ff */
[----:B------:R-:W-:Y:S01]  /*5dc0*/  LOP3.LUT R0, R0, 0x200, R221, 0xf8, !PT ;  /* 0x0000020000007812 */ /* 0x000fe200078ef8dd */
[----:B------:R-:W-:Y:S01]  /*5dd0*/  LDSM.16.M88.4 R184, [R2+0x14000] ;  /* 0x0140000002b8783b */ /* 0x000fe20000000200 */
[----:B------:R-:W-:Y:S02]  /*5de0*/  @UP0 UIADD3.X UR19, UPT, UPT, UR17, -0x1, URZ, UP2, !UPT ;  /* 0xffffffff11130890 */ /* 0x000fe400097fe4ff */
[----:B------:R-:W-:Y:S02]  /*5df0*/  LEA R0, R0, UR4, 0x1 ;  /* 0x0000000400007c11 */ /* 0x000fe4000f8e08ff */
[----:B------:R-:W-:Y:S05]  /*5e00*/  LDSM.16.M88.4 R192, [R2+0x15000] ;  /* 0x0150000002c0783b */ /* 0x000fea0000000200 */
[----:B------:R-:W1:Y:S05]  /*5e10*/  LDSM.16.MT88.4 R16, [R0+0xc000] ;  /* 0x00c000000010783b */ /* 0x000e6a0000004200 */
[----:B------:R-:W2:Y:S05]  /*5e20*/  LDSM.16.MT88.4 R164, [R0+0x10000] ;  /* 0x0100000000a4783b */ /* 0x000eaa0000004200 */
[----:B------:R-:W3:Y:S05]  /*5e30*/  LDL R240, [R1+0x14] ;  /* 0x0000140001f07983 */ /* 0x000eea0000100800 */
[----:B------:R-:W4:Y:S05]  /*5e40*/  LDSM.16.MT88.4 R172, [R0+0xc800] ;  /* 0x00c8000000ac783b */ /* 0x000f2a0000004200 */
[----:B------:R-:W5:Y:S05]  /*5e50*/  LDL R239, [R1+0x34] ;  /* 0x0000340001ef7983 */ /* 0x000f6a0000100800 */
[----:B------:R-:W4:Y:S05]  /*5e60*/  LDSM.16.MT88.4 R180, [R0+0x10800] ;  /* 0x0108000000b4783b */ /* 0x000f2a0000004200 */
[----:B------:R-:W5:Y:S05]  /*5e70*/  LDL R238, [R1+0x30] ;  /* 0x0000300001ee7983 */ /* 0x000f6a0000100800 */
[----:B------:R-:W4:Y:S05]  /*5e80*/  LDSM.16.MT88.4 R188, [R0+0xd000] ;  /* 0x00d0000000bc783b */ /* 0x000f2a0000004200 */
[----:B------:R-:W5:Y:S01]  /*5e90*/  LDL R237, [R1+0x2c] ;  /* 0x00002c0001ed7983 */ /* 0x000f620000100800 */
[-C--:B-1----:R-:W-:Y:S04]  /*5ea0*/  HMMA.16816.F32 R4, R32, R16.reuse, RZ ;  /* 0x000000102004723c */ /* 0x082fe800000018ff */
[----:B------:R-:W1:Y:S05]  /*5eb0*/  LDSM.16.MT88.4 R196, [R0+0x11000] ;  /* 0x0110000000c4783b */ /* 0x000e6a0000004200 */
[----:B------:R-:W5:Y:S01]  /*5ec0*/  LDL R236, [R1+0x28] ;  /* 0x0000280001ec7983 */ /* 0x000f620000100800 */
[C---:B------:R-:W-:Y:S04]  /*5ed0*/  HMMA.16816.F32 R8, R28.reuse, R16, RZ ;  /* 0x000000101c08723c */ /* 0x040fe800000018ff */
[----:B------:R-:W-:Y:S04]  /*5ee0*/  LDSM.16.M88.4 R200, [R206+0x15000] ;  /* 0x01500000cec8783b */ /* 0x000fe80000000200 */
[-C--:B------:R-:W-:Y:S08]  /*5ef0*/  HMMA.16816.F32 R12, R28, R18.reuse, RZ ;  /* 0x000000121c0c723c */ /* 0x080ff000000018ff */
[C---:B------:R-:W-:Y:S08]  /*5f00*/  HMMA.16816.F32 R16, R32.reuse, R18, RZ ;  /* 0x000000122010723c */ /* 0x040ff000000018ff */
[-C--:B--2---:R-:W-:Y:S08]  /*5f10*/  HMMA.16816.F32 R20, R32, R164.reuse, RZ ;  /* 0x000000a42014723c */ /* 0x084ff000000018ff */
[C---:B------:R-:W-:Y:S08]  /*5f20*/  HMMA.16816.F32 R24, R28.reuse, R164, RZ ;  /* 0x000000a41c18723c */ /* 0x040ff000000018ff */
[-C--:B------:R-:W-:Y:S08]  /*5f30*/  HMMA.16816.F32 R28, R28, R166.reuse, RZ ;  /* 0x000000a61c1c723c */ /* 0x080ff000000018ff */
[----:B------:R-:W-:Y:S01]  /*5f40*/  HMMA.16816.F32 R32, R32, R166, RZ ;  /* 0x000000a62020723c */ /* 0x000fe200000018ff */
[----:B------:R-:W-:Y:S07]  /*5f50*/  LDSM.16.M88.4 R164, [R206+0x14000] ;  /* 0x01400000cea4783b */ /* 0x000fee0000000200 */
[-C--:B----4-:R-:W-:Y:S08]  /*5f60*/  HMMA.16816.F32 R4, R168, R172.reuse, R4 ;  /* 0x000000aca804723c */ /* 0x090ff00000001804 */
[C---:B------:R-:W-:Y:S08]  /*5f70*/  HMMA.16816.F32 R8, R176.reuse, R172, R8 ;  /* 0x000000acb008723c */ /* 0x040ff00000001808 */
[-C--:B------:R-:W-:Y:S08]  /*5f80*/  HMMA.16816.F32 R12, R176, R174.reuse, R12 ;  /* 0x000000aeb00c723c */ /* 0x080ff0000000180c */
[C---:B------:R-:W-:Y:S01]  /*5f90*/  HMMA.16816.F32 R16, R168.reuse, R174, R16 ;  /* 0x000000aea810723c */ /* 0x040fe20000001810 */
[----:B------:R-:W2:Y:S07]  /*5fa0*/  LDSM.16.MT88.4 R172, [R0+0xd800] ;  /* 0x00d8000000ac783b */ /* 0x000eae0000004200 */
[-C--:B------:R-:W-:Y:S08]  /*5fb0*/  HMMA.16816.F32 R20, R168, R180.reuse, R20 ;  /* 0x000000b4a814723c */ /* 0x080ff00000001814 */
[C---:B------:R-:W-:Y:S08]  /*5fc0*/  HMMA.16816.F32 R24, R176.reuse, R180, R24 ;  /* 0x000000b4b018723c */ /* 0x040ff00000001818 */
[-C--:B------:R-:W-:Y:S01]  /*5fd0*/  HMMA.16816.F32 R28, R176, R182.reuse, R28 ;  /* 0x000000b6b01c723c */ /* 0x080fe2000000181c */
[----:B------:R-:W-:Y:S07]  /*5fe0*/  LDSM.16.M88.4 R176, [R204+0x1e000] ;  /* 0x01e00000ccb0783b */ /* 0x000fee0000000200 */
[----:B------:R-:W-:Y:S01]  /*5ff0*/  HMMA.16816.F32 R32, R168, R182, R32 ;  /* 0x000000b6a820723c */ /* 0x000fe20000001820 */
[----:B------:R-:W4:Y:S05]  /*6000*/  LDSM.16.MT88.4 R168, [R0+0x11800] ;  /* 0x0118000000a8783b */ /* 0x000f2a0000004200 */
[----:B------:R-:W4:Y:S02]  /*6010*/  LDSM.16.MT88.4 R180, [R0+0xe000] ;  /* 0x00e0000000b4783b */ /* 0x000f240000004200 */
        /* <DEDUP_REMOVED lines=10> */
[----:B------:R1:W1:Y:S05]  /*60c0*/  LDSM.16.M88.4 R184, [R204+0x1f000] ;  /* 0x01f00000ccb8783b */ /* 0x00026a0000000200 */
[----:B------:R-:W3:Y:S02]  /*60d0*/  LDSM.16.MT88.4 R196, [R0+0xe800] ;  /* 0x00e8000000c4783b */ /* 0x000ee40000004200 */
[-C--:B--2---:R-:W-:Y:S08]  /*60e0*/  HMMA.16816.F32 R4, R164, R172.reuse, R4 ;  /* 0x000000aca404723c */ /* 0x084ff00000001804 */
[C---:B------:R-:W-:Y:S08]  /*60f0*/  HMMA.16816.F32 R8, R200.reuse, R172, R8 ;  /* 0x000000acc808723c */ /* 0x040ff00000001808 */
[-C--:B------:R-:W-:Y:S08]  /*6100*/  HMMA.16816.F32 R12, R200, R174.reuse, R12 ;  /* 0x000000aec80c723c */ /* 0x080ff0000000180c */
[C---:B------:R-:W-:Y:S01]  /*6110*/  HMMA.16816.F32 R16, R164.reuse, R174, R16 ;  /* 0x000000aea410723c */ /* 0x040fe20000001810 */
[----:B------:R2:W3:Y:S07]  /*6120*/  LDSM.16.M88.4 R172, [R205+0x1f000] ;  /* 0x01f00000cdac783b */ /* 0x0004ee0000000200 */
[-C--:B----4-:R-:W-:Y:S08]  /*6130*/  HMMA.16816.F32 R20, R164, R168.reuse, R20 ;  /* 0x000000a8a414723c */ /* 0x090ff00000001814 */
[C---:B------:R-:W-:Y:S04]  /*6140*/  HMMA.16816.F32 R24, R200.reuse, R168, R24 ;  /* 0x000000a8c818723c */ /* 0x040fe80000001818 */
[C---:B------:R-:W-:Y:S04]  /*6150*/  IMAD.SHL.U32 R168, R227.reuse, 0x8, RZ ;  /* 0x00000008e3a87824 */ /* 0x040fe800078e00ff */
[-C--:B------:R-:W-:Y:S03]  /*6160*/  HMMA.16816.F32 R28, R200, R170.reuse, R28 ;  /* 0x000000aac81c723c */ /* 0x080fe6000000181c */
[C---:B------:R-:W-:Y:S04]  /*6170*/  LEA R228, P0, R168.reuse, R244, 0x2 ;  /* 0x000000f4a8e47211 */ /* 0x040fe800078010ff */
[----:B------:R-:W-:Y:S01]  /*6180*/  LEA.HI.X.SX32 R229, R168, R245, 0x2, P0 ;  /* 0x000000f5a8e57211 */ /* 0x000fe200000f16ff */
[----:B------:R-:W-:Y:S01]  /*6190*/  HMMA.16816.F32 R32, R164, R170, R32 ;  /* 0x000000aaa420723c */ /* 0x000fe20000001820 */
[----:B------:R-:W4:Y:S03]  /*61a0*/  LDSM.16.MT88.4 R164, [R0+0x12800] ;  /* 0x0128000000a4783b */ /* 0x000f260000004200 */
[C---:B-1----:R-:W-:Y:S02]  /*61b0*/  LEA R204, P0, R227.reuse, R228, 0x5 ;  /* 0x000000e4e3cc7211 */ /* 0x042fe400078028ff */
[----:B------:R-:W-:Y:S02]  /*61c0*/  LDSM.16.M88.4 R168, [R2+0x16000] ;  /* 0x0160000002a8783b */ /* 0x000fe40000000200 */
[-C--:B------:R-:W-:Y:S05]  /*61d0*/  HMMA.16816.F32 R4, R176, R180.reuse, R4 ;  /* 0x000000b4b004723c */ /* 0x080fea0000001804 */
[C---:B--2---:R-:W-:Y:S02]  /*61e0*/  LEA.HI.X.SX32 R205, R227.reuse, R229, 0x5, P0 ;  /* 0x000000e5e3cd7211 */ /* 0x044fe400000f2eff */
[C---:B------:R-:W-:Y:S01]  /*61f0*/  LEA R202, P0, R227.reuse, R204, 0x5 ;  /* 0x000000cce3ca7211 */ /* 0x040fe200078028ff */
[C---:B------:R-:W-:Y:S04]  /*6200*/  HMMA.16816.F32 R8, R184.reuse, R180, R8 ;  /* 0x000000b4b808723c */ /* 0x040fe80000001808 */
[C---:B------:R-:W-:Y:S02]  /*6210*/  LEA.HI.X.SX32 R203, R227.reuse, R205, 0x5, P0 ;  /* 0x000000cde3cb7211 */ /* 0x040fe400000f2eff */
[C---:B------:R-:W-:Y:S02]  /*6220*/  LEA R200, P0, R227.reuse, R202, 0x5 ;  /* 0x000000cae3c87211 */ /* 0x040fe400078028ff */
[-C--:B------:R-:W-:Y:S03]  /*6230*/  HMMA.16816.F32 R12, R184, R182.reuse, R12 ;  /* 0x000000b6b80c723c */ /* 0x080fe6000000180c */
[C---:B------:R-:W-:Y:S05]  /*6240*/  LEA.HI.X.SX32 R201, R227.reuse, R203, 0x5, P0 ;  /* 0x000000cbe3c97211 */ /* 0x040fea00000f2eff */
[C---:B------:R-:W-:Y:S01]  /*6250*/  HMMA.16816.F32 R16, R176.reuse, R182, R16 ;  /* 0x000000b6b010723c */ /* 0x040fe20000001810 */
[----:B------:R1:W-:Y:S07]  /*6260*/  LDSM.16.M88.4 R180, [R2+0x17000] ;  /* 0x0170000002b4783b */ /* 0x0003ee0000000200 */
[-C--:B------:R-:W-:Y:S08]  /*6270*/  HMMA.16816.F32 R20, R176, R188.reuse, R20 ;  /* 0x000000bcb014723c */ /* 0x080ff00000001814 */
[C---:B------:R-:W-:Y:S08]  /*6280*/  HMMA.16816.F32 R24, R184.reuse, R188, R24 ;  /* 0x000000bcb818723c */ /* 0x040ff00000001818 */
[-C--:B------:R-:W-:Y:S01]  /*6290*/  HMMA.16816.F32 R28, R184, R190.reuse, R28 ;  /* 0x000000beb81c723c */ /* 0x080fe2000000181c */
[----:B------:R-:W-:Y:S02]  /*62a0*/  LDSM.16.MT88.4 R184, [R0+0x13000] ;  /* 0x0130000000b8783b */ /* 0x000fe40000004200 */
[----:B-1----:R-:W-:Y:S05]  /*62b0*/  @P2 SHF.R.U32.HI R2, RZ, 0x2, R222 ;  /* 0x00000002ff022819 */ /* 0x002fea00000116de */
[----:B------:R-:W-:Y:S01]  /*62c0*/  HMMA.16816.F32 R32, R176, R190, R32 ;  /* 0x000000beb020723c */ /* 0x000fe20000001820 */
[----:B------:R-:W1:Y:S07]  /*62d0*/  LDSM.16.MT88.4 R176, [R0+0xf000] ;  /* 0x00f0000000b0783b */ /* 0x000e6e0000004200 */
[-C--:B---3--:R-:W-:Y:S08]  /*62e0*/  HMMA.16816.F32 R4, R192, R196.reuse, R4 ;  /* 0x000000c4c004723c */ /* 0x088ff00000001804 */
[C---:B------:R-:W-:Y:S08]  /*62f0*/  HMMA.16816.F32 R8, R172.reuse, R196, R8 ;  /* 0x000000c4ac08723c */ /* 0x040ff00000001808 */
[-C--:B------:R-:W-:Y:S08]  /*6300*/  HMMA.16816.F32 R12, R172, R198.reuse, R12 ;  /* 0x000000c6ac0c723c */ /* 0x080ff0000000180c */
[C---:B------:R-:W-:Y:S04]  /*6310*/  HMMA.16816.F32 R16, R192.reuse, R198, R16 ;  /* 0x000000c6c010723c */ /* 0x040fe80000001810 */
        /* <DEDUP_REMOVED lines=8> */
[----:B------:R-:W-:Y:S02]  /*63a0*/  LDSM.16.MT88.4 R172, [R0+0xf800] ;  /* 0x00f8000000ac783b */ /* 0x000fe40000004200 */
[C---:B------:R-:W-:Y:S05]  /*63b0*/  LEA.HI.X.SX32 R233, R227.reuse, R197, 0x5, P0 ;  /* 0x000000c5e3e97211 */ /* 0x040fea00000f2eff */
[----:B------:R-:W-:Y:S01]  /*63c0*/  HMMA.16816.F32 R32, R192, R166, R32 ;  /* 0x000000a6c020723c */ /* 0x000fe20000001820 */
[----:B------:R-:W2:Y:S03]  /*63d0*/  LDSM.16.M88.4 R164, [R206+0x16000] ;  /* 0x01600000cea4783b */ /* 0x000ea60000000200 */
[C---:B------:R-:W-:Y:S04]  /*63e0*/  IMAD.WIDE R234, R227.reuse, -0xc0, R232 ;  /* 0xffffff40e3ea7825 */ /* 0x040fe800078e02e8 */
        /* <DEDUP_REMOVED lines=9> */
[----:B------:R-:W1:Y:S03]  /*6480*/  LDSM.16.M88.4 R176, [R206+0x17000] ;  /* 0x01700000ceb0783b */ /* 0x000e660000000200 */
[C---:B------:R-:W-:Y:S04]  /*6490*/  LEA.HI.X.SX32 R189, R227.reuse, R191, 0x5, P0 ;  /* 0x000000bfe3bd7211 */ /* 0x040fe800000f2eff */
[-C--:B------:R-:W-:Y:S08]  /*64a0*/  HMMA.16816.F32 R20, R168, R184.reuse, R20 ;  /* 0x000000b8a814723c */ /* 0x080ff00000001814 */
[C---:B------:R-:W-:Y:S08]  /*64b0*/  HMMA.16816.F32 R24, R180.reuse, R184, R24 ;  /* 0x000000b8b418723c */ /* 0x040ff00000001818 */
[-C--:B------:R-:W-:Y:S08]  /*64c0*/  HMMA.16816.F32 R28, R180, R186.reuse, R28 ;  /* 0x000000bab41c723c */ /* 0x080ff0000000181c */
[----:B------:R-:W-:Y:S01]  /*64d0*/  HMMA.16816.F32 R32, R168, R186, R32 ;  /* 0x000000baa820723c */ /* 0x000fe20000001820 */
[----:B------:R3:W4:Y:S03]  /*64e0*/  LDSM.16.MT88.4 R168, [R0+0x13800] ;  /* 0x0138000000a8783b */ /* 0x0007260000004200 */
[C---:B------:R-:W-:Y:S04]  /*64f0*/  LEA R186, P0, R227.reuse, R188, 0x5 ;  /* 0x000000bce3ba7211 */ /* 0x040fe800078028ff */
[-C--:B--2---:R-:W-:Y:S05]  /*6500*/  HMMA.16816.F32 R4, R164, R172.reuse, R4 ;  /* 0x000000aca404723c */ /* 0x084fea0000001804 */
[C---:B------:R-:W-:Y:S02]  /*6510*/  LEA.HI.X.SX32 R187, R227.reuse, R189, 0x5, P0 ;  /* 0x000000bde3bb7211 */ /* 0x040fe400000f2eff */
[C---:B------:R-:W-:Y:S01]  /*6520*/  LEA R184, P0, R227.reuse, R186, 0x5 ;  /* 0x000000bae3b87211 */ /* 0x040fe200078028ff */
[C---:B-1----:R-:W-:Y:S04]  /*6530*/  HMMA.16816.F32 R8, R176.reuse, R172, R8 ;  /* 0x000000acb008723c */ /* 0x042fe80000001808 */
[C---:B------:R-:W-:Y:S02]  /*6540*/  LEA.HI.X.SX32 R185, R227.reuse, R187, 0x5, P0 ;  /* 0x000000bbe3b97211 */ /* 0x040fe400000f2eff */
[C---:B------:R-:W-:Y:S02]  /*6550*/  LEA R194, P0, R227.reuse, R184, 0x5 ;  /* 0x000000b8e3c27211 */ /* 0x040fe400078028ff */
[-C--:B------:R-:W-:Y:S03]  /*6560*/  HMMA.16816.F32 R12, R176, R174.reuse, R12 ;  /* 0x000000aeb00c723c */ /* 0x080fe6000000180c */
[----:B------:R-:W-:Y:S02]  /*6570*/  LEA.HI.X.SX32 R195, R227, R185, 0x5, P0 ;  /* 0x000000b9e3c37211 */ /* 0x000fe400000f2eff */
[----:B---3--:R-:W-:Y:S03]  /*6580*/  @P2 LOP3.LUT R0, R211, 0x10, RZ, 0xc0, !PT ;  /* 0x00000010d3002812 */ /* 0x008fe600078ec0ff */
[C---:B------:R-:W-:Y:S04]  /*6590*/  HMMA.16816.F32 R16, R164.reuse, R174, R16 ;  /* 0x000000aea410723c */ /* 0x040fe80000001810 */
[----:B------:R-:W-:Y:S01]  /*65a0*/  @P2 LOP3.LUT R240, R0, 0x7, R2, 0xf8, !PT ;  /* 0x0000000700f02812 */ /* 0x000fe200078ef802 */
[C---:B------:R-:W-:Y:S03]  /*65b0*/  IMAD.WIDE R230, R227.reuse, -0xc0, R194 ;  /* 0xffffff40e3e67825 */ /* 0x040fe600078e02c2 */
[-C--:B----4-:R-:W-:Y:S01]  /*65c0*/  HMMA.16816.F32 R20, R164, R168.reuse, R20 ;  /* 0x000000a8a414723c */ /* 0x090fe20000001814 */
[----:B------:R-:W-:Y:S02]  /*65d0*/  @P2 STL [R1+0x14], R240 ;  /* 0x000014f001002387 */ /* 0x000fe40000100800 */
[----:B------:R-:W-:Y:S01]  /*65e0*/  LEA R182, P0, R227, R230, 0x5 ;  /* 0x000000e6e3b67211 */ /* 0x000fe200078028ff */
[C---:B------:R-:W-:Y:S02]  /*65f0*/  VIADD R0, R207.reuse, 0x40 ;  /* 0x00000040cf007836 */ /* 0x040fe40000000000 */
[----:B------:R-:W-:Y:S01]  /*6600*/  @P5 VIADD R0, R207, 0xffffffc0 ;  /* 0xffffffc0cf005836 */ /* 0x000fe20000000000 */
[C---:B------:R-:W-:Y:S01]  /*6610*/  LEA.HI.X.SX32 R183, R227.reuse, R231, 0x5, P0 ;  /* 0x000000e7e3b77211 */ /* 0x040fe200000f2eff */
[C---:B------:R-:W-:Y:S04]  /*6620*/  HMMA.16816.F32 R24, R176.reuse, R168, R24 ;  /* 0x000000a8b018723c */ /* 0x040fe80000001818 */
[C---:B------:R-:W-:Y:S04]  /*6630*/  LEA R180, P0, R227.reuse, R182, 0x5 ;  /* 0x000000b6e3b47211 */ /* 0x040fe800078028ff */
[-C--:B------:R-:W-:Y:S03]  /*6640*/  HMMA.16816.F32 R28, R176, R170.reuse, R28 ;  /* 0x000000aab01c723c */ /* 0x080fe6000000181c */
[C---:B------:R-:W-:Y:S02]  /*6650*/  LEA.HI.X.SX32 R181, R227.reuse, R183, 0x5, P0 ;  /* 0x000000b7e3b57211 */ /* 0x040fe400000f2eff */
[C---:B------:R-:W-:Y:S03]  /*6660*/  LEA R174, P0, R227.reuse, R180, 0x5 ;  /* 0x000000b4e3ae7211 */ /* 0x040fe600078028ff */
[----:B------:R-:W-:Y:S04]  /*6670*/  HMMA.16816.F32 R32, R164, R170, R32 ;  /* 0x000000aaa420723c */ /* 0x000fe80000001820 */
[----:B------:R-:W-:Y:S01]  /*6680*/  @P2 IMAD.WIDE.U32 R164, R240, R241, UR16 ;  /* 0x00000010f0a42e25 */ /* 0x000fe2000f8e00f1 */
[C---:B------:R-:W-:Y:S01]  /*6690*/  LEA.HI.X.SX32 R175, R227.reuse, R181, 0x5, P0 ;  /* 0x000000b5e3af7211 */ /* 0x040fe200000f2eff */
[----:B------:R-:W-:Y:S01]  /*66a0*/  @UP0 UMOV UR16, UR27 ;  /* 0x0000001b00100c82 */ /* 0x000fe20008000000 */
[C---:B------:R-:W-:Y:S01]  /*66b0*/  LEA R172, P0, R227.reuse, R174, 0x5 ;  /* 0x000000aee3ac7211 */ /* 0x040fe200078028ff */
[----:B------:R-:W-:Y:S01]  /*66c0*/  @UP0 UMOV UR17, UR19 ;  /* 0x0000001300110c82 */ /* 0x000fe20008000000 */
[----:B-----5:R-:W2:Y:S02]  /*66d0*/  @P2 LDG.E R239, desc[UR30][R164.64+-0x100] ;  /* 0xffff001ea4ef2981 */ /* 0x020ea4000c1e1900 */
[C---:B------:R-:W-:Y:S03]  /*66e0*/  LEA.HI.X.SX32 R173, R227.reuse, R175, 0x5, P0 ;  /* 0x000000afe3ad7211 */ /* 0x040fe600000f2eff */
[----:B------:R-:W3:Y:S01]  /*66f0*/  @P2 LDG.E R238, desc[UR30][R164.64+-0xe0] ;  /* 0xffff201ea4ee2981 */ /* 0x000ee2000c1e1900 */
[C---:B------:R-:W-:Y:S04]  /*6700*/  LEA R170, P0, R227.reuse, R172, 0x5 ;  /* 0x000000ace3aa7211 */ /* 0x040fe800078028ff */
[----:B------:R-:W4:Y:S01]  /*6710*/  @P2 LDG.E R237, desc[UR30][R164.64+-0x80] ;  /* 0xffff801ea4ed2981 */ /* 0x000f22000c1e1900 */
[C---:B------:R-:W-:Y:S02]  /*6720*/  LEA.HI.X.SX32 R171, R227.reuse, R173, 0x5, P0 ;  /* 0x000000ade3ab7211 */ /* 0x040fe400000f2eff */
[C---:B------:R-:W-:Y:S02]  /*6730*/  LEA R176, P0, R227.reuse, R170, 0x5 ;  /* 0x000000aae3b07211 */ /* 0x040fe400078028ff */
[----:B------:R1:W5:Y:S02]  /*6740*/  @P2 LDG.E R236, desc[UR30][R164.64+-0x60] ;  /* 0xffffa01ea4ec2981 */ /* 0x000364000c1e1900 */
[C---:B------:R-:W-:Y:S03]  /*6750*/  LEA.HI.X.SX32 R177, R227.reuse, R171, 0x5, P0 ;  /* 0x000000abe3b17211 */ /* 0x040fe600000f2eff */
[----:B------:R-:W-:Y:S05]  /*6760*/  REDG.E.ADD.F32.FTZ.RN.STRONG.GPU desc[UR30][R244.64], R4 ;  /* 0x00000004f40079a6 */ /* 0x000fea000c12f31e */
[----:B------:R-:W-:Y:S01]  /*6770*/  REDG.E.ADD.F32.FTZ.RN.STRONG.GPU desc[UR30][R228.64], R5 ;  /* 0x00000005e40079a6 */ /* 0x000fe2000c12f31e */
[C---:B------:R-:W-:Y:S04]  /*6780*/  IMAD.WIDE R178, R227.reuse, -0xc0, R176 ;  /* 0xffffff40e3b27825 */ /* 0x040fe800078e02b0 */
[----:B------:R1:W-:Y:S01]  /*6790*/  REDG.E.ADD.F32.FTZ.RN.STRONG.GPU desc[UR30][R204.64], R6 ;  /* 0x00000006cc0079a6 */ /* 0x0003e2000c12f31e */
[C---:B------:R-:W-:Y:S04]  /*67a0*/  LEA R168, P0, R227.reuse, R178, 0x5 ;  /* 0x000000b2e3a87211 */ /* 0x040fe800078028ff */
[----:B------:R1:W-:Y:S01]  /*67b0*/  REDG.E.ADD.F32.FTZ.RN.STRONG.GPU desc[UR30][R202.64], R7 ;  /* 0x00000007ca0079a6 */ /* 0x0003e2000c12f31e */
[C---:B------:R-:W-:Y:S04]  /*67c0*/  LEA.HI.X.SX32 R169, R227.reuse, R179, 0x5, P0 ;  /* 0x000000b3e3a97211 */ /* 0x040fe800000f2eff */
[----:B------:R1:W-:Y:S01]  /*67d0*/  REDG.E.ADD.F32.FTZ.RN.STRONG.GPU desc[UR30][R200.64], R8 ;  /* 0x00000008c80079a6 */ /* 0x0003e2000c12f31e */
[C---:B------:R-:W-:Y:S04]  /*67e0*/  LEA R166, P0, R227.reuse, R168, 0x5 ;  /* 0x000000a8e3a67211 */ /* 0x040fe800078028ff */
[----:B------:R1:W-:Y:S01]  /*67f0*/  REDG.E.ADD.F32.FTZ.RN.STRONG.GPU desc[UR30][R198.64], R9 ;  /* 0x00000009c60079a6 */ /* 0x0003e2000c12f31e */
[C---:B------:R-:W-:Y:S02]  /*6800*/  LEA.HI.X.SX32 R167, R227.reuse, R169, 0x5, P0 ;  /* 0x000000a9e3a77211 */ /* 0x040fe400000f2eff */
[C---:B-1----:R-:W-:Y:S02]  /*6810*/  LEA R164, P0, R227.reuse, R166, 0x5 ;  /* 0x000000a6e3a47211 */ /* 0x042fe400078028ff */
[----:B------:R-:W-:Y:S02]  /*6820*/  REDG.E.ADD.F32.FTZ.RN.STRONG.GPU desc[UR30][R196.64], R10 ;  /* 0x0000000ac40079a6 */ /* 0x000fe4000c12f31e */
[C---:B------:R-:W-:Y:S03]  /*6830*/  LEA.HI.X.SX32 R165, R227.reuse, R167, 0x5, P0 ;  /* 0x000000a7e3a57211 */ /* 0x040fe600000f2eff */
[----:B------:R-:W-:Y:S05]  /*6840*/  REDG.E.ADD.F32.FTZ.RN.STRONG.GPU desc[UR30][R232.64], R11 ;  /* 0x0000000be80079a6 */ /* 0x000fea000c12f31e */
        /* <DEDUP_REMOVED lines=8> */
[C---:B------:R-:W-:Y:S02]  /*68d0*/  LEA R8, P0, R227.reuse, R4, 0x5 ;  /* 0x00000004e3087211 */ /* 0x040fe400078028ff */
[----:B------:R-:W-:Y:S02]  /*68e0*/  REDG.E.ADD.F32.FTZ.RN.STRONG.GPU desc[UR30][R188.64+0x80], R12 ;  /* 0x0000800cbc0079a6 */ /* 0x000fe4000c12f31e */
[----:B------:R-:W-:Y:S03]  /*68f0*/  LEA.HI.X.SX32 R9, R227, R5, 0x5, P0 ;  /* 0x00000005e3097211 */ /* 0x000fe600000f2eff */
[----:B------:R-:W-:Y:S01]  /*6900*/  REDG.E.ADD.F32.FTZ.RN.STRONG.GPU desc[UR30][R186.64+0x80], R13 ;  /* 0x0000800dba0079a6 */ /* 0x000fe2000c12f31e */
[----:B------:R-:W-:Y:S01]  /*6910*/  PLOP3.LUT P0, PT, PT, PT, UP1, 0x80, 0x8 ;  /* 0x000000000008781c */ /* 0x000fe20003f0f018 */
[----:B------:R-:W-:Y:S03]  /*6920*/  @UP0 UIADD3 UR18, UP1, UPT, UR18, -0x100, URZ ;  /* 0xffffff0012120890 */ /* 0x000fe6000ff3e0ff */
[----:B------:R-:W-:Y:S01]  /*6930*/  REDG.E.ADD.F32.FTZ.RN.STRONG.GPU desc[UR30][R184.64+0x80], R14 ;  /* 0x0000800eb80079a6 */ /* 0x000fe2000c12f31e */
[----:B------:R-:W-:Y:S04]  /*6940*/  @UP0 UIADD3.X UR5, UPT, UPT, UR5, -0x1, URZ, UP1, !UPT ;  /* 0xffffffff05050890 */ /* 0x000fe80008ffe4ff */
[----:B------:R-:W-:Y:S01]  /*6950*/  REDG.E.ADD.F32.FTZ.RN.STRONG.GPU desc[UR30][R194.64+0x80], R15 ;  /* 0x0000800fc20079a6 */ /* 0x000fe2000c12f31e */
[----:B------:R-:W-:Y:S04]  /*6960*/  UISETP.GT.AND UP1, UPT, UR38, UR7, UPT ;  /* 0x000000072600728c */ /* 0x000fe8000bf24270 */
        /* <DEDUP_REMOVED lines=20> */
[----:B------:R-:W2:Y:S05]  /*6ab0*/  LDSM.16.MT88.4 R20, [R207+0x2000] ;  /* 0x00200000cf14783b */ /* 0x000eaa0000004200 */
[----:B------:R-:W2:Y:S05]  /*6ac0*/  LDSM.16.MT88.4 R24, [R0+0x2000] ;  /* 0x002000000018783b */ /* 0x000eaa0000004200 */
[----:B------:R-:W-:Y:S05]  /*6ad0*/  LDSM.16.MT88.4 R32, [R3+0x1c800] ;  /* 0x01c800000320783b */ /* 0x000fea0000004200 */
[----:B------:R-:W3:Y:S05]  /*6ae0*/  LDSM.16.MT88.4 R28, [R207+0x800] ;  /* 0x00080000cf1c783b */ /* 0x000eea0000004200 */
[----:B------:R-:W5:Y:S01]  /*6af0*/  LDSM.16.MT88.4 R164, [R3+0x1e800] ;  /* 0x01e8000003a4783b */ /* 0x000f620000004200 */
[-C--:B-1----:R-:W-:Y:S04]  /*6b00*/  HMMA.16816.F32 R100, R4, R8.reuse, R100 ;  /* 0x000000080464723c */ /* 0x082fe80000001864 */
[----:B------:R-:W1:Y:S05]  /*6b10*/  LDSM.16.MT88.4 R168, [R0+0x800] ;  /* 0x0008000000a8783b */ /* 0x000e6a0000004200 */
[----:B------:R-:W4:Y:S01]  /*6b20*/  LDSM.16.MT88.4 R172, [R207+0x2800] ;  /* 0x00280000cfac783b */ /* 0x000f220000004200 */
[C---:B------:R-:W-:Y:S04]  /*6b30*/  HMMA.16816.F32 R104, R12.reuse, R8, R104 ;  /* 0x000000080c68723c */ /* 0x040fe80000001868 */
[----:B------:R-:W-:Y:S04]  /*6b40*/  LDSM.16.MT88.4 R176, [R3+0x1f800] ;  /* 0x01f8000003b0783b */ /* 0x000fe80000004200 */
[-C--:B------:R-:W-:Y:S01]  /*6b50*/  HMMA.16816.F32 R108, R12, R10.reuse, R108 ;  /* 0x0000000a0c6c723c */ /* 0x080fe2000000186c */
[----:B------:R-:W-:Y:S07]  /*6b60*/  LDSM.16.MT88.4 R180, [R207+0x3800] ;  /* 0x00380000cfb4783b */ /* 0x000fee0000004200 */
[C---:B------:R-:W-:Y:S01]  /*6b70*/  HMMA.16816.F32 R112, R4.reuse, R10, R112 ;  /* 0x0000000a0470723c */ /* 0x040fe20000001870 */
[----:B------:R-:W4:Y:S07]  /*6b80*/  LDSM.16.MT88.4 R8, [R0+0x2800] ;  /* 0x002800000008783b */ /* 0x000f2e0000004200 */
[-C--:B------:R-:W-:Y:S08]  /*6b90*/  HMMA.16816.F32 R116, R4, R16.reuse, R116 ;  /* 0x000000100474723c */ /* 0x080ff00000001874 */
[C---:B------:R-:W-:Y:S08]  /*6ba0*/  HMMA.16816.F32 R120, R12.reuse, R16, R120 ;  /* 0x000000100c78723c */ /* 0x040ff00000001878 */
[-C--:B------:R-:W-:Y:S08]  /*6bb0*/  HMMA.16816.F32 R124, R12, R18.reuse, R124 ;  /* 0x000000120c7c723c */ /* 0x080ff0000000187c */
[C---:B------:R-:W-:Y:S01]  /*6bc0*/  HMMA.16816.F32 R128, R4.reuse, R18, R128 ;  /* 0x000000120480723c */ /* 0x040fe20000001880 */
[----:B------:R-:W-:Y:S07]  /*6bd0*/  LDSM.16.MT88.4 R16, [R3+0x1f000] ;  /* 0x01f000000310783b */ /* 0x000fee0000004200 */
[-C--:B--2---:R-:W-:Y:S08]  /*6be0*/  HMMA.16816.F32 R132, R4, R20.reuse, R132 ;  /* 0x000000140484723c */ /* 0x084ff00000001884 */
        /* <DEDUP_REMOVED lines=10> */
[----:B------:R-:W2:Y:S02]  /*6c90*/  LDSM.16.MT88.4 R24, [R207+0x3000] ;  /* 0x00300000cf18783b */ /* 0x000ea40000004200 */
[-C--:B---3--:R-:W-:Y:S03]  /*6ca0*/  HMMA.16816.F32 R100, R32, R28.reuse, R100 ;  /* 0x0000001c2064723c */ /* 0x088fe60000001864 */
[----:B-----5:R3:W-:Y:S05]  /*6cb0*/  @P2 STL [R1+0x28], R236 ;  /* 0x000028ec01002387 */ /* 0x0207ea0000100800 */
[C---:B------:R-:W-:Y:S08]  /*6cc0*/  HMMA.16816.F32 R104, R164.reuse, R28, R104 ;  /* 0x0000001ca468723c */ /* 0x040ff00000001868 */
[-C--:B------:R-:W-:Y:S08]  /*6cd0*/  HMMA.16816.F32 R108, R164, R30.reuse, R108 ;  /* 0x0000001ea46c723c */ /* 0x080ff0000000186c */
[C---:B------:R-:W-:Y:S01]  /*6ce0*/  HMMA.16816.F32 R112, R32.reuse, R30, R112 ;  /* 0x0000001e2070723c */ /* 0x040fe20000001870 */
[----:B------:R-:W5:Y:S05]  /*6cf0*/  LDSM.16.MT88.4 R28, [R0+0x3000] ;  /* 0x00300000001c783b */ /* 0x000f6a0000004200 */
[----:B---3--:R-:W3:Y:S02]  /*6d00*/  LDL.LU R236, [R1+0x8] ;  /* 0x0000080001ec7983 */ /* 0x008ee40000300800 */
[-C--:B-1----:R-:W-:Y:S03]  /*6d10*/  HMMA.16816.F32 R116, R32, R168.reuse, R116 ;  /* 0x000000a82074723c */ /* 0x082fe60000001874 */
[----:B------:R-:W-:Y:S05]  /*6d20*/  @P2 STL [R1+0x34], R239 ;  /* 0x000034ef01002387 */ /* 0x000fea0000100800 */
[----:B------:R-:W-:Y:S01]  /*6d30*/  @P2 STL [R1+0x30], R238 ;  /* 0x000030ee01002387 */ /* 0x000fe20000100800 */
[C---:B------:R-:W-:Y:S04]  /*6d40*/  HMMA.16816.F32 R120, R164.reuse, R168, R120 ;  /* 0x000000a8a478723c */ /* 0x040fe80000001878 */
[----:B----4-:R-:W-:Y:S04]  /*6d50*/  @P2 STL [R1+0x2c], R237 ;  /* 0x00002ced01002387 */ /* 0x010fe80000100800 */
        /* <DEDUP_REMOVED lines=11> */
[----:B------:R-:W4:Y:S07]  /*6e10*/  LDSM.16.MT88.4 R164, [R0+0x1800] ;  /* 0x0018000000a4783b */ /* 0x000f2e0000004200 */
[----:B------:R-:W-:Y:S01]  /*6e20*/  HMMA.16816.F32 R160, R32, R10, R160 ;  /* 0x0000000a20a0723c */ /* 0x000fe200000018a0 */
[----:B------:R5:W3:Y:S07]  /*6e30*/  LDSM.16.MT88.4 R8, [R0+0x3800] ;  /* 0x003800000008783b */ /* 0x000aee0000004200 */
[-C--:B--2---:R-:W-:Y:S08]  /*6e40*/  HMMA.16816.F32 R100, R4, R12.reuse, R100 ;  /* 0x0000000c0464723c */ /* 0x084ff00000001864 */
[C---:B------:R-:W-:Y:S08]  /*6e50*/  HMMA.16816.F32 R104, R16.reuse, R12, R104 ;  /* 0x0000000c1068723c */ /* 0x040ff00000001868 */
[-C--:B------:R-:W-:Y:S03]  /*6e60*/  HMMA.16816.F32 R108, R16, R14.reuse, R108 ;  /* 0x0000000e106c723c */ /* 0x080fe6000000186c */
[C---:B-----5:R-:W-:Y:S02]  /*6e70*/  VIADD R0, R207.reuse, 0xffffc000 ;  /* 0xffffc000cf007836 */ /* 0x060fe40000000000 */
        /* <DEDUP_REMOVED lines=19> */
[-C--:B----4-:R-:W-:Y:S08]  /*6fb0*/  HMMA.16816.F32 R116, R168, R164.reuse, R116 ;  /* 0x000000a4a874723c */ /* 0x090ff00000001874 */
[C---:B------:R-:W-:Y:S08]  /*6fc0*/  HMMA.16816.F32 R120, R176.reuse, R164, R120 ;  /* 0x000000a4b078723c */ /* 0x040ff00000001878 */
[-C--:B------:R-:W-:Y:S08]  /*6fd0*/  HMMA.16816.F32 R124, R176, R166.reuse, R124 ;  /* 0x000000a6b07c723c */ /* 0x080ff0000000187c */
[C---:B------:R-:W-:Y:S08]  /*6fe0*/  HMMA.16816.F32 R128, R168.reuse, R166, R128 ;  /* 0x000000a6a880723c */ /* 0x040ff00000001880 */
[-C--:B------:R-:W-:Y:S08]  /*6ff0*/  HMMA.16816.F32 R132, R168, R180.reuse, R132 ;  /* 0x000000b4a884723c */ /* 0x080ff00000001884 */
[C---:B------:R-:W-:Y:S04]  /*7000*/  HMMA.16816.F32 R136, R176.reuse, R180, R136 ;  /* 0x000000b4b088723c */ /* 0x040fe80000001888 */
[----:B---3--:R-:W-:Y:S04]  /*7010*/  VIADD R236, R236, 0xffffffc0 ;  /* 0xffffffc0ecec7836 */ /* 0x008fe80000000000 */
        /* <DEDUP_REMOVED lines=8> */
[----:B--2---:R-:W-:Y:S11]  /*70a0*/  BRA.U UP1, `(.L_x_942) ;  /* 0xffffffb101047547 */ /* 0x004ff6000b83ffff */
.L_x_939:
[----:B------:R-:W2:Y:S01]  /*70b0*/  LDL.LU R165, [R1+0x10] ;  /* 0x0000100001a57983 */ /* 0x000ea20000300800 */
[C---:B------:R-:W-:Y:S01]  /*70c0*/  IMAD.SHL.U32 R4, R222.reuse, 0x10, RZ ;  /* 0x00000010de047824 */ /* 0x040fe200078e00ff */
[----:B------:R-:W-:Y:S01]  /*70d0*/  F2FP.F16.F32.PACK_AB R164, R37, R36 ;  /* 0x0000002425a4723e */ /* 0x000fe200000000ff */
[----:B------:R-:W1:Y:S01]  /*70e0*/  LDCU UR5, c[0x0][0x500] ;  /* 0x0000a000ff0577ac */ /* 0x000e620008000800 */
[C---:B------:R-:W-:Y:S01]  /*70f0*/  IMAD.SHL.U32 R37, R222.reuse, 0x20, RZ ;  /* 0x00000020de257824 */ /* 0x040fe200078e00ff */
[C---:B------:R-:W-:Y:S01]  /*7100*/  R2P PR, R222.reuse, 0x18 ;  /* 0x00000018de007804 */ /* 0x040fe20000000000 */
[----:B------:R-:W-:Y:S01]  /*7110*/  IMAD.SHL.U32 R2, R222, 0x2, RZ ;  /* 0x00000002de027824 */ /* 0x000fe200078e00ff */
[----:B------:R-:W-:Y:S01]  /*7120*/  LOP3.LUT R4, R4, 0x1c0, RZ, 0xc0, !PT ;  /* 0x000001c004047812 */ /* 0x000fe200078ec0ff */
[----:B------:R-:W-:Y:S01]  /*7130*/  USHF.L.U32 UR14, UR33, 0x7, URZ ;  /* 0x00000007210e7899 */ /* 0x000fe200080006ff */
[----:B------:R-:W-:Y:S01]  /*7140*/  LOP3.LUT R37, R37, 0xc00, RZ, 0xc0, !PT ;  /* 0x00000c0025257812 */ /* 0x000fe200078ec0ff */
[----:B------:R-:W3:Y:S01]  /*7150*/  LDCU.64 UR6, c[0x0][0x5a8] ;  /* 0x0000b500ff0677ac */ /* 0x000ee20008000a00 */
[----:B------:R-:W-:-:S02]  /*7160*/  F2FP.F16.F32.PACK_AB R39, R39, R38 ;  /* 0x000000262727723e */ /* 0x000fc400000000ff */
[----:B------:R-:W-:Y:S01]  /*7170*/  F2FP.F16.F32.PACK_AB R48, R49, R48 ;  /* 0x000000303130723e */ /* 0x000fe200000000ff */
[----:B------:R-:W-:Y:S01]  /*7180*/  UMOV UR27, UR22 ;  /* 0x00000016001b7c82 */ /* 0x000fe20008000000 */
[----:B------:R-:W-:Y:S01]  /*7190*/  F2FP.F16.F32.PACK_AB R50, R51, R50 ;  /* 0x000000323332723e */ /* 0x000fe200000000ff */
[----:B------:R-:W4:Y:S01]  /*71a0*/  LDCU.64 UR12, c[0x0][0x5b0] ;  /* 0x0000b600ff0c77ac */ /* 0x000f220008000a00 */
[----:B------:R-:W-:Y:S02]  /*71b0*/  F2FP.F16.F32.PACK_AB R40, R41, R40 ;  /* 0x000000282928723e */ /* 0x000fe400000000ff */
[----:B------:R-:W-:Y:S01]  /*71c0*/  F2FP.F16.F32.PACK_AB R42, R43, R42 ;  /* 0x0000002a2b2a723e */ /* 0x000fe200000000ff */
        /* <DEDUP_REMOVED lines=89> */
[----:B------:R-:W-:Y:S01]  /*7760*/  USHF.R.S32.HI UR5, URZ, 0x1f, UR14 ;  /* 0x0000001fff057899 */ /* 0x000fe2000801140e */
[----:B------:R-:W-:Y:S01]  /*7770*/  F2FP.F16.F32.PACK_AB R11, R11, R150 ;  /* 0x000000960b0b723e */ /* 0x000fe200000000ff */
[----:B------:R-:W-:Y:S01]  /*7780*/  UIADD3 UR14, UP0, UPT, UR40, UR14, URZ ;  /* 0x0000000e280e7290 */ /* 0x000fe2000ff1e0ff */
[----:B------:R-:W-:Y:S01]  /*7790*/  F2FP.F16.F32.PACK_AB R8, R8, R160 ;  /* 0x000000a00808723e */ /* 0x000fe200000000ff */
[----:B---3--:R-:W-:Y:S01]  /*77a0*/  UIMAD UR7, UR27, UR7, URZ ;  /* 0x000000071b0772a4 */ /* 0x008fe2000f8e02ff */
[----:B------:R-:W-:Y:S01]  /*77b0*/  F2FP.F16.F32.PACK_AB R7, R7, R162 ;  /* 0x000000a20707723e */ /* 0x000fe200000000ff */
[----:B------:R-:W-:Y:S01]  /*77c0*/  ULEA.HI.X.SX32 UR40, UR40, UR5, 0x1, UP0 ;  /* 0x0000000528287291 */ /* 0x000fe200080f0eff */
[----:B------:R-:W-:Y:S01]  /*77d0*/  F2FP.F16.F32.PACK_AB R10, R10, R152 ;  /* 0x000000980a0a723e */ /* 0x000fe200000000ff */
[----:B----4-:R-:W-:Y:S01]  /*77e0*/  UIMAD UR13, UR27, UR13, URZ ;  /* 0x0000000d1b0d72a4 */ /* 0x010fe2000f8e02ff */
[----:B------:R-:W-:-:S02]  /*77f0*/  F2FP.F16.F32.PACK_AB R9, R9, R154 ;  /* 0x0000009a0909723e */ /* 0x000fc400000000ff */
[----:B------:R-:W-:Y:S02]  /*7800*/  F2FP.F16.F32.PACK_AB R5, R5, R156 ;  /* 0x0000009c0505723e */ /* 0x000fe400000000ff */
[----:B------:R-:W-:Y:S02]  /*7810*/  F2FP.F16.F32.PACK_AB R36, R36, R158 ;  /* 0x0000009e2424723e */ /* 0x000fe400000000ff */
[----:B------:R-:W-:Y:S02]  /*7820*/  F2FP.F16.F32.PACK_AB R44, R45, R44 ;  /* 0x0000002c2d2c723e */ /* 0x000fe400000000ff */
[----:B------:R-:W-:Y:S02]  /*7830*/  F2FP.F16.F32.PACK_AB R46, R47, R46 ;  /* 0x0000002e2f2e723e */ /* 0x000fe400000000ff */
[----:B------:R-:W-:Y:S02]  /*7840*/  F2FP.F16.F32.PACK_AB R52, R53, R52 ;  /* 0x000000343534723e */ /* 0x000fe400000000ff */
        /* <DEDUP_REMOVED lines=23> */
[----:B------:R-:W-:Y:S02]  /*79c0*/  MOV R213, RZ ;  /* 0x000000ff00d57202 */ /* 0x000fe40000000f00 */
[----:B--2---:R-:W-:-:S04]  /*79d0*/  LOP3.LUT R0, R165, 0x1f8, RZ, 0xc0, !PT ;  /* 0x000001f8a5007812 */ /* 0x004fc800078ec0ff */
[--C-:B------:R-:W-:Y:S02]  /*79e0*/  LOP3.LUT R3, R0, 0x38, R222.reuse, 0x78, !PT ;  /* 0x0000003800037812 */ /* 0x100fe400078e78de */
[----:B------:R-:W-:Y:S02]  /*79f0*/  SHF.R.U32.HI R222, RZ, 0x4, R222 ;  /* 0x00000004ffde7819 */ /* 0x000fe400000116de */
[--C-:B------:R-:W-:Y:S02]  /*7a00*/  LOP3.LUT R0, R4, 0x38, R2.reuse, 0xf8, !PT ;  /* 0x0000003804007812 */ /* 0x100fe400078ef802 */
[----:B------:R-:W-:Y:S02]  /*7a10*/  LOP3.LUT R2, R37, 0x6, R2, 0xf8, !PT ;  /* 0x0000000625027812 */ /* 0x000fe400078ef802 */
[----:B------:R-:W-:Y:S02]  /*7a20*/  LOP3.LUT R0, R0, 0x8, R222, 0x78, !PT ;  /* 0x0000000800007812 */ /* 0x000fe400078e78de */
[----:B------:R-:W-:-:S02]  /*7a30*/  MOV R4, 0x20 ;  /* 0x0000002000047802 */ /* 0x000fc40000000f00 */
[----:B------:R-:W-:Y:S02]  /*7a40*/  LOP3.LUT R0, R2, R0, RZ, 0xfc, !PT ;  /* 0x0000000002007212 */ /* 0x000fe400078efcff */
[----:B------:R-:W-:Y:S02]  /*7a50*/  SEL R4, R4, 0xffffffe0, !P3 ;  /* 0xffffffe004047807 */ /* 0x000fe40005800000 */
[----:B------:R-:W-:Y:S01]  /*7a60*/  LEA R0, R0, UR4, 0x1 ;  /* 0x0000000400007c11 */ /* 0x000fe2000f8e08ff */
[----:B------:R-:W-:Y:S01]  /*7a70*/  BAR.SYNC.DEFER_BLOCKING 0x0 ;  /* 0x0000000000007b1d */ /* 0x000fe20000010000 */
[----:B------:R-:W-:Y:S02]  /*7a80*/  LOP3.LUT R38, R3, 0x1e00, R165, 0xf8, !PT ;  /* 0x00001e0003267812 */ /* 0x000fe400078ef8a5 */
[C---:B------:R-:W-:Y:S01]  /*7a90*/  IADD3 R2, PT, PT, R0.reuse, 0xc040, RZ ;  /* 0x0000c04000027810 */ /* 0x040fe20007ffe0ff */
[C---:B------:R-:W-:Y:S02]  /*7aa0*/  VIADD R37, R0.reuse, 0xc000 ;  /* 0x0000c00000257836 */ /* 0x040fe40000000000 */
[----:B------:R-:W-:-:S02]  /*7ab0*/  IMAD.IADD R3, R0, 0x1, R4 ;  /* 0x0000000100037824 */ /* 0x000fc400078e0204 */
[----:B------:R-:W-:Y:S01]  /*7ac0*/  @P4 VIADD R2, R37, 0xffffffc0 ;  /* 0xffffffc025024836 */ /* 0x000fe20000000000 */
[----:B------:R-:W-:Y:S04]  /*7ad0*/  STS [R0+0xc000], R16 ;  /* 0x00c0001000007388 */ /* 0x000fe80000000800 */
[----:B------:R-:W-:Y:S04]  /*7ae0*/  STS [R0+0xc400], R15 ;  /* 0x00c4000f00007388 */ /* 0x000fe80000000800 */
[----:B------:R1:W-:Y:S04]  /*7af0*/  STS [R3+0xc400], R6 ;  /* 0x00c4000603007388 */ /* 0x0003e80000000800 */
[----:B------:R-:W-:Y:S04]  /*7b00*/  STS [R3+0xc000], R12 ;  /* 0x00c0000c03007388 */ /* 0x000fe80000000800 */
[----:B------:R-:W-:Y:S04]  /*7b10*/  STS [R0+0xe000], R14 ;  /* 0x00e0000e00007388 */ /* 0x000fe80000000800 */
[----:B------:R-:W-:Y:S04]  /*7b20*/  STS [R0+0xe400], R13 ;  /* 0x00e4000d00007388 */ /* 0x000fe80000000800 */
[----:B------:R-:W-:Y:S04]  /*7b30*/  STS [R3+0xe000], R35 ;  /* 0x00e0002303007388 */ /* 0x000fe80000000800 */
[----:B------:R-:W-:Y:S04]  /*7b40*/  STS [R3+0xe400], R34 ;  /* 0x00e4002203007388 */ /* 0x000fe80000000800 */
[----:B------:R-:W-:Y:S01]  /*7b50*/  STS [R2], R33 ;  /* 0x0000002102007388 */ /* 0x000fe20000000800 */
[----:B-1----:R-:W-:-:S03]  /*7b60*/  IMAD.IADD R6, R4, 0x1, R2 ;  /* 0x0000000104067824 */ /* 0x002fc600078e0202 */
[----:B------:R-:W-:Y:S04]  /*7b70*/  STS [R2+0x400], R32 ;  /* 0x0004002002007388 */ /* 0x000fe80000000800 */
[----:B------:R-:W-:Y:S04]  /*7b80*/  STS [R6], R29 ;  /* 0x0000001d06007388 */ /* 0x000fe80000000800 */
        /* <DEDUP_REMOVED lines=14> */
[----:B------:R-:W-:Y:S01]  /*7c70*/  STS [R2+0x4400], R11 ;  /* 0x0044000b02007388 */ /* 0x000fe20000000800 */
[----:B-1----:R-:W1:Y:S03]  /*7c80*/  LDC.64 R20, c[0x0][0x5c8] ;  /* 0x00017200ff147b82 */ /* 0x002e660000000a00 */
[----:B------:R-:W-:Y:S04]  /*7c90*/  STS [R6+0x4000], R8 ;  /* 0x0040000806007388 */ /* 0x000fe80000000800 */
[----:B------:R-:W-:Y:S04]  /*7ca0*/  STS [R6+0x4400], R7 ;  /* 0x0044000706007388 */ /* 0x000fe80000000800 */
[----:B------:R2:W-:Y:S04]  /*7cb0*/  STS [R2+0x6000], R10 ;  /* 0x0060000a02007388 */ /* 0x0005e80000000800 */
[----:B------:R3:W-:Y:S04]  /*7cc0*/  STS [R2+0x6400], R9 ;  /* 0x0064000902007388 */ /* 0x0007e80000000800 */
[----:B------:R4:W-:Y:S04]  /*7cd0*/  STS [R6+0x6000], R5 ;  /* 0x0060000506007388 */ /* 0x0009e80000000800 */
[----:B------:R-:W-:Y:S04]  /*7ce0*/  STS [R6+0x6400], R36 ;  /* 0x0064002406007388 */ /* 0x000fe80000000800 */
[----:B------:R-:W-:Y:S04]  /*7cf0*/  STS [R0+0x14000], R164 ;  /* 0x014000a400007388 */ /* 0x000fe80000000800 */
[----:B------:R-:W-:Y:S04]  /*7d00*/  STS [R0+0x14400], R39 ;  /* 0x0144002700007388 */ /* 0x000fe80000000800 */
[----:B------:R-:W-:Y:S01]  /*7d10*/  STS [R3+0x14000], R48 ;  /* 0x0140003003007388 */ /* 0x000fe20000000800 */
[----:B--2---:R-:W2:Y:S03]  /*7d20*/  LDC.64 R10, c[0x0][0x5c0] ;  /* 0x00017000ff0a7b82 */ /* 0x004ea60000000a00 */
[----:B------:R-:W-:Y:S04]  /*7d30*/  STS [R3+0x14400], R50 ;  /* 0x0144003203007388 */ /* 0x000fe80000000800 */
[----:B------:R-:W-:Y:S01]  /*7d40*/  STS [R0+0x16000], R40 ;  /* 0x0160002800007388 */ /* 0x000fe20000000800 */
[----:B---3--:R-:W3:Y:S03]  /*7d50*/  LDC.64 R8, c[0x0][0x5d8] ;  /* 0x00017600ff087b82 */ /* 0x008ee60000000a00 */
[----:B------:R-:W-:Y:S04]  /*7d60*/  STS [R0+0x16400], R42 ;  /* 0x0164002a00007388 */ /* 0x000fe80000000800 */
[----:B------:R-:W-:Y:S04]  /*7d70*/  STS [R3+0x16000], R44 ;  /* 0x0160002c03007388 */ /* 0x000fe80000000800 */
[----:B------:R-:W-:Y:S04]  /*7d80*/  STS [R3+0x16400], R46 ;  /* 0x0164002e03007388 */ /* 0x000fe80000000800 */
[----:B------:R-:W-:Y:S01]  /*7d90*/  STS [R2+0x8000], R52 ;  /* 0x0080003402007388 */ /* 0x000fe20000000800 */
[C---:B--2---:R-:W-:Y:S01]  /*7da0*/  IMAD R7, R10.reuse, UR40, RZ ;  /* 0x000000280a077c24 */ /* 0x044fe2000f8e02ff */
[C---:B------:R-:W-:Y:S01]  /*7db0*/  SHF.L.U64.HI R22, R10.reuse, 0x6, R11 ;  /* 0x000000060a167819 */ /* 0x040fe2000001020b */
[----:B----4-:R-:W-:Y:S01]  /*7dc0*/  IMAD.WIDE.U32 R4, R10, UR14, R212 ;  /* 0x0000000e0a047c25 */ /* 0x010fe2000f8e00d4 */
        /* <DEDUP_REMOVED lines=10> */
[----:B------:R-:W-:Y:S01]  /*7e70*/  STS [R6+0xa000], R60 ;  /* 0x00a0003c06007388 */ /* 0x000fe20000000800 */
[----:B---3--:R-:W-:-:S03]  /*7e80*/  IMAD.WIDE.U32 R4, R8, UR25, R4 ;  /* 0x0000001908047c25 */ /* 0x008fc6000f8e0004 */
[----:B------:R-:W-:Y:S01]  /*7e90*/  STS [R6+0xa400], R62 ;  /* 0x00a4003e06007388 */ /* 0x000fe20000000800 */
[----:B------:R-:W-:-:S03]  /*7ea0*/  IMAD R5, R9, UR25, R5 ;  /* 0x0000001909057c24 */ /* 0x000fc6000f8e0205 */
[----:B------:R-:W-:Y:S01]  /*7eb0*/  STS [R0+0x18000], R68 ;  /* 0x0180004400007388 */ /* 0x000fe20000000800 */
[----:B------:R-:W2:Y:S01]  /*7ec0*/  LDC.64 R8, c[0x0][0x5e0] ;  /* 0x00017800ff087b82 */ /* 0x000ea20000000a00 */
[----:B------:R-:W-:Y:S02]  /*7ed0*/  IMAD.WIDE.U32 R4, R210, R10, R4 ;  /* 0x0000000ad2047225 */ /* 0x000fe400078e0004 */
        /* <DEDUP_REMOVED lines=11> */
[----:B---3--:R-:W-:Y:S01]  /*7f90*/  LEA R0, R38, UR4, 0x1 ;  /* 0x0000000426007c11 */ /* 0x008fe2000f8e08ff */
[----:B------:R-:W3:Y:S02]  /*7fa0*/  LDCU.128 UR4, c[0x0][0x560] ;  /* 0x0000ac00ff0477ac */ /* 0x000ee40008000c00 */
[----:B------:R-:W-:Y:S04]  /*7fb0*/  STS [R2+0xe000], R88 ;  /* 0x00e0005802007388 */ /* 0x000fe80000000800 */
[----:B------:R1:W-:Y:S04]  /*7fc0*/  STS [R2+0xe400], R90 ;  /* 0x00e4005a02007388 */ /* 0x0003e80000000800 */
[----:B------:R-:W-:Y:S04]  /*7fd0*/  STS [R6+0xe000], R92 ;  /* 0x00e0005c06007388 */ /* 0x000fe80000000800 */
[----:B------:R4:W-:Y:S01]  /*7fe0*/  STS [R6+0xe400], R94 ;  /* 0x00e4005e06007388 */ /* 0x0009e20000000800 */
[----:B------:R-:W-:Y:S01]  /*7ff0*/  BAR.SYNC.DEFER_BLOCKING 0x0 ;  /* 0x0000000000007b1d */ /* 0x000fe20000010000 */
[----:B-1----:R-:W-:-:S04]  /*8000*/  IMAD.WIDE.U32 R2, R20, UR14, R212 ;  /* 0x0000000e14027c25 */ /* 0x002fc8000f8e00d4 */
[----:B----4-:R-:W-:Y:S01]  /*8010*/  IMAD R6, R20, UR40, RZ ;  /* 0x0000002814067c24 */ /* 0x010fe2000f8e02ff */
[----:B------:R-:W1:Y:S03]  /*8020*/  LDS.128 R76, [R0+0xc000] ;  /* 0x00c00000004c7984 */ /* 0x000e660000000c00 */
[----:B------:R-:W-:Y:S01]  /*8030*/  IMAD R6, R21, UR14, R6 ;  /* 0x0000000e15067c24 */ /* 0x000fe2000f8e0206 */
[----:B------:R-:W4:Y:S03]  /*8040*/  LDS.128 R68, [R0+0x10000] ;  /* 0x0100000000447984 */ /* 0x000f260000000c00 */
[----:B------:R-:W-:Y:S02]  /*8050*/  IMAD.IADD R3, R3, 0x1, R6 ;  /* 0x0000000103037824 */ /* 0x000fe400078e0206 */
[----:B------:R-:W-:Y:S01]  /*8060*/  IMAD.U32 R6, RZ, RZ, UR12 ;  /* 0x0000000cff067e24 */ /* 0x000fe2000f8e00ff */
[----:B------:R-:W5:Y:S03]  /*8070*/  LDS.128 R72, [R0+0xd000] ;  /* 0x00d0000000487984 */ /* 0x000f660000000c00 */
[----:B------:R-:W-:Y:S01]  /*8080*/  IMAD.WIDE.U32 R6, R6, UR27, R2 ;  /* 0x0000001b06067c25 */ /* 0x000fe2000f8e0002 */
[----:B------:R-:W5:Y:S01]  /*8090*/  LDS.128 R64, [R0+0x11000] ;  /* 0x0110000000407984 */ /* 0x000f620000000c00 */
[----:B---3--:R-:W-:-:S02]  /*80a0*/  LEA R2, P0, R4, UR4, 0x1 ;  /* 0x0000000404027c11 */ /* 0x008fc4000f8008ff */
[----:B------:R-:W-:Y:S01]  /*80b0*/  IMAD R3, R210, R11, R5 ;  /* 0x0000000bd2037224 */ /* 0x000fe200078e0205 */
[----:B------:R-:W3:Y:S01]  /*80c0*/  LDS.128 R52, [R0+0xe000] ;  /* 0x00e0000000347984 */ /* 0x000ee20000000c00 */
[----:B------:R-:W-:-:S03]  /*80d0*/  IADD3 R5, PT, PT, R7, UR13, RZ ;  /* 0x0000000d07057c10 */ /* 0x000fc6000fffe0ff */
[----:B------:R-:W3:Y:S01]  /*80e0*/  LDS.128 R48, [R0+0x12000] ;  /* 0x0120000000307984 */ /* 0x000ee20000000c00 */
[----:B------:R-:W-:Y:S01]  /*80f0*/  LEA.HI.X R3, R4, UR5, R3, 0x1, P0 ;  /* 0x0000000504037c11 */ /* 0x000fe200080f0c03 */
[----:B------:R-:W-:Y:S01]  /*8100*/  IMAD.MOV.U32 R4, RZ, RZ, R6 ;  /* 0x000000ffff047224 */ /* 0x000fe200078e0006 */
[----:B------:R-:W-:Y:S01]  /*8110*/  LEA R6, P0, R10, R2, 0x7 ;  /* 0x000000020a067211 */ /* 0x000fe200078038ff */
[----:B------:R-:W3:Y:S02]  /*8120*/  LDS.128 R60, [R0+0xf000] ;  /* 0x00f00000003c7984 */ /* 0x000ee40000000c00 */
[----:B--2---:R-:W-:Y:S01]  /*8130*/  IMAD.WIDE.U32 R4, R8, UR25, R4 ;  /* 0x0000001908047c25 */ /* 0x004fe2000f8e0004 */
[C---:B------:R-:W-:Y:S01]  /*8140*/  LEA.HI.X R7, R10.reuse, R3, R11, 0x7, P0 ;  /* 0x000000030a077211 */ /* 0x040fe200000f3c0b */
[----:B------:R-:W2:Y:S02]  /*8150*/  LDS.128 R56, [R0+0x13000] ;  /* 0x0130000000387984 */ /* 0x000ea40000000c00 */
[----:B------:R-:W-:-:S02]  /*8160*/  IMAD.SHL.U32 R10, R10, 0x40, RZ ;  /* 0x000000400a0a7824 */ /* 0x000fc400078e00ff */
[----:B------:R-:W2:Y:S01]  /*8170*/  LDS.128 R40, [R0+0x14000] ;  /* 0x0140000000287984 */ /* 0x000ea20000000c00 */
[----:B------:R-:W-:Y:S02]  /*8180*/  IMAD R5, R9, UR25, R5 ;  /* 0x0000001909057c24 */ /* 0x000fe4000f8e0205 */
[----:B------:R-:W-:Y:S01]  /*8190*/  IADD3 R8, P0, PT, R10, R2, RZ ;  /* 0x000000020a087210 */ /* 0x000fe20007f1e0ff */
[----:B------:R-:W2:Y:S01]  /*81a0*/  LDS.128 R44, [R0+0x18000] ;  /* 0x01800000002c7984 */ /* 0x000ea20000000c00 */
[----:B------:R-:W-:Y:S02]  /*81b0*/  IADD3 R10, P1, PT, R6, R10, RZ ;  /* 0x0000000a060a7210 */ /* 0x000fe40007f3e0ff */
[----:B------:R-:W-:Y:S01]  /*81c0*/  IADD3.X R9, PT, PT, R22, R3, RZ, P0, !PT ;  /* 0x0000000316097210 */ /* 0x000fe200007fe4ff */
[----:B------:R-:W2:Y:S02]  /*81d0*/  LDS.128 R36, [R0+0x15000] ;  /* 0x0150000000247984 */ /* 0x000ea40000000c00 */
[----:B------:R-:W-:-:S02]  /*81e0*/  IMAD.X R11, R7, 0x1, R22, P1 ;  /* 0x00000001070b7824 */ /* 0x000fc400008e0616 */
[----:B------:R-:W2:Y:S01]  /*81f0*/  LDS.128 R24, [R0+0x19000] ;  /* 0x0190000000187984 */ /* 0x000ea20000000c00 */
[----:B------:R-:W-:-:S03]  /*8200*/  IMAD.SHL.U32 R22, R20, 0x40, RZ ;  /* 0x0000004014167824 */ /* 0x000fc600078e00ff */
[----:B------:R-:W2:Y:S04]  /*8210*/  LDS.128 R32, [R0+0x16000] ;  /* 0x0160000000207984 */ /* 0x000ea80000000c00 */
[----:B------:R-:W2:Y:S04]  /*8220*/  LDS.128 R16, [R0+0x1a000] ;  /* 0x01a0000000107984 */ /* 0x000ea80000000c00 */
[----:B------:R-:W2:Y:S04]  /*8230*/  LDS.128 R28, [R0+0x17000] ;  /* 0x01700000001c7984 */ /* 0x000ea80000000c00 */
[----:B------:R3:W2:Y:S04]  /*8240*/  LDS.128 R12, [R0+0x1b000] ;  /* 0x01b00000000c7984 */ /* 0x0006a80000000c00 */
[----:B-1----:R-:W-:Y:S04]  /*8250*/  STG.E.128 desc[UR30][R2.64], R76 ;  /* 0x0000004c02007986 */ /* 0x002fe8000c101d1e */
[----:B----4-:R1:W-:Y:S04]  /*8260*/  STG.E.128 desc[UR30][R2.64+0x80], R68 ;  /* 0x0000804402007986 */ /* 0x0103e8000c101d1e */
[----:B-----5:R-:W-:Y:S04]  /*8270*/  STG.E.128 desc[UR30][R8.64], R72 ;  /* 0x0000004808007986 */ /* 0x020fe8000c101d1e */
[----:B------:R4:W-:Y:S04]  /*8280*/  STG.E.128 desc[UR30][R8.64+0x80], R64 ;  /* 0x0000804008007986 */ /* 0x0009e8000c101d1e */
[----:B---3--:R-:W-:Y:S01]  /*8290*/  STG.E.128 desc[UR30][R6.64], R52 ;  /* 0x0000003406007986 */ /* 0x008fe2000c101d1e */
[----:B------:R-:W-:-:S03]  /*82a0*/  SHF.L.U64.HI R0, R20, 0x6, R21 ;  /* 0x0000000614007819 */ /* 0x000fc60000010215 */
[----:B------:R3:W-:Y:S04]  /*82b0*/  STG.E.128 desc[UR30][R6.64+0x80], R48 ;  /* 0x0000803006007986 */ /* 0x0007e8000c101d1e */
[----:B------:R3:W-:Y:S04]  /*82c0*/  STG.E.128 desc[UR30][R10.64], R60 ;  /* 0x0000003c0a007986 */ /* 0x0007e8000c101d1e */
[----:B--2---:R2:W-:Y:S01]  /*82d0*/  STG.E.128 desc[UR30][R10.64+0x80], R56 ;  /* 0x000080380a007986 */ /* 0x0045e2000c101d1e */
[----:B-1----:R-:W-:-:S04]  /*82e0*/  IMAD.WIDE.U32 R2, R210, R20, R4 ;  /* 0x00000014d2027225 */ /* 0x002fc800078e0004 */
[----:B------:R-:W-:Y:S01]  /*82f0*/  IMAD R210, R210, R21, R3 ;  /* 0x00000015d2d27224 */ /* 0x000fe200078e0203 */
[----:B------:R-:W-:-:S04]  /*8300*/  LEA R4, P0, R2, UR6, 0x1 ;  /* 0x0000000602047c11 */ /* 0x000fc8000f8008ff */
[----:B------:R-:W-:Y:S02]  /*8310*/  LEA.HI.X R5, R2, UR7, R210, 0x1, P0 ;  /* 0x0000000702057c11 */ /* 0x000fe400080f0cd2 */
[-C--:B------:R-:W-:Y:S02]  /*8320*/  LEA R2, P0, R20, R4.reuse, 0x7 ;  /* 0x0000000414027211 */ /* 0x080fe400078038ff */
[----:B----4-:R-:W-:Y:S01]  /*8330*/  IADD3 R8, P1, PT, R22, R4, RZ ;  /* 0x0000000416087210 */ /* 0x010fe20007f3e0ff */
[----:B------:R2:W-:Y:S01]  /*8340*/  STG.E.128 desc[UR30][R4.64], R40 ;  /* 0x0000002804007986 */ /* 0x0005e2000c101d1e */
[-C--:B------:R-:W-:Y:S02]  /*8350*/  LEA.HI.X R3, R20, R5.reuse, R21, 0x7, P0 ;  /* 0x0000000514037211 */ /* 0x080fe400000f3c15 */
[----:B---3--:R-:W-:Y:S01]  /*8360*/  IADD3 R6, P0, PT, R2, R22, RZ ;  /* 0x0000001602067210 */ /* 0x008fe20007f1e0ff */
[----:B------:R2:W-:Y:S01]  /*8370*/  STG.E.128 desc[UR30][R4.64+0x80], R44 ;  /* 0x0000802c04007986 */ /* 0x0005e2000c101d1e */
[----:B------:R-:W-:-:S03]  /*8380*/  IADD3.X R9, PT, PT, R0, R5, RZ, P1, !PT ;  /* 0x0000000500097210 */ /* 0x000fc60000ffe4ff */
[----:B------:R-:W-:Y:S02]  /*8390*/  IMAD.X R7, R3, 0x1, R0, P0 ;  /* 0x0000000103077824 */ /* 0x000fe400000e0600 */
[----:B------:R2:W-:Y:S04]  /*83a0*/  STG.E.128 desc[UR30][R8.64], R36 ;  /* 0x0000002408007986 */ /* 0x0005e8000c101d1e */
[----:B------:R2:W-:Y:S04]  /*83b0*/  STG.E.128 desc[UR30][R8.64+0x80], R24 ;  /* 0x0000801808007986 */ /* 0x0005e8000c101d1e */
[----:B------:R2:W-:Y:S04]  /*83c0*/  STG.E.128 desc[UR30][R2.64], R32 ;  /* 0x0000002002007986 */ /* 0x0005e8000c101d1e */
[----:B------:R2:W-:Y:S04]  /*83d0*/  STG.E.128 desc[UR30][R2.64+0x80], R16 ;  /* 0x0000801002007986 */ /* 0x0005e8000c101d1e */
[----:B------:R2:W-:Y:S04]  /*83e0*/  STG.E.128 desc[UR30][R6.64], R28 ;  /* 0x0000001c06007986 */ /* 0x0005e8000c101d1e */
[----:B------:R2:W-:Y:S02]  /*83f0*/  STG.E.128 desc[UR30][R6.64+0x80], R12 ;  /* 0x0000800c06007986 */ /* 0x0005e4000c101d1e */
.L_x_936:
        /* <DEDUP_REMOVED lines=10> */
.L_x_944:
        /* <DEDUP_REMOVED lines=14> */
.L_x_1264:


//--------------------- .text._ZN5flash44flash_bwd_dq_dk_dv_loop_seqk_parallel_kernelI23Flash_bwd_kernel_traitsILi128ELi64ELi128ELi8ELi2ELi4ELi2ELb0ELb0EN7cutlass6half_tE19Flash_kernel_traitsILi128ELi64ELi128ELi8ES3_EELb1ELb1ELb0ELb0ELb0ELb1ELb0EEEvNS_16Flash_bwd_paramsE --------------------------
	.section	.text._ZN5flash44flash_bwd_dq_dk_dv_loop_seqk_parallel_kernelI23Flash_bwd_kernel_traitsILi128ELi64ELi128ELi8ELi2ELi4ELi2ELb0ELb0EN7cutlass6half_tE19Flash_kernel_traitsILi128ELi64ELi128ELi8ES3_EELb1ELb1ELb0ELb0ELb0ELb1ELb0EEEvNS_16Flash_bwd_paramsE,"ax",@progbits
	.align	128
        .global         _ZN5flash44flash_bwd_dq_dk_dv_loop_seqk_parallel_kernelI23Flash_bwd_kernel_traitsILi128ELi64ELi128ELi8ELi2ELi4ELi2ELb0ELb0EN7cutlass6half_tE19Flash_kernel_traitsILi128ELi64ELi128ELi8ES3_EELb1ELb1ELb0ELb0ELb0ELb1ELb0EEEvNS_16Flash_bwd_paramsE
        .type           _ZN5flash44flash_bwd_dq_dk_dv_loop_seqk_parallel_kernelI23Flash_bwd_kernel_traitsILi128ELi64ELi128ELi8ELi2ELi4ELi2ELb0ELb0EN7cutlass6half_tE19Flash_kernel_traitsILi128ELi64ELi128ELi8ES3_EELb1ELb1ELb0ELb0ELb0ELb1ELb0EEEvNS_16Flash_bwd_paramsE,@function
        .size           _ZN5flash44flash_bwd_dq_dk_dv_loop_seqk_parallel_kernelI23Flash_bwd_kernel_traitsILi128ELi64ELi128ELi8ELi2ELi4ELi2ELb0ELb0EN7cutlass6half_tE19Flash_kernel_traitsILi128ELi64ELi128ELi8ES3_EELb1ELb1ELb0ELb0ELb0ELb1ELb0EEEvNS_16Flash_bwd_paramsE,(.L_x_1265 - _ZN5flash44flash_bwd_dq_dk_dv_loop_seqk_parallel_kernelI23Flash_bwd_kernel_traitsILi128ELi64ELi128ELi8ELi2ELi4ELi2ELb0ELb0EN7cutlass6half_tE19Flash_kernel_traitsILi128ELi64ELi128ELi8ES3_EELb1ELb1ELb0ELb0ELb0ELb1ELb0EEEvNS_16Flash_bwd_paramsE)
        .other          _ZN5flash44flash_bwd_dq_dk_dv_loop_seqk_parallel_kernelI23Flash_bwd_kernel_traitsILi128ELi64ELi128ELi8ELi2ELi4ELi2ELb0ELb0EN7cutlass6half_tE19Flash_kernel_traitsILi128ELi64ELi128ELi8ES3_EELb1ELb1ELb0ELb0ELb0ELb1ELb0EEEvNS_16Flash_bwd_paramsE,@"STO_CUDA_ENTRY STV_DEFAULT"
_ZN5flash44flash_bwd_dq_dk_dv_loop_seqk_parallel_kernelI23Flash_bwd_kernel_traitsILi128ELi64ELi128ELi8ELi2ELi4ELi2ELb0ELb0EN7cutlass6half_tE19Flash_kernel_traitsILi128ELi64ELi128ELi8ES3_EELb1ELb1ELb0ELb0ELb0ELb1ELb0EEEvNS_16Flash_bwd_paramsE:
.text._ZN5flash44flash_bwd_dq_dk_dv_loop_seqk_parallel_kernelI23Flash_bwd_kernel_traitsILi128ELi64ELi128ELi8ELi2ELi4ELi2ELb0ELb0EN7cutlass6half_tE19Flash_kernel_traitsILi128ELi64ELi128ELi8ES3_EELb1ELb1ELb0ELb0ELb0ELb1ELb0EEEvNS_16Flash_bwd_paramsE:
        /* <DEDUP_REMOVED lines=13> */
[----:B------:R-:W3:Y:S01]  /*00d0*/  S2UR UR25, SR_CgaCtaId ;  /* 0x00000000001979c3 */ /* 0x000ee20000008800 */
[----:B------:R-:W4:Y:S01]  /*00e0*/  LDCU.64 UR4, c[0x0][0x468] ;  /* 0x00008d00ff0477ac */ /* 0x000f220008000a00 */
[----:B------:R-:W5:Y:S06]  /*00f0*/  LDCU.U8 UR8, c[0x0][0x532] ;  /* 0x0000a640ff0877ac */ /* 0x000f6c0008000000 */
[----:B------:R-:W-:Y:S01]  /*0100*/  S2UR UR23, SR_CTAID.Z ;  /* 0x00000000001779c3 */ /* 0x000fe20000002700 */
[----:B------:R-:W3:Y:S01]  /*0110*/  LDCU UR10, c[0x0][0x438] ;  /* 0x00008700ff0a77ac */ /* 0x000ee20008000800 */
[----:B------:R-:W3:Y:S06]  /*0120*/  LDCU.64 UR34, c[0x0][0x358] ;  /* 0x00006b00ff2277ac */ /* 0x000eec0008000a00 */
[----:B------:R-:W-:Y:S01]  /*0130*/  S2UR UR21, SR_CTAID.X ;  /* 0x00000000001579c3 */ /* 0x000fe20000002500 */
[----:B-1----:R-:W-:-:S02]  /*0140*/  ULEA UR38, UP0, UR24, UR38, 0x2 ;  /* 0x0000002618267291 */ /* 0x002fc4000f8010ff */
[----:B--2---:R-:W-:Y:S02]  /*0150*/  UISETP.NE.U32.AND UP1, UPT, UR6, URZ, UPT ;  /* 0x000000ff0600728c */ /* 0x004fe4000bf25070 */
[----:B------:R-:W-:Y:S02]  /*0160*/  ULEA.HI.X UR39, UR24, UR39, URZ, 0x2, UP0 ;  /* 0x0000002718277291 */ /* 0x000fe400080f14ff */
[----:B------:R-:W-:Y:S01]  /*0170*/  UISETP.NE.U32.AND UP0, UPT, UR6, URZ, UPT ;  /* 0x000000ff0600728c */ /* 0x000fe2000bf05070 */
[----:B------:R-:W-:Y:S01]  /*0180*/  S2UR UR18, SR_CTAID.Y ;  /* 0x00000000001279c3 */ /* 0x000fe20000002600 */
[----:B----4-:R-:W-:Y:S02]  /*0190*/  UISETP.EQ.U32.AND UP2, UPT, UR4, URZ, UPT ;  /* 0x000000ff0400728c */ /* 0x010fe4000bf42070 */
[----:B------:R-:W-:Y:S02]  /*01a0*/  UISETP.NE.U32.AND UP6, UPT, UR4, URZ, UPT ;  /* 0x000000ff0400728c */ /* 0x000fe4000bfc5070 */
[----:B------:R-:W-:-:S02]  /*01b0*/  UISETP.NE.AND.EX UP5, UPT, UR7, URZ, UPT, UP1 ;  /* 0x000000ff0700728c */ /* 0x000fc4000bfa5310 */
[----:B------:R-:W-:Y:S01]  /*01c0*/  UISETP.NE.AND.EX UP4, UPT, UR7, URZ, UPT, UP0 ;  /* 0x000000ff0700728c */ /* 0x000fe2000bf85300 */
[----:B------:R-:W1:Y:S01]  /*01d0*/  S2UR UR4, SR_CgaCtaId ;  /* 0x00000000000479c3 */ /* 0x000e620000008800 */
[----:B------:R-:W2:Y:S01]  /*01e0*/  LDCU.64 UR6, c[0x0][0x470] ;  /* 0x00008e00ff0677ac */ /* 0x000ea20008000a00 */
[----:B-----5:R-:W-:Y:S02]  /*01f0*/  UISETP.NE.AND UP3, UPT, UR8, URZ, UPT ;  /* 0x000000ff0800728c */ /* 0x020fe4000bf65270 */
[----:B------:R-:W-:-:S04]  /*0200*/  UISETP.NE.AND.EX UP6, UPT, UR5, URZ, UPT, UP6 ;  /* 0x000000ff0500728c */ /* 0x000fc8000bfc5360 */
[----:B------:R-:W4:Y:S01]  /*0210*/  S2UR UR20, SR_CTAID.Z ;  /* 0x00000000001479c3 */ /* 0x000f220000002700 */
        /* <DEDUP_REMOVED lines=8> */
[----:B------:R-:W2:Y:S01]  /*02a0*/  @!UP4 LDCU UR22, c[0x0][0x434] ;  /* 0x00008680ff16c7ac */ /* 0x000ea20008000800 */
[----:B---3--:R-:W-:-:S02]  /*02b0*/  ULEA UR25, UR25, UR8, 0x18 ;  /* 0x0000000819197291 */ /* 0x008fc4000f8ec0ff */
[----:B-1----:R-:W-:Y:S02]  /*02c0*/  ULEA UR4, UR4, UR5, 0x18 ;  /* 0x0000000504047291 */ /* 0x002fe4000f8ec0ff */
[----:B------:R-:W-:Y:S01]  /*02d0*/  UISETP.NE.AND.EX UP3, UPT, UR7, URZ, UPT, UP0 ;  /* 0x000000ff0700728c */ /* 0x000fe2000bf65300 */
[----:B------:R-:W-:Y:S01]  /*02e0*/  UMOV UR30, 0xffffc000 ;  /* 0xffffc000001e7882 */ /* 0x000fe20000000000 */
[----:B------:R-:W-:Y:S01]  /*02f0*/  UMOV UR31, URZ ;  /* 0x000000ff001f7c82 */ /* 0x000fe20008000000 */
[----:B------:R-:W-:-:S08]  /*0300*/  UMOV UR32, URZ ;  /* 0x000000ff00207c82 */ /* 0x000fd00008000000 */
.L_x_997:
[----:B-1----:R-:W1:Y:S01]  /*0310*/  LDCU.64 UR8, c[0x0][0x478] ;  /* 0x00008f00ff0877ac */ /* 0x002e620008000a00 */
[----:B------:R-:W-:Y:S02]  /*0320*/  PLOP3.LUT P1, PT, PT, PT, UP3, 0x80, 0x8 ;  /* 0x000000000008781c */ /* 0x000fe40003f2f038 */
[----:B------:R-:W-:Y:S01]  /*0330*/  PLOP3.LUT P4, PT, PT, PT, UP5, 0x80, 0x8 ;  /* 0x000000000008781c */ /* 0x000fe20003f8f058 */
[----:B------:R-:W-:Y:S01]  /*0340*/  @UP3 ULEA UR12, UP0, UR24, UR6, 0x2 ;  /* 0x00000006180c3291 */ /* 0x000fe2000f8010ff */
[----:B------:R-:W-:Y:S01]  /*0350*/  PLOP3.LUT P2, PT, PT, PT, UP4, 0x80, 0x8 ;  /* 0x000000000008781c */ /* 0x000fe20003f4f048 */
[----:B------:R-:W-:Y:S02]  /*0360*/  UISETP.NE.AND UP2, UPT, UR27, URZ, UPT ;  /* 0x000000ff1b00728c */ /* 0x000fe4000bf45270 */
[----:B------:R-:W-:Y:S02]  /*0370*/  @UP3 ULEA.HI.X UR13, UR24, UR7, URZ, 0x2, UP0 ;  /* 0x00000007180d3291 */ /* 0x000fe400080f14ff */
[----:B---3--:R-:W-:-:S04]  /*0380*/  IMAD.U32 R4, RZ, RZ, UR12 ;  /* 0x0000000cff047e24 */ /* 0x008fc8000f8e00ff */
[----:B------:R-:W-:Y:S01]  /*0390*/  IMAD.U32 R5, RZ, RZ, UR13 ;  /* 0x0000000dff057e24 */ /* 0x000fe2000f8e00ff */
[----:B----4-:R-:W-:Y:S02]  /*03a0*/  UIMAD.WIDE.U32 UR12, UR24, 0x4, UR28 ;  /* 0x00000004180c78a5 */ /* 0x010fe4000f8e001c */
[----:B-1----:R-:W-:Y:S02]  /*03b0*/  UISETP.NE.U32.AND UP0, UPT, UR8, URZ, UPT ;  /* 0x000000ff0800728c */ /* 0x002fe4000bf05070 */
[----:B------:R-:W3:Y:S02]  /*03c0*/  @P1 LDG.E R6, desc[UR34][R4.64] ;  /* 0x0000002204061981 */ /* 0x000ee4000c1e1900 */
[----:B------:R-:W-:-:S06]  /*03d0*/  UISETP.NE.AND.EX UP0, UPT, UR9, URZ, UPT, UP0 ;  /* 0x000000ff0900728c */ /* 0x000fcc000bf05300 */
[----:B------:R-:W-:-:S05]  /*03e0*/  PLOP3.LUT P0, PT, PT, PT, UP0, 0x80, 0x8 ;  /* 0x000000000008781c */ /* 0x000fca0003f0f008 */
[----:B------:R-:W-:Y:S01]  /*03f0*/  @UP0 ULEA UR14, UP1, UR24, UR8, 0x2 ;  /* 0x00000008180e0291 */ /* 0x000fe2000f8210ff */
[----:B------:R-:W-:Y:S01]  /*0400*/  PLOP3.LUT P3, PT, PT, PT, UP2, 0x80, 0x8 ;  /* 0x000000000008781c */ /* 0x000fe20003f6f028 */
[----:B------:R-:W1:Y:S02]  /*0410*/  @!UP0 LDCU UR5, c[0x0][0x43c] ;  /* 0x00008780ff0587ac */ /* 0x000e640008000800 */
[----:B------:R-:W-:Y:S02]  /*0420*/  @UP0 ULEA.HI.X UR15, UR24, UR9, URZ, 0x2, UP1 ;  /* 0x00000009180f0291 */ /* 0x000fe400088f14ff */
[----:B------:R-:W-:Y:S01]  /*0430*/  IMAD.U32 R2, RZ, RZ, UR14 ;  /* 0x0000000eff027e24 */ /* 0x000fe2000f8e00ff */
[----:B------:R-:W4:Y:S03]  /*0440*/  @!UP0 LDCU.64 UR8, c[0x0][0x488] ;  /* 0x00009100ff0887ac */ /* 0x000f260008000a00 */
[----:B------:R-:W-:-:S05]  /*0450*/  IMAD.U32 R3, RZ, RZ, UR15 ;  /* 0x0000000fff037e24 */ /* 0x000fca000f8e00ff */
[----:B-----5:R5:W2:Y:S01]  /*0460*/  @P0 LDG.E R4, desc[UR34][R2.64] ;  /* 0x0000002202040981 */ /* 0x020aa2000c1e1900 */
[----:B------:R-:W-:Y:S01]  /*0470*/  UMOV UR37, URZ ;  /* 0x000000ff00257c82 */ /* 0x000fe20008000000 */
[----:B------:R-:W-:Y:S01]  /*0480*/  UMOV UR16, 0xffffffff ;  /* 0xffffffff00107882 */ /* 0x000fe20000000000 */
[----:B------:R-:W-:Y:S01]  /*0490*/  UMOV UR40, 0xffffffff ;  /* 0xffffffff00287882 */ /* 0x000fe20000000000 */
[----:B----4-:R-:W-:-:S04]  /*04a0*/  @!UP0 UISETP.NE.U32.AND UP1, UPT, UR8, URZ, UPT ;  /* 0x000000ff0800828c */ /* 0x010fc8000bf25070 */
[----:B------:R-:W-:-:S04]  /*04b0*/  @!UP0 UISETP.NE.AND.EX UP1, UPT, UR9, URZ, UPT, UP1 ;  /* 0x000000ff0900828c */ /* 0x000fc8000bf25310 */
[----:B-1----:R-:W-:Y:S01]  /*04c0*/  @!UP0 USEL UR9, UR5, URZ, UP1 ;  /* 0x000000ff05098287 */ /* 0x002fe20008800000 */
[----:B-----5:R-:W-:Y:S02]  /*04d0*/  IMAD.U32 R2, RZ, RZ, UR12 ;  /* 0x0000000cff027e24 */ /* 0x020fe4000f8e00ff */
[----:B------:R-:W-:-:S05]  /*04e0*/  IMAD.U32 R3, RZ, RZ, UR13 ;  /* 0x0000000dff037e24 */ /* 0x000fca000f8e00ff */
[----:B------:R-:W4:Y:S04]  /*04f0*/  @P4 LDG.E R5, desc[UR34][R2.64] ;  /* 0x0000002202054981 */ /* 0x000f28000c1e1900 */
[----:B------:R1:W5:Y:S02]  /*0500*/  @P2 LDG.E R0, desc[UR34][R2.64+0x4] ;  /* 0x0000042202002981 */ /* 0x000364000c1e1900 */
[----:B-1----:R-:W-:Y:S02]  /*0510*/  IMAD.U32 R2, RZ, RZ, UR38 ;  /* 0x00000026ff027e24 */ /* 0x002fe4000f8e00ff */
[----:B------:R-:W-:-:S05]  /*0520*/  IMAD.U32 R3, RZ, RZ, UR39 ;  /* 0x00000027ff037e24 */ /* 0x000fca000f8e00ff */
[----:B------:R-:W5:Y:S01]  /*0530*/  @!P3 LDG.E R2, desc[UR34][R2.64] ;  /* 0x000000220202b981 */ /* 0x000f62000c1e1900 */
[----:B------:R-:W-:Y:S01]  /*0540*/  USHF.L.U32 UR5, UR36, 0x7, URZ ;  /* 0x0000000724057899 */ /* 0x000fe200080006ff */
[----:B---3--:R-:W-:Y:S02]  /*0550*/  @P1 R2UR UR37, R6 ;  /* 0x00000000062512ca */ /* 0x008fe400000e0000 */
[----:B--2---:R-:W-:-:S13]  /*0560*/  @P0 R2UR UR33, R4 ;  /* 0x00000000042102ca */ /* 0x004fda00000e0000 */
        /* <DEDUP_REMOVED lines=14> */
.L_x_945:
        /* <DEDUP_REMOVED lines=35> */
.L_x_947:
[----:B------:R-:W1:Y:S01]  /*0880*/  LDCU.64 UR14, c[0x0][0x3b8] ;  /* 0x00007700ff0e77ac */ /* 0x000e620008000a00 */
[----:B------:R-:W-:-:S04]  /*0890*/  UIADD3 UR8, UPT, UPT, UR37, UR40, URZ ;  /* 0x0000002825087290 */ /* 0x000fc8000fffe0ff */
[----:B-1----:R-:W-:Y:S02]  /*08a0*/  UIMAD.WIDE.U32 UR10, UR8, UR14, URZ ;  /* 0x0000000e080a72a5 */ /* 0x002fe4000f8e00ff */
[----:B------:R-:W-:-:S04]  /*08b0*/  UIMAD UR8, UR8, UR15, URZ ;  /* 0x0000000f080872a4 */ /* 0x000fc8000f8e02ff */
[----:B------:R-:W-:Y:S01]  /*08c0*/  UIADD3 UR8, UPT, UPT, UR11, UR8, URZ ;  /* 0x000000080b087290 */ /* 0x000fe2000fffe0ff */
[----:B------:R-:W-:-:S05]  /*08d0*/  UMOV UR46, UR10 ;  /* 0x0000000a002e7c82 */ /* 0x000fca0008000000 */
[----:B------:R-:W-:Y:S02]  /*08e0*/  MOV R22, UR8 ;  /* 0x0000000800167c02 */ /* 0x000fe40008000f00 */
.L_x_948:
        /* <DEDUP_REMOVED lines=43> */
.L_x_949:
[----:B------:R-:W1:Y:S01]  /*0ba0*/  LDCU.64 UR12, c[0x0][0x3c0] ;  /* 0x00007800ff0c77ac */ /* 0x000e620008000a00 */
[----:B------:R-:W-:-:S04]  /*0bb0*/  UIADD3 UR8, UPT, UPT, UR37, UR40, URZ ;  /* 0x0000002825087290 */ /* 0x000fc8000fffe0ff */
[----:B-1----:R-:W-:Y:S02]  /*0bc0*/  UIMAD.WIDE.U32 UR48, UR8, UR12, URZ ;  /* 0x0000000c083072a5 */ /* 0x002fe4000f8e00ff */
[----:B------:R-:W-:-:S04]  /*0bd0*/  UIMAD UR8, UR8, UR13, URZ ;  /* 0x0000000d080872a4 */ /* 0x000fc8000f8e02ff */
[----:B------:R-:W-:-:S06]  /*0be0*/  UIADD3 UR8, UPT, UPT, UR49, UR8, URZ ;  /* 0x0000000831087290 */ /* 0x000fcc000fffe0ff */
[----:B------:R-:W-:-:S07]  /*0bf0*/  MOV R18, UR8 ;  /* 0x0000000800127c02 */ /* 0x000fce0008000f00 */
.L_x_950:
        /* <DEDUP_REMOVED lines=24> */
[----:B------:R-:W-:-:S04]  /*0d80*/  UIMAD UR8, UR9, UR10, UR8 ;  /* 0x0000000a090872a4 */ /* 0x000fc8000f8e0208 */
[----:B------:R-:W-:Y:S01]  /*0d90*/  UIADD3 UR8, UPT, UPT, UR57, UR8, URZ ;  /* 0x0000000839087290 */ /* 0x000fe2000fffe0ff */
[----:B------:R-:W-:Y:S11]  /*0da0*/  BRA `(.L_x_952) ;  /* 0x00000000000c7947 */ /* 0x000ff60003800000 */
.L_x_951:
[----:B------:R-:W-:Y:S02]  /*0db0*/  UIMAD.WIDE.U32 UR56, UR50, UR16, URZ ;  /* 0x00000010323872a5 */ /* 0x000fe4000f8e00ff */
[----:B------:R-:W-:-:S04]  /*0dc0*/  UIMAD UR8, UR51, UR16, URZ ;  /* 0x00000010330872a4 */ /* 0x000fc8000f8e02ff */
[----:B------:R-:W-:Y:S02]  /*0dd0*/  UIADD3 UR8, UPT, UPT, UR57, UR8, URZ ;  /* 0x0000000839087290 */ /* 0x000fe4000fffe0ff */
.L_x_952:
        /* <DEDUP_REMOVED lines=20> */
.L_x_953:
[----:B------:R-:W1:Y:S01]  /*0f20*/  LDCU UR58, c[0x0][0x434] ;  /* 0x00008680ff3a77ac */ /* 0x000e620008000800 */
[----:B------:R-:W-:-:S04]  /*0f30*/  UIMAD UR10, UR24, UR45, UR23 ;  /* 0x0000002d180a72a4 */ /* 0x000fc8000f8e0217 */
[----:B-1----:R-:W-:Y:S02]  /*0f40*/  UIMAD UR58, UR10, UR58, URZ ;  /* 0x0000003a0a3a72a4 */ /* 0x002fe4000f8e02ff */
.L_x_954:
        /* <DEDUP_REMOVED lines=11> */
.L_x_955:
[----:B------:R-:W1:Y:S01]  /*1000*/  LDCU UR57, c[0x0][0x444] ;  /* 0x00008880ff3977ac */ /* 0x000e620008000800 */
[----:B------:R-:W-:-:S04]  /*1010*/  UIMAD UR10, UR24, UR45, UR23 ;  /* 0x0000002d180a72a4 */ /* 0x000fc8000f8e0217 */
[----:B-1----:R-:W-:-:S12]  /*1020*/  UIMAD UR57, UR10, UR57, URZ ;  /* 0x000000390a3972a4 */ /* 0x002fd8000f8e02ff */
.L_x_956:
        /* <DEDUP_REMOVED lines=11> */
[----:B------:R-:W-:-:S02]  /*10e0*/  ULEA UR57, UR51, UR57, 0x6 ;  /* 0x0000003933397291 */ /* 0x000fc4000f8e30ff */
[----:B------:R-:W-:Y:S02]  /*10f0*/  ULEA UR58, UR51, UR58, 0x6 ;  /* 0x0000003a333a7291 */ /* 0x000fe4000f8e30ff */
[----:B---3--:R-:W-:-:S04]  /*1100*/  UIADD3 UR9, UPT, UPT, UR50, -UR9, -UR33 ;  /* 0x8000000932097290 */ /* 0x008fc8000fffe821 */
[----:B------:R-:W-:Y:S01]  /*1110*/  USHF.R.S32.HI UR8, URZ, 0x1f, UR9 ;  /* 0x0000001fff087899 */ /* 0x000fe20008011409 */
[----:B--2---:R-:W-:-:S03]  /*1120*/  IMAD R6, R14, UR53, RZ ;  /* 0x000000350e067c24 */ /* 0x004fc6000f8e02ff */
[----:B------:R-:W-:Y:S01]  /*1130*/  ULEA.HI UR8, UR8, UR9, URZ, 0x6 ;  /* 0x0000000908087291 */ /* 0x000fe2000f8f30ff */
[----:B-1----:R-:W-:-:S03]  /*1140*/  IMAD.SHL.U32 R43, R42, 0x8, RZ ;  /* 0x000000082a2b7824 */ /* 0x002fc600078e00ff */
[----:B------:R-:W-:Y:S01]  /*1150*/  USHF.R.S32.HI UR49, URZ, 0x6, UR8 ;  /* 0x00000006ff317899 */ /* 0x000fe20008011408 */
[--C-:B------:R-:W-:Y:S02]  /*1160*/  SHF.R.U32.HI R41, RZ, 0x3, R42.reuse ;  /* 0x00000003ff297819 */ /* 0x100fe4000001162a */
[----:B------:R-:W-:Y:S01]  /*1170*/  LOP3.LUT R246, R42, 0x1f, RZ, 0xc0, !PT ;  /* 0x0000001f2af67812 */ /* 0x000fe200078ec0ff */
[----:B------:R-:W-:Y:S01]  /*1180*/  UISETP.LT.AND UP0, UPT, URZ, UR49, UPT ;  /* 0x00000031ff00728c */ /* 0x000fe2000bf01270 */
[----:B------:R-:W-:Y:S02]  /*1190*/  LOP3.LUT R12, R43, 0x38, RZ, 0xc0, !PT ;  /* 0x000000382b0c7812 */ /* 0x000fe400078ec0ff */
[----:B------:R-:W1:Y:S01]  /*11a0*/  LDCU.128 UR8, c[0x0][0x590] ;  /* 0x0000b200ff0877ac */ /* 0x000e620008000c00 */
[----:B------:R-:W-:Y:S02]  /*11b0*/  SHF.R.U32.HI R241, RZ, 0x5, R42 ;  /* 0x00000005fff17819 */ /* 0x000fe4000001162a */
[----:B------:R-:W-:Y:S01]  /*11c0*/  IADD3 R2, P0, PT, R12, UR62, RZ ;  /* 0x0000003e0c027c10 */ /* 0x000fe2000ff1e0ff */
[----:B------:R-:W-:Y:S01]  /*11d0*/  IMAD.WIDE.U32 R4, R14, UR52, R12 ;  /* 0x000000340e047c25 */ /* 0x000fe2000f8e000c */
[----:B------:R-:W-:Y:S01]  /*11e0*/  USEL UR49, URZ, UR49, !UP0 ;  /* 0x00000031ff317287 */ /* 0x000fe2000c000000 */
[----:B------:R-:W2:Y:S02]  /*11f0*/  LDCU.64 UR62, c[0x0][0x420] ;  /* 0x00008400ff3e77ac */ /* 0x000ea40008000a00 */
[----:B------:R-:W-:Y:S01]  /*1200*/  IMAD.X R3, RZ, RZ, UR17, P0 ;  /* 0x00000011ff037e24 */ /* 0x000fe200080e06ff */
[----:B------:R-:W-:-:S02]  /*1210*/  UISETP.GT.AND UP0, UPT, UR43, UR49, UPT ;  /* 0x000000312b00728c */ /* 0x000fc4000bf04270 */
[----:B-1----:R-:W-:Y:S01]  /*1220*/  UIMAD UR16, UR53, UR8, URZ ;  /* 0x00000008351072a4 */ /* 0x002fe2000f8e02ff */
[----:B------:R-:W-:Y:S01]  /*1230*/  IMAD.U32 R0, RZ, RZ, UR8 ;  /* 0x00000008ff007e24 */ /* 0x000fe2000f8e00ff */
[----:B------:R-:W-:Y:S02]  /*1240*/  UIMAD UR53, UR45, UR60, URZ ;  /* 0x0000003c2d3572a4 */ /* 0x000fe4000f8e02ff */
[----:B------:R-:W-:Y:S01]  /*1250*/  UIMAD UR16, UR52, UR9, UR16 ;  /* 0x00000009341072a4 */ /* 0x000fe2000f8e0210 */
[----:B------:R-:W-:Y:S01]  /*1260*/  IMAD.WIDE.U32 R2, R0, UR52, R2 ;  /* 0x0000003400027c25 */ /* 0x000fe2000f8e0002 */
[----:B------:R-:W1:Y:S03]  /*1270*/  LDCU.64 UR60, c[0x0][0x5e8] ;  /* 0x0000bd00ff3c77ac */ /* 0x000e660008000a00 */
[----:B------:R-:W-:Y:S01]  /*1280*/  IMAD.U32 R0, RZ, RZ, UR10 ;  /* 0x0000000aff007e24 */ /* 0x000fe2000f8e00ff */
[----:B------:R-:W-:-:S05]  /*1290*/  IADD3 R3, PT, PT, R3, UR16, RZ ;  /* 0x0000001003037c10 */ /* 0x000fca000fffe0ff */
[----:B------:R-:W3:Y:S01]  /*12a0*/  LDCU.64 UR16, c[0x0][0x3c8] ;  /* 0x00007900ff1077ac */ /* 0x000ee20008000a00 */
[----:B------:R-:W-:-:S04]  /*12b0*/  IMAD.WIDE.U32 R2, R0, UR23, R2 ;  /* 0x0000001700027c25 */ /* 0x000fc8000f8e0002 */
[----:B------:R-:W-:Y:S01]  /*12c0*/  IMAD.U32 R0, RZ, RZ, UR11 ;  /* 0x0000000bff007e24 */ /* 0x000fe2000f8e00ff */
[----:B------:R-:W5:Y:S03]  /*12d0*/  LDCU.64 UR10, c[0x0][0x550] ;  /* 0x0000aa00ff0a77ac */ /* 0x000f660008000a00 */
[----:B------:R-:W-:Y:S01]  /*12e0*/  IMAD R3, R0, UR23, R3 ;  /* 0x0000001700037c24 */ /* 0x000fe2000f8e0203 */
[----:B-1----:R-:W-:Y:S01]  /*12f0*/  UIMAD.WIDE UR60, UR57, 0x4, UR60 ;  /* 0x00000004393c78a5 */ /* 0x002fe2000f8e023c */
[----:B------:R-:W-:Y:S01]  /*1300*/  IMAD R0, R15, UR52, R6 ;  /* 0x000000340f007c24 */ /* 0x000fe2000f8e0206 */
[----:B------:R-:W-:Y:S01]  /*1310*/  IADD3 R6, P0, PT, R4, UR54, RZ ;  /* 0x0000003604067c10 */ /* 0x000fe2000ff1e0ff */
[----:B------:R-:W-:Y:S01]  /*1320*/  IMAD.WIDE.U32 R2, R41, UR8, R2 ;  /* 0x0000000829027c25 */ /* 0x000fe2000f8e0002 */
[----:B------:R-:W-:Y:S02]  /*1330*/  USHF.L.U32 UR52, UR8, 0x5, URZ ;  /* 0x0000000508347899 */ /* 0x000fe400080006ff */
[----:B------:R-:W-:Y:S01]  /*1340*/  IADD3.X R7, PT, PT, R5, UR47, R0, P0, !PT ;  /* 0x0000002f05077c10 */ /* 0x000fe200087fe400 */
[----:B------:R-:W-:Y:S01]  /*1350*/  IMAD R11, R41, UR9, R3 ;  /* 0x00000009290b7c24 */ /* 0x000fe2000f8e0203 */
[----:B---3--:R-:W-:Y:S01]  /*1360*/  MOV R0, UR16 ;  /* 0x0000001000007c02 */ /* 0x008fe20008000f00 */
[----:B----4-:R-:W-:Y:S01]  /*1370*/  IMAD.WIDE.U32 R4, R8, UR21, RZ ;  /* 0x0000001508047c25 */ /* 0x010fe2000f8e00ff */
[----:B------:R-:W-:Y:S01]  /*1380*/  USHF.L.U64.HI UR47, UR8, 0x5, UR9 ;  /* 0x00000005082f7899 */ /* 0x000fe20008010209 */
[----:B------:R-:W1:Y:S02]  /*1390*/  LDCU.64 UR8, c[0x0][0x380] ;  /* 0x00007000ff0877ac */ /* 0x000e640008000a00 */
[----:B------:R-:W-:Y:S01]  /*13a0*/  IMAD.U32 R3, RZ, RZ, UR17 ;  /* 0x00000011ff037e24 */ /* 0x000fe2000f8e00ff */
[----:B------:R-:W-:Y:S01]  /*13b0*/  SEL R4, R4, RZ, P6 ;  /* 0x000000ff04047207 */ /* 0x000fe20003000000 */
[----:B------:R-:W-:Y:S01]  /*13c0*/  IMAD.WIDE.U32 R6, R0, UR23, R6 ;  /* 0x0000001700067c25 */ /* 0x000fe2000f8e0006 */
[----:B------:R-:W3:Y:S01]  /*13d0*/  LDCU.64 UR16, c[0x0][0x570] ;  /* 0x0000ae00ff1077ac */ /* 0x000ee20008000a00 */
        /* <DEDUP_REMOVED lines=9> */
[C---:B------:R-:W-:Y:S01]  /*1470*/  VIADD R11, R41.reuse, 0x40 ;  /* 0x00000040290b7836 */ /* 0x040fe20000000000 */
[----:B------:R-:W-:Y:S01]  /*1480*/  SEL R0, R8, RZ, P6 ;  /* 0x000000ff08007207 */ /* 0x000fe20003000000 */
[----:B------:R-:W-:Y:S01]  /*1490*/  IMAD.WIDE.U32 R2, R41, R14, R2 ;  /* 0x0000000e29027225 */ /* 0x000fe200078e0002 */
[----:B------:R-:W-:-:S02]  /*14a0*/  MOV R4, UR54 ;  /* 0x0000003600047c02 */ /* 0x000fc40008000f00 */
[----:B------:R-:W-:Y:S01]  /*14b0*/  IADD3.X R5, PT, PT, R5, UR55, R0, P1, P0 ;  /* 0x0000003705057c10 */ /* 0x000fe20008fe0400 */
[----:B------:R-:W-:Y:S01]  /*14c0*/  IMAD R3, R41, R15, R3 ;  /* 0x0000000f29037224 */ /* 0x000fe200078e0203 */
[----:B------:R-:W-:Y:S01]  /*14d0*/  IADD3 R0, P0, PT, R9, UR54, RZ ;  /* 0x0000003609007c10 */ /* 0x000fe2000ff1e0ff */
[----:B--2---:R-:W-:Y:S01]  /*14e0*/  UIMAD.WIDE UR54, UR58, 0x4, UR62 ;  /* 0x000000043a3678a5 */ /* 0x004fe2000f8e023e */
[----:B-1----:R-:W-:Y:S02]  /*14f0*/  LEA R243, P1, R2, UR8, 0x1 ;  /* 0x0000000802f37c11 */ /* 0x002fe4000f8208ff */
[----:B------:R-:W-:Y:S01]  /*1500*/  LEA.HI.X.SX32 R4, R4, R5, 0x1, P0 ;  /* 0x0000000504047211 */ /* 0x000fe200000f0eff */
[----:B------:R-:W-:Y:S01]  /*1510*/  VIADD R5, R41, 0x20 ;  /* 0x0000002029057836 */ /* 0x000fe20000000000 */
[----:B---3--:R-:W-:Y:S01]  /*1520*/  LEA R236, P0, R0, UR16, 0x2 ;  /* 0x0000001000ec7c11 */ /* 0x008fe2000f8010ff */
[----:B------:R-:W-:Y:S01]  /*1530*/  UMOV UR16, UR60 ;  /* 0x0000003c00107c82 */ /* 0x000fe20008000000 */
[----:B------:R-:W-:-:S02]  /*1540*/  LEA.HI.X R242, R2, UR9, R3, 0x1, P1 ;  /* 0x0000000902f27c11 */ /* 0x000fc400088f0c03 */
[----:B------:R-:W-:Y:S01]  /*1550*/  LEA.HI.X R237, R0, UR17, R4, 0x2, P0 ;  /* 0x0000001100ed7c11 */ /* 0x000fe200080f1404 */
[C---:B------:R-:W-:Y:S01]  /*1560*/  IMAD.SHL.U32 R0, R14.reuse, 0x20, RZ ;  /* 0x000000200e007824 */ /* 0x040fe200078e00ff */
[C---:B------:R-:W-:Y:S01]  /*1570*/  IADD3 R20, P2, PT, R41.reuse, 0x40, RZ ;  /* 0x0000004029147810 */ /* 0x040fe20007f5e0ff */
[----:B------:R-:W-:Y:S01]  /*1580*/  UMOV UR17, UR61 ;  /* 0x0000003d00117c82 */ /* 0x000fe20008000000 */
[C---:B------:R-:W-:Y:S02]  /*1590*/  IADD3 R16, P0, PT, R41.reuse, 0x20, RZ ;  /* 0x0000002029107810 */ /* 0x040fe40007f1e0ff */
        /* <DEDUP_REMOVED lines=20> */
.L_x_958:
[----:B------:R-:W1:Y:S01]  /*16e0*/  LDCU.64 UR12, c[0x0][0x5c0] ;  /* 0x0000b800ff0c77ac */ /* 0x000e620008000a00 */
[----:B------:R-:W-:-:S04]  /*16f0*/  UIADD3 UR8, UPT, UPT, UR37, UR40, URZ ;  /* 0x0000002825087290 */ /* 0x000fc8000fffe0ff */
[----:B-1----:R-:W-:Y:S02]  /*1700*/  UIMAD.WIDE.U32 UR16, UR8, UR12, URZ ;  /* 0x0000000c081072a5 */ /* 0x002fe4000f8e00ff */
[----:B------:R-:W-:-:S04]  /*1710*/  UIMAD UR8, UR8, UR13, URZ ;  /* 0x0000000d080872a4 */ /* 0x000fc8000f8e02ff */
[----:B------:R-:W-:-:S06]  /*1720*/  UIADD3 UR8, UPT, UPT, UR17, UR8, URZ ;  /* 0x0000000811087290 */ /* 0x000fcc000fffe0ff */
[----:B------:R-:W-:Y:S02]  /*1730*/  MOV R0, UR8 ;  /* 0x0000000800007c02 */ /* 0x000fe40008000f00 */
.L_x_959:
        /* <DEDUP_REMOVED lines=13> */
.L_x_960:
[----:B------:R-:W1:Y:S01]  /*1810*/  LDCU.64 UR10, c[0x0][0x5c8] ;  /* 0x0000b900ff0a77ac */ /* 0x000e620008000a00 */
[----:B------:R-:W-:-:S04]  /*1820*/  UIADD3 UR37, UPT, UPT, UR37, UR40, URZ ;  /* 0x0000002825257290 */ /* 0x000fc8000fffe0ff */
[----:B-1----:R-:W-:Y:S02]  /*1830*/  UIMAD.WIDE.U32 UR14, UR37, UR10, URZ ;  /* 0x0000000a250e72a5 */ /* 0x002fe4000f8e00ff */
[----:B------:R-:W-:-:S04]  /*1840*/  UIMAD UR37, UR37, UR11, URZ ;  /* 0x0000000b252572a4 */ /* 0x000fc8000f8e02ff */
[----:B------:R-:W-:-:S06]  /*1850*/  UIADD3 UR37, UPT, UPT, UR15, UR37, URZ ;  /* 0x000000250f257290 */ /* 0x000fcc000fffe0ff */
[----:B------:R-:W-:-:S07]  /*1860*/  MOV R9, UR37 ;  /* 0x0000002500097c02 */ /* 0x000fce0008000f00 */
.L_x_961:
        /* <DEDUP_REMOVED lines=27> */
.L_x_963:
[----:B------:R-:W-:Y:S05]  /*1a20*/  BSYNC.RECONVERGENT B0 ;  /* 0x0000000000007941 */ /* 0x000fea0003800200 */
.L_x_962:
        /* <DEDUP_REMOVED lines=13> */
.L_x_965:
[----:B------:R-:W-:Y:S05]  /*1b00*/  BSYNC.RECONVERGENT B0 ;  /* 0x0000000000007941 */ /* 0x000fea0003800200 */
.L_x_964:
        /* <DEDUP_REMOVED lines=13> */
.L_x_967:
[----:B------:R-:W-:Y:S05]  /*1be0*/  BSYNC.RECONVERGENT B0 ;  /* 0x0000000000007941 */ /* 0x000fea0003800200 */
.L_x_966:
        /* <DEDUP_REMOVED lines=13> */
.L_x_969:
[----:B------:R-:W-:Y:S05]  /*1cc0*/  BSYNC.RECONVERGENT B0 ;  /* 0x0000000000007941 */ /* 0x000fea0003800200 */
.L_x_968:
        /* <DEDUP_REMOVED lines=22> */
.L_x_971:
[----:B------:R-:W-:Y:S05]  /*1e30*/  BSYNC.RECONVERGENT B0 ;  /* 0x0000000000007941 */ /* 0x000fea0003800200 */
.L_x_970:
        /* <DEDUP_REMOVED lines=13> */
.L_x_973:
[----:B------:R-:W-:Y:S05]  /*1f10*/  BSYNC.RECONVERGENT B0 ;  /* 0x0000000000007941 */ /* 0x000fea0003800200 */
.L_x_972:
        /* <DEDUP_REMOVED lines=13> */
.L_x_975:
[----:B------:R-:W-:Y:S05]  /*1ff0*/  BSYNC.RECONVERGENT B0 ;  /* 0x0000000000007941 */ /* 0x000fea0003800200 */
.L_x_974:
        /* <DEDUP_REMOVED lines=13> */
.L_x_957:
[----:B------:R-:W-:Y:S01]  /*20d0*/  UIMAD UR56, UR51, -0x40, UR42 ;  /* 0xffffffc0333878a4 */ /* 0x000fe2000f8e022a */
[----:B------:R-:W-:Y:S01]  /*20e0*/  IMAD.U32 R2, RZ, RZ, UR14 ;  /* 0x0000000eff027e24 */ /* 0x000fe2000f8e00ff */
[----:B------:R-:W-:Y:S01]  /*20f0*/  UIMAD UR58, UR41, UR14, URZ ;  /* 0x0000000e293a72a4 */ /* 0x000fe2000f8e02ff */
[----:B------:R-:W-:Y:S01]  /*2100*/  IMAD.U32 R8, RZ, RZ, UR52 ;  /* 0x00000034ff087e24 */ /* 0x000fe2000f8e00ff */
[----:B------:R-:W1:Y:S01]  /*2110*/  LDCU.64 UR10, c[0x0][0x3d0] ;  /* 0x00007a00ff0a77ac */ /* 0x000e620008000a00 */
[----:B------:R-:W-:Y:S01]  /*2120*/  IMAD.WIDE.U32 R2, R2, UR5, R12 ;  /* 0x0000000502027c25 */ /* 0x000fe2000f8e000c */
[----:B------:R-:W-:Y:S01]  /*2130*/  ISETP.GE.AND P5, PT, R5, UR56, PT ;  /* 0x0000003805007c0c */ /* 0x000fe2000bfa6270 */
[----:B------:R-:W-:Y:S01]  /*2140*/  @P6 BAR.SYNC.DEFER_BLOCKING 0x0 ;  /* 0x0000000000006b1d */ /* 0x000fe20000010000 */
[----:B------:R-:W-:Y:S01]  /*2150*/  UIMAD UR58, UR5, UR15, UR58 ;  /* 0x0000000f053a72a4 */ /* 0x000fe2000f8e023a */
[----:B------:R-:W-:Y:S01]  /*2160*/  IMAD.U32 R7, RZ, RZ, UR52 ;  /* 0x00000034ff077e24 */ /* 0x000fe2000f8e00ff */
[----:B------:R-:W-:Y:S01]  /*2170*/  IADD3 R2, P0, PT, R2, UR46, RZ ;  /* 0x0000002e02027c10 */ /* 0x000fe2000ff1e0ff */
[----:B------:R-:W-:Y:S01]  /*2180*/  IMAD.U32 R6, RZ, RZ, UR47 ;  /* 0x0000002fff067e24 */ /* 0x000fe2000f8e00ff */
[----:B------:R-:W-:Y:S01]  /*2190*/  UIADD3 UR57, UPT, UPT, -UR5, UR33, URZ ;  /* 0x0000002105397290 */ /* 0x000fe2000fffe1ff */
[----:B------:R-:W-:Y:S01]  /*21a0*/  IMAD.U32 R4, RZ, RZ, UR12 ;  /* 0x0000000cff047e24 */ /* 0x000fe2000f8e00ff */
[----:B------:R-:W2:Y:S01]  /*21b0*/  LDCU.64 UR8, c[0x0][0x3d8] ;  /* 0x00007b00ff0877ac */ /* 0x000ea20008000a00 */
[----:B------:R-:W-:Y:S01]  /*21c0*/  IADD3.X R3, PT, PT, R22, UR58, R3, P0, !PT ;  /* 0x0000003a16037c10 */ /* 0x000fe200087fe403 */
[----:B------:R-:W3:Y:S01]  /*21d0*/  S2R R216, SR_TID.X ;  /* 0x0000000000d87919 */ /* 0x000ee20000002100 */
[----:B------:R-:W-:Y:S01]  /*21e0*/  ISETP.GE.AND P6, PT, R41, UR56, PT ;  /* 0x0000003829007c0c */ /* 0x000fe2000bfc6270 */
[----:B------:R-:W-:Y:S01]  /*21f0*/  UIMAD UR41, UR41, UR12, URZ ;  /* 0x0000000c292972a4 */ /* 0x000fe2000f8e02ff */
[----:B------:R-:W-:Y:S01]  /*2200*/  @!P5 LEA R8, P1, R8, R245, 0x1 ;  /* 0x000000f50808d211 */ /* 0x000fe200078208ff */
[----:B------:R-:W-:Y:S01]  /*2210*/  ULOP3.LUT UR51, UR51, 0x80000001, URZ, 0xc0, !UPT ;  /* 0x8000000133337892 */ /* 0x000fe2000f8ec0ff */
[----:B------:R-:W-:Y:S01]  /*2220*/  @!P5 LEA R22, P4, R0, R243, 0x1 ;  /* 0x000000f30016d211 */ /* 0x000fe200078808ff */
[----:B------:R-:W-:Y:S01]  /*2230*/  UIMAD UR41, UR5, UR13, UR41 ;  /* 0x0000000d052972a4 */ /* 0x000fe2000f8e0229 */
[----:B------:R-:W-:Y:S01]  /*2240*/  @!P5 LEA.HI.X R9, R7, R244, R6, 0x1, P1 ;  /* 0x000000f40709d211 */ /* 0x000fe200008f0c06 */
[----:B-1----:R-:W-:Y:S01]  /*2250*/  IMAD.WIDE.U32 R2, R10, UR10, R2 ;  /* 0x0000000a0a027c25 */ /* 0x002fe2000f8e0002 */
[----:B------:R-:W-:Y:S01]  /*2260*/  LOP3.LUT R6, R43, 0x1f8, RZ, 0xc0, !PT ;  /* 0x000001f82b067812 */ /* 0x000fe200078ec0ff */
[----:B------:R-:W-:Y:S01]  /*2270*/  UISETP.NE.AND UP0, UPT, UR51, 0x1, UPT ;  /* 0x000000013300788c */ /* 0x000fe2000bf05270 */
[----:B------:R-:W-:Y:S01]  /*2280*/  @!P5 LEA.HI.X R23, R0, R242, R15, 0x1, P4 ;  /* 0x000000f20017d211 */ /* 0x000fe200020f0c0f */
[----:B------:R-:W-:Y:S01]  /*2290*/  IMAD R0, R19, UR10, RZ ;  /* 0x0000000a13007c24 */ /* 0x000fe2000f8e02ff */
[----:B------:R-:W-:Y:S01]  /*22a0*/  ISETP.GE.AND P3, PT, R5, UR57, PT ;  /* 0x0000003905007c0c */ /* 0x000fe2000bf66270 */
[----:B------:R-:W-:Y:S01]  /*22b0*/  IMAD.WIDE.U32 R4, R4, UR5, R12 ;  /* 0x0000000504047c25 */ /* 0x000fe2000f8e000c */
[----:B------:R-:W-:Y:S01]  /*22c0*/  ISETP.GE.AND P4, PT, R41, UR57, PT ;  /* 0x0000003929007c0c */ /* 0x000fe2000bf86270 */
[----:B------:R-:W-:Y:S01]  /*22d0*/  USEL UR5, URZ, 0x4000, UP0 ;  /* 0x00004000ff057887 */ /* 0x000fe20008000000 */
[----:B------:R-:W-:Y:S01]  /*22e0*/  LOP3.LUT R6, R6, 0x38, R42, 0x78, !PT ;  /* 0x0000003806067812 */ /* 0x000fe200078e782a */
[----:B--2---:R-:W-:Y:S01]  /*22f0*/  IMAD R7, R19, UR8, RZ ;  /* 0x0000000813077c24 */ /* 0x004fe2000f8e02ff */
[----:B------:R-:W-:Y:S01]  /*2300*/  IADD3 R4, P0, PT, R4, UR48, RZ ;  /* 0x0000003004047c10 */ /* 0x000fe2000ff1e0ff */
[----:B------:R-:W-:Y:S01]  /*2310*/  IMAD.MOV.U32 R251, RZ, RZ, 0x7f800000 ;  /* 0x7f800000fffb7424 */ /* 0x000fe200078e00ff */
[----:B------:R-:W-:Y:S01]  /*2320*/  LOP3.LUT R6, R6, 0x1e00, R43, 0xf8, !PT ;  /* 0x00001e0006067812 */ /* 0x000fe200078ef82b */
[C---:B------:R-:W-:Y:S01]  /*2330*/  IMAD R12, R10.reuse, UR9, R7 ;  /* 0x000000090a0c7c24 */ /* 0x040fe2000f8e0207 */
[----:B------:R-:W-:Y:S01]  /*2340*/  ISETP.GE.AND P2, PT, R11, UR57, PT ;  /* 0x000000390b007c0c */ /* 0x000fe2000bf46270 */
[----:B------:R-:W-:Y:S01]  /*2350*/  IMAD R11, R10, UR11, R0 ;  /* 0x0000000b0a0b7c24 */ /* 0x000fe2000f8e0200 */
[----:B------:R-:W-:Y:S01]  /*2360*/  ISETP.GE.AND P1, PT, R14, UR57, PT ;  /* 0x000000390e007c0c */ /* 0x000fe2000bf26270 */
[----:B------:R-:W-:Y:S01]  /*2370*/  @!P6 IMAD.MOV.U32 R7, RZ, RZ, R244 ;  /* 0x000000ffff07e224 */ /* 0x000fe200078e00f4 */
[----:B------:R-:W-:Y:S01]  /*2380*/  IADD3.X R5, PT, PT, R18, UR41, R5, P0, !PT ;  /* 0x0000002912057c10 */ /* 0x000fe200087fe405 */
[----:B------:R-:W1:Y:S01]  /*2390*/  @!P4 LDC.64 R34, c[0x0][0x388] ;  /* 0x0000e200ff22cb82 */ /* 0x000e620000000a00 */
[----:B------:R-:W-:Y:S01]  /*23a0*/  LEA R0, R6, UR25, 0x1 ;  /* 0x0000001906007c11 */ /* 0x000fe2000f8e08ff */
[----:B------:R-:W-:-:S02]  /*23b0*/  @!P6 IMAD.MOV.U32 R6, RZ, RZ, R245 ;  /* 0x000000ffff06e224 */ /* 0x000fc400078e00f5 */
[----:B------:R-:W-:Y:S02]  /*23c0*/  IMAD.MOV.U32 R250, RZ, RZ, 0x7f800000 ;  /* 0x7f800000fffa7424 */ /* 0x000fe400078e00ff */
[----:B------:R-:W-:Y:S01]  /*23d0*/  IMAD.MOV.U32 R249, RZ, RZ, 0x7f800000 ;  /* 0x7f800000fff97424 */ /* 0x000fe200078e00ff */
[----:B------:R-:W-:Y:S01]  /*23e0*/  @!PT LDS RZ, [RZ] ;  /* 0x00000000fffff984 */ /* 0x000fe20000000800 */
[----:B------:R-:W-:Y:S01]  /*23f0*/  @!PT LDS RZ, [RZ] ;  /* 0x00000000fffff984 */ /* 0x000fe20000000800 */
[----:B------:R-:W-:Y:S01]  /*2400*/  @!PT LDS RZ, [RZ] ;  /* 0x00000000fffff984 */ /* 0x000fe20000000800 */
[----:B------:R-:W-:Y:S01]  /*2410*/  @!P6 LDGSTS.E.BYPASS.LTC128B.128 [R0+0x8000], desc[UR34][R6.64] ;  /* 0x080000000600efae */ /* 0x000fe2000b981a22 */
[----:B------:R-:W-:Y:S01]  /*2420*/  IMAD.WIDE.U32 R4, R10, UR8, R4 ;  /* 0x000000080a047c25 */ /* 0x000fe2000f8e0004 */
[----:B------:R-:W2:Y:S03]  /*2430*/  @!P3 LDC.64 R32, c[0x0][0x388] ;  /* 0x0000e200ff20bb82 */ /* 0x000ea60000000a00 */
[----:B------:R-:W-:Y:S01]  /*2440*/  IMAD.MOV.U32 R248, RZ, RZ, 0x7f800000 ;  /* 0x7f800000fff87424 */ /* 0x000fe200078e00ff */
[----:B------:R4:W-:Y:S01]  /*2450*/  @!P6 LDGSTS.E.BYPASS.LTC128B.128 [R0+0xa000], desc[UR34][R6.64+0x80] ;  /* 0x0a0000800600efae */ /* 0x0009e2000b981a22 */
[----:B------:R-:W-:-:S02]  /*2460*/  IMAD.IADD R3, R3, 0x1, R11 ;  /* 0x0000000103037824 */ /* 0x000fc400078e020b */
[----:B------:R-:W-:Y:S01]  /*2470*/  IMAD.SHL.U32 R208, R42, 0x40, RZ ;  /* 0x000000402ad07824 */ /* 0x000fe200078e00ff */
[----:B------:R-:W-:Y:S01]  /*2480*/  @P6 STS.128 [R0+0x8000], RZ ;  /* 0x008000ff00006388 */ /* 0x000fe20000000c00 */
[----:B------:R-:W-:Y:S01]  /*2490*/  IMAD.IADD R5, R5, 0x1, R12 ;  /* 0x0000000105057824 */ /* 0x000fe200078e020c */
[----:B------:R-:W2:Y:S01]  /*24a0*/  @!P2 LDC.64 R30, c[0x0][0x388] ;  /* 0x0000e200ff1eab82 */ /* 0x000ea20000000a00 */
[----:B------:R-:W-:Y:S01]  /*24b0*/  @!P4 IMAD.MOV.U32 R18, RZ, RZ, R2 ;  /* 0x000000ffff12c224 */ /* 0x000fe200078e0002 */
[----:B------:R-:W-:Y:S01]  /*24c0*/  @P6 STS.128 [R0+0xa000], RZ ;  /* 0x00a000ff00006388 */ /* 0x000fe20000000c00 */
[----:B------:R-:W-:Y:S01]  /*24d0*/  @!P4 IMAD.MOV.U32 R19, RZ, RZ, R3 ;  /* 0x000000ffff13c224 */ /* 0x000fe200078e0003 */
[----:B------:R-:W-:Y:S01]  /*24e0*/  LOP3.LUT R241, R241, 0x1, RZ, 0xc0, !PT ;  /* 0x00000001f1f17812 */ /* 0x000fe200078ec0ff */
[--C-:B------:R-:W-:Y:S01]  /*24f0*/  @!P1 IMAD.MOV.U32 R24, RZ, RZ, R4.reuse ;  /* 0x000000ffff189224 */ /* 0x100fe200078e0004 */
[----:B------:R-:W-:Y:S01]  /*2500*/  @P5 STS.128 [R0+0x9000], RZ ;  /* 0x009000ff00005388 */ /* 0x000fe20000000c00 */
[--C-:B------:R-:W-:Y:S01]  /*2510*/  @!P1 IMAD.MOV.U32 R25, RZ, RZ, R5.reuse ;  /* 0x000000ffff199224 */ /* 0x100fe200078e0005 */
[----:B------:R-:W-:Y:S01]  /*2520*/  UIMAD UR45, UR24, UR45, UR23 ;  /* 0x0000002d182d72a4 */ /* 0x000fe2000f8e0217 */
[----:B------:R-:W-:Y:S01]  /*2530*/  @!P3 IMAD.MOV.U32 R10, RZ, RZ, R4 ;  /* 0x000000ffff0ab224 */ /* 0x000fe200078e0004 */
[----:B------:R-:W-:Y:S01]  /*2540*/  @P5 STS.128 [R0+0xb000], RZ ;  /* 0x00b000ff00005388 */ /* 0x000fe20000000c00 */
[----:B------:R-:W-:Y:S01]  /*2550*/  @!P3 IMAD.MOV.U32 R11, RZ, RZ, R5 ;  /* 0x000000ffff0bb224 */ /* 0x000fe200078e0005 */
[----:B------:R-:W1:Y:S01]  /*2560*/  LDC R239, c[0x0][0x44c] ;  /* 0x00011300ffef7b82 */ /* 0x000e620000000800 */
[----:B------:R-:W-:Y:S01]  /*2570*/  @!P2 IMAD.MOV.U32 R14, RZ, RZ, R2 ;  /* 0x000000ffff0ea224 */ /* 0x000fe200078e0002 */
[----:B------:R-:W-:Y:S01]  /*2580*/  @!PT LDS RZ, [RZ] ;  /* 0x00000000fffff984 */ /* 0x000fe20000000800 */
[----:B------:R-:W-:Y:S01]  /*2590*/  @!PT LDS RZ, [RZ] ;  /* 0x00000000fffff984 */ /* 0x000fe20000000800 */
[----:B------:R-:W-:Y:S01]  /*25a0*/  @!PT LDS RZ, [RZ] ;  /* 0x00000000fffff984 */ /* 0x000fe20000000800 */
[----:B------:R-:W-:Y:S01]  /*25b0*/  @!P5 LDGSTS.E.BYPASS.LTC128B.128 [R0+0x9000], desc[UR34][R8.64] ;  /* 0x090000000800dfae */ /* 0x000fe2000b981a22 */
[----:B------:R-:W-:-:S02]  /*25c0*/  @!P2 IMAD.MOV.U32 R15, RZ, RZ, R3 ;  /* 0x000000ffff0fa224 */ /* 0x000fc400078e0003 */
[----:B------:R-:W-:Y:S01]  /*25d0*/  IMAD.SHL.U32 R204, R42, 0x20, RZ ;  /* 0x000000202acc7824 */ /* 0x000fe200078e00ff */
[----:B------:R2:W-:Y:S01]  /*25e0*/  @!P5 LDGSTS.E.BYPASS.LTC128B.128 [R0+0xb000], desc[UR34][R8.64+0x80] ;  /* 0x0b0000800800dfae */ /* 0x0005e2000b981a22 */
[----:B------:R-:W-:Y:S02]  /*25f0*/  @!P1 IMAD.MOV.U32 R26, RZ, RZ, R2 ;  /* 0x000000ffff1a9224 */ /* 0x000fe400078e0002 */
[----:B---3--:R-:W-:Y:S01]  /*2600*/  IMAD.SHL.U32 R45, R216, 0x2, RZ ;  /* 0x00000002d82d7824 */ /* 0x008fe200078e00ff */
[--C-:B------:R-:W-:Y:S01]  /*2610*/  SHF.R.U32.HI R44, RZ, 0x1, R216.reuse ;  /* 0x00000001ff2c7819 */ /* 0x100fe200000116d8 */
[C---:B----4-:R-:W-:Y:S02]  /*2620*/  @!P3 IMAD R7, R17.reuse, UR14, RZ ;  /* 0x0000000e1107bc24 */ /* 0x050fe4000f8e02ff */
[----:B------:R-:W-:Y:S02]  /*2630*/  IMAD.MOV.U32 R205, RZ, RZ, 0x40 ;  /* 0x00000040ffcd7424 */ /* 0x000fe400078e00ff */
[----:B------:R-:W-:Y:S01]  /*2640*/  IMAD.MOV.U32 R203, RZ, RZ, 0x20 ;  /* 0x00000020ffcb7424 */ /* 0x000fe200078e00ff */
[----:B------:R-:W-:Y:S01]  /*2650*/  SHF.R.U32.HI R218, RZ, 0x3, R216 ;  /* 0x00000003ffda7819 */ /* 0x000fe200000116d8 */
[----:B------:R-:W-:Y:S01]  /*2660*/  @!P3 IMAD R6, R17, UR12, RZ ;  /* 0x0000000c1106bc24 */ /* 0x000fe2000f8e02ff */
[----:B------:R-:W-:Y:S01]  /*2670*/  CS2R R158, SRZ ;  /* 0x00000000009e7805 */ /* 0x000fe2000001ff00 */
[C---:B------:R-:W-:Y:S01]  /*2680*/  @!P3 IMAD R37, R16.reuse, UR15, R7 ;  /* 0x0000000f1025bc24 */ /* 0x040fe2000f8e0207 */
[----:B------:R-:W-:Y:S01]  /*2690*/  CS2R R156, SRZ ;  /* 0x00000000009c7805 */ /* 0x000fe2000001ff00 */
[C---:B------:R-:W-:Y:S01]  /*26a0*/  @!P3 IMAD R40, R16.reuse, UR13, R6 ;  /* 0x0000000d1028bc24 */ /* 0x040fe2000f8e0206 */
[----:B------:R-:W-:Y:S01]  /*26b0*/  CS2R R162, SRZ ;  /* 0x0000000000a27805 */ /* 0x000fe2000001ff00 */
[----:B------:R-:W-:Y:S01]  /*26c0*/  @!P3 IMAD.WIDE.U32 R6, R16, UR14, R2 ;  /* 0x0000000e1006bc25 */ /* 0x000fe2000f8e0002 */
[----:B------:R-:W-:-:S02]  /*26d0*/  CS2R R160, SRZ ;  /* 0x0000000000a07805 */ /* 0x000fc4000001ff00 */
[----:B------:R-:W-:Y:S02]  /*26e0*/  CS2R R154, SRZ ;  /* 0x00000000009a7805 */ /* 0x000fe4000001ff00 */
[----:B------:R-:W-:Y:S01]  /*26f0*/  CS2R R152, SRZ ;  /* 0x0000000000987805 */ /* 0x000fe2000001ff00 */
[----:B------:R-:W-:Y:S01]  /*2700*/  @!P1 IMAD.MOV.U32 R27, RZ, RZ, R3 ;  /* 0x000000ffff1b9224 */ /* 0x000fe200078e0003 */
[----:B------:R-:W-:Y:S01]  /*2710*/  CS2R R150, SRZ ;  /* 0x0000000000967805 */ /* 0x000fe2000001ff00 */
[----:B------:R-:W-:Y:S01]  /*2720*/  @!P3 IMAD.WIDE.U32 R16, R16, UR12, R10 ;  /* 0x0000000c1010bc25 */ /* 0x000fe2000f8e000a */
[----:B------:R-:W-:Y:S02]  /*2730*/  CS2R R148, SRZ ;  /* 0x0000000000947805 */ /* 0x000fe4000001ff00 */
[----:B------:R-:W-:Y:S02]  /*2740*/  CS2R R142, SRZ ;  /* 0x00000000008e7805 */ /* 0x000fe4000001ff00 */
[----:B------:R-:W-:Y:S01]  /*2750*/  CS2R R140, SRZ ;  /* 0x00000000008c7805 */ /* 0x000fe2000001ff00 */
[C---:B--2---:R-:W-:Y:S01]  /*2760*/  @!P1 IMAD R9, R29.reuse, UR14, RZ ;  /* 0x0000000e1d099c24 */ /* 0x044fe2000f8e02ff */
[----:B------:R-:W-:Y:S01]  /*2770*/  CS2R R146, SRZ ;  /* 0x0000000000927805 */ /* 0x000fe2000001ff00 */
[----:B------:R-:W-:Y:S01]  /*2780*/  @!P1 IMAD R8, R29, UR12, RZ ;  /* 0x0000000c1d089c24 */ /* 0x000fe2000f8e02ff */
[----:B------:R-:W-:Y:S01]  /*2790*/  CS2R R144, SRZ ;  /* 0x0000000000907805 */ /* 0x000fe2000001ff00 */
[C---:B------:R-:W-:Y:S01]  /*27a0*/  @!P1 IMAD R36, R28.reuse, UR15, R9 ;  /* 0x0000000f1c249c24 */ /* 0x040fe2000f8e0209 */
[----:B------:R-:W-:Y:S01]  /*27b0*/  CS2R R138, SRZ ;  /* 0x00000000008a7805 */ /* 0x000fe2000001ff00 */
[----:B------:R-:W-:Y:S01]  /*27c0*/  @!P1 IMAD R38, R28, UR13, R8 ;  /* 0x0000000d1c269c24 */ /* 0x000fe2000f8e0208 */
[----:B------:R-:W-:Y:S01]  /*27d0*/  CS2R R136, SRZ ;  /* 0x0000000000887805 */ /* 0x000fe2000001ff00 */
[----:B------:R-:W-:Y:S01]  /*27e0*/  @!P4 IMAD.WIDE.U32 R8, R41, UR14, R18 ;  /* 0x0000000e2908cc25 */ /* 0x000fe2000f8e0012 */
[----:B------:R-:W-:-:S02]  /*27f0*/  CS2R R134, SRZ ;  /* 0x0000000000867805 */ /* 0x000fc4000001ff00 */
[----:B------:R-:W-:Y:S02]  /*2800*/  CS2R R132, SRZ ;  /* 0x0000000000847805 */ /* 0x000fe4000001ff00 */
[----:B------:R-:W-:Y:S01]  /*2810*/  CS2R R126, SRZ ;  /* 0x00000000007e7805 */ /* 0x000fe2000001ff00 */
[----:B------:R-:W-:Y:S01]  /*2820*/  @!P1 IMAD.WIDE.U32 R18, R28, UR12, R24 ;  /* 0x0000000c1c129c25 */ /* 0x000fe2000f8e0018 */
[C---:B-1----:R-:W-:Y:S01]  /*2830*/  @!P4 LEA R10, P0, R8.reuse, R34, 0x1 ;  /* 0x00000022080ac211 */ /* 0x042fe200078008ff */
[----:B------:R-:W1:Y:S01]  /*2840*/  @!P1 LDC.64 R24, c[0x0][0x388] ;  /* 0x0000e200ff189b82 */ /* 0x000e620000000a00 */
[----:B------:R-:W-:Y:S01]  /*2850*/  CS2R R124, SRZ ;  /* 0x00000000007c7805 */ /* 0x000fe2000001ff00 */
[----:B------:R-:W-:Y:S01]  /*2860*/  @!P4 IMAD R9, R41, UR15, R9 ;  /* 0x0000000f2909cc24 */ /* 0x000fe2000f8e0209 */
[----:B------:R-:W-:Y:S01]  /*2870*/  CS2R R130, SRZ ;  /* 0x0000000000827805 */ /* 0x000fe2000001ff00 */
[C---:B------:R-:W-:Y:S01]  /*2880*/  @!P2 IMAD R3, R21.reuse, UR14, RZ ;  /* 0x0000000e1503ac24 */ /* 0x040fe2000f8e02ff */
[----:B------:R-:W-:Y:S01]  /*2890*/  CS2R R128, SRZ ;  /* 0x0000000000807805 */ /* 0x000fe2000001ff00 */
[----:B------:R-:W-:Y:S01]  /*28a0*/  @!P2 IMAD R2, R21, UR12, RZ ;  /* 0x0000000c1502ac24 */ /* 0x000fe2000f8e02ff */
[----:B------:R-:W-:Y:S01]  /*28b0*/  @!P4 LEA.HI.X R11, R8, R35, R9, 0x1, P0 ;  /* 0x00000023080bc211 */ /* 0x000fe200000f0c09 */
[----:B------:R-:W-:Y:S01]  /*28c0*/  @!P2 IMAD.MOV.U32 R12, RZ, RZ, R4 ;  /* 0x000000ffff0ca224 */ /* 0x000fe200078e0004 */
[----:B------:R-:W-:Y:S01]  /*28d0*/  @!P3 LEA R8, P0, R6, R32, 0x1 ;  /* 0x000000200608b211 */ /* 0x000fe200078008ff */
[----:B------:R-:W-:Y:S01]  /*28e0*/  @!P2 IMAD.MOV.U32 R13, RZ, RZ, R5 ;  /* 0x000000ffff0da224 */ /* 0x000fe200078e0005 */
[----:B------:R-:W-:Y:S01]  /*28f0*/  CS2R R122, SRZ ;  /* 0x00000000007a7805 */ /* 0x000fe2000001ff00 */
[C---:B------:R-:W-:Y:S01]  /*2900*/  @!P2 IMAD R29, R20.reuse, UR15, R3 ;  /* 0x0000000f141dac24 */ /* 0x040fe2000f8e0203 */
[----:B------:R-:W-:Y:S01]  /*2910*/  CS2R R120, SRZ ;  /* 0x0000000000787805 */ /* 0x000fe2000001ff00 */
[C---:B------:R-:W-:Y:S01]  /*2920*/  @!P2 IMAD R39, R20.reuse, UR13, R2 ;  /* 0x0000000d1427ac24 */ /* 0x040fe2000f8e0202 */
[----:B------:R-:W-:Y:S01]  /*2930*/  CS2R R118, SRZ ;  /* 0x0000000000767805 */ /* 0x000fe2000001ff00 */
[----:B------:R-:W-:Y:S01]  /*2940*/  @!P3 IMAD.IADD R7, R7, 0x1, R37 ;  /* 0x000000010707b824 */ /* 0x000fe200078e0225 */
[----:B------:R-:W-:Y:S01]  /*2950*/  CS2R R116, SRZ ;  /* 0x0000000000747805 */ /* 0x000fe2000001ff00 */
[----:B------:R-:W-:Y:S01]  /*2960*/  @!P2 IMAD.WIDE.U32 R2, R20, UR14, R14 ;  /* 0x0000000e1402ac25 */ /* 0x000fe2000f8e000e */
[----:B------:R-:W-:-:S02]  /*2970*/  CS2R R110, SRZ ;  /* 0x00000000006e7805 */ /* 0x000fc4000001ff00 */
[----:B------:R-:W-:Y:S02]  /*2980*/  CS2R R108, SRZ ;  /* 0x00000000006c7805 */ /* 0x000fe4000001ff00 */
[----:B------:R-:W-:Y:S01]  /*2990*/  @!P3 LEA.HI.X R9, R6, R33, R7, 0x1, P0 ;  /* 0x000000210609b211 */ /* 0x000fe200000f0c07 */
[----:B------:R-:W-:Y:S01]  /*29a0*/  @!P2 IMAD.WIDE.U32 R20, R20, UR12, R12 ;  /* 0x0000000c1414ac25 */ /* 0x000fe2000f8e000c */
[----:B------:R-:W-:Y:S02]  /*29b0*/  @!P2 LEA R6, P0, R2, R30, 0x1 ;  /* 0x0000001e0206a211 */ /* 0x000fe400078008ff */
[----:B------:R-:W-:Y:S02]  /*29c0*/  CS2R R114, SRZ ;  /* 0x0000000000727805 */ /* 0x000fe4000001ff00 */
[----:B------:R-:W-:Y:S01]  /*29d0*/  CS2R R112, SRZ ;  /* 0x0000000000707805 */ /* 0x000fe2000001ff00 */
[----:B------:R-:W-:Y:S01]  /*29e0*/  VIADD R238, R0, UR5 ;  /* 0x0000000500ee7c36 */ /* 0x000fe20008000000 */
[----:B------:R-:W-:Y:S01]  /*29f0*/  CS2R R106, SRZ ;  /* 0x00000000006a7805 */ /* 0x000fe2000001ff00 */
[----:B------:R-:W-:Y:S01]  /*2a00*/  @!P6 IMAD.MOV.U32 R12, RZ, RZ, R243 ;  /* 0x000000ffff0ce224 */ /* 0x000fe200078e00f3 */
[----:B------:R-:W-:Y:S01]  /*2a10*/  CS2R R104, SRZ ;  /* 0x0000000000687805 */ /* 0x000fe2000001ff00 */
[----:B------:R-:W-:Y:S01]  /*2a20*/  @!P6 IMAD.MOV.U32 R13, RZ, RZ, R242 ;  /* 0x000000ffff0de224 */ /* 0x000fe200078e00f2 */
[----:B------:R-:W-:Y:S01]  /*2a30*/  CS2R R102, SRZ ;  /* 0x0000000000667805 */ /* 0x000fe2000001ff00 */
[----:B------:R-:W-:Y:S01]  /*2a40*/  @!P1 IMAD.WIDE.U32 R14, R28, UR14, R26 ;  /* 0x0000000e1c0e9c25 */ /* 0x000fe2000f8e001a */
[----:B------:R-:W-:Y:S01]  /*2a50*/  CS2R R100, SRZ ;  /* 0x0000000000647805 */ /* 0x000fe2000001ff00 */
[----:B------:R-:W2:Y:S01]  /*2a60*/  @!P4 LDC.64 R26, c[0x0][0x390] ;  /* 0x0000e400ff1acb82 */ /* 0x000ea20000000a00 */
[----:B------:R-:W-:Y:S01]  /*2a70*/  @!P6 LDGSTS.E.BYPASS.LTC128B.128 [R238], desc[UR34][R12.64] ;  /* 0x000000000ceeefae */ /* 0x000fe2000b981a22 */
[----:B------:R-:W-:Y:S01]  /*2a80*/  @!P2 IMAD.IADD R3, R3, 0x1, R29 ;  /* 0x000000010303a824 */ /* 0x000fe200078e021d */
[----:B------:R-:W-:Y:S01]  /*2a90*/  CS2R R94, SRZ ;  /* 0x00000000005e7805 */ /* 0x000fe2000001ff00 */
[----:B------:R-:W-:Y:S01]  /*2aa0*/  @!P4 IMAD.WIDE.U32 R4, R41, UR12, R4 ;  /* 0x0000000c2904cc25 */ /* 0x000fe2000f8e0004 */
[----:B------:R3:W-:Y:S01]  /*2ab0*/  @!P6 LDGSTS.E.BYPASS.LTC128B.128 [R238+0x2000], desc[UR34][R12.64+0x80] ;  /* 0x020000800ceeefae */ /* 0x0007e2000b981a22 */
[----:B------:R-:W-:-:S02]  /*2ac0*/  CS2R R92, SRZ ;  /* 0x00000000005c7805 */ /* 0x000fc4000001ff00 */
[----:B------:R-:W-:Y:S01]  /*2ad0*/  @!P2 LEA.HI.X R7, R2, R31, R3, 0x1, P0 ;  /* 0x0000001f0207a211 */ /* 0x000fe200000f0c03 */
[----:B------:R-:W-:Y:S01]  /*2ae0*/  @!P1 IMAD.IADD R3, R15, 0x1, R36 ;  /* 0x000000010f039824 */ /* 0x000fe200078e0224 */
[----:B------:R-:W-:Y:S01]  /*2af0*/  @P6 STS.128 [R238], RZ ;  /* 0x000000ffee006388 */ /* 0x000fe20000000c00 */
[C---:B-1----:R-:W-:Y:S01]  /*2b00*/  @!P1 LEA R2, P0, R14.reuse, R24, 0x1 ;  /* 0x000000180e029211 */ /* 0x042fe200078008ff */
[----:B------:R-:W-:Y:S01]  /*2b10*/  @!P4 IMAD R5, R41, UR13, R5 ;  /* 0x0000000d2905cc24 */ /* 0x000fe2000f8e0205 */
[----:B------:R-:W-:Y:S01]  /*2b20*/  CS2R R98, SRZ ;  /* 0x0000000000627805 */ /* 0x000fe2000001ff00 */
[----:B------:R-:W-:Y:S01]  /*2b30*/  @P6 STS.128 [R238+0x2000], RZ ;  /* 0x002000ffee006388 */ /* 0x000fe20000000c00 */
[----:B------:R-:W-:Y:S01]  /*2b40*/  @!P1 LEA.HI.X R3, R14, R25, R3, 0x1, P0 ;  /* 0x000000190e039211 */ /* 0x000fe200000f0c03 */
[----:B------:R-:W-:Y:S01]  /*2b50*/  IMAD.SHL.U32 R215, R216, 0x8, RZ ;  /* 0x00000008d8d77824 */ /* 0x000fe200078e00ff */
[----:B------:R-:W1:Y:S01]  /*2b60*/  LDC.64 R14, c[0x0][0x528] ;  /* 0x00014a00ff0e7b82 */ /* 0x000e620000000a00 */
        /* <DEDUP_REMOVED lines=17> */
[----:B------:R-:W-:Y:S01]  /*2c80*/  CS2R R72, SRZ ;  /* 0x0000000000487805 */ /* 0x000fe2000001ff00 */
[----:B---3--:R-:W3:Y:S01]  /*2c90*/  @!P2 LDC.64 R12, c[0x0][0x390] ;  /* 0x0000e400ff0cab82 */ /* 0x008ee20000000a00 */
[----:B------:R-:W-:Y:S01]  /*2ca0*/  @!P4 LDGSTS.E.BYPASS.LTC128B.128 [R0+0xc000], desc[UR34][R10.64] ;  /* 0x0c0000000a00cfae */ /* 0x000fe2000b981a22 */
[----:B------:R-:W-:Y:S02]  /*2cb0*/  CS2R R70, SRZ ;  /* 0x0000000000467805 */ /* 0x000fe4000001ff00 */
[----:B------:R-:W-:-:S02]  /*2cc0*/  CS2R R68, SRZ ;  /* 0x0000000000447805 */ /* 0x000fc4000001ff00 */
[----:B------:R-:W-:Y:S01]  /*2cd0*/  CS2R R62, SRZ ;  /* 0x00000000003e7805 */ /* 0x000fe2000001ff00 */
[----:B------:R2:W-:Y:S01]  /*2ce0*/  @!P4 LDGSTS.E.BYPASS.LTC128B.128 [R0+0x10000], desc[UR34][R10.64+0x80] ;  /* 0x100000800a00cfae */ /* 0x0005e2000b981a22 */
[----:B------:R-:W-:Y:S02]  /*2cf0*/  CS2R R60, SRZ ;  /* 0x00000000003c7805 */ /* 0x000fe4000001ff00 */
[----:B------:R-:W-:Y:S02]  /*2d00*/  CS2R R66, SRZ ;  /* 0x0000000000427805 */ /* 0x000fe4000001ff00 */
[----:B------:R-:W-:Y:S01]  /*2d10*/  CS2R R64, SRZ ;  /* 0x0000000000407805 */ /* 0x000fe2000001ff00 */
[----:B------:R-:W-:Y:S01]  /*2d20*/  @P4 STS.128 [R0+0xc000], RZ ;  /* 0x00c000ff00004388 */ /* 0x000fe20000000c00 */
[----:B------:R-:W-:Y:S02]  /*2d30*/  CS2R R58, SRZ ;  /* 0x00000000003a7805 */ /* 0x000fe4000001ff00 */
[----:B------:R-:W-:-:S02]  /*2d40*/  CS2R R56, SRZ ;  /* 0x0000000000387805 */ /* 0x000fc4000001ff00 */
[----:B------:R-:W-:Y:S01]  /*2d50*/  CS2R R54, SRZ ;  /* 0x0000000000367805 */ /* 0x000fe2000001ff00 */
[----:B------:R-:W-:Y:S01]  /*2d60*/  @P4 STS.128 [R0+0x10000], RZ ;  /* 0x010000ff00004388 */ /* 0x000fe20000000c00 */
[----:B------:R-:W-:Y:S02]  /*2d70*/  CS2R R52, SRZ ;  /* 0x0000000000347805 */ /* 0x000fe4000001ff00 */
[----:B------:R-:W-:Y:S02]  /*2d80*/  CS2R R46, SRZ ;  /* 0x00000000002e7805 */ /* 0x000fe4000001ff00 */
[----:B------:R-:W-:Y:S01]  /*2d90*/  CS2R R50, SRZ ;  /* 0x0000000000327805 */ /* 0x000fe2000001ff00 */
[----:B------:R-:W-:Y:S01]  /*2da0*/  @P3 STS.128 [R0+0xd000], RZ ;  /* 0x00d000ff00003388 */ /* 0x000fe20000000c00 */
[----:B------:R-:W-:Y:S01]  /*2db0*/  CS2R R48, SRZ ;  /* 0x0000000000307805 */ /* 0x000fe2000001ff00 */
[----:B------:R-:W-:Y:S02]  /*2dc0*/  UIADD3 UR50, UPT, UPT, UR50, 0x80, -UR33 ;  /* 0x0000008032327890 */ /* 0x000fe4000fffe821 */
[----:B------:R-:W-:Y:S01]  /*2dd0*/  @P3 STS.128 [R0+0x11000], RZ ;  /* 0x011000ff00003388 */ /* 0x000fe20000000c00 */
[----:B------:R-:W-:Y:S01]  /*2de0*/  USHF.L.U32 UR53, UR53, 0x3, URZ ;  /* 0x0000000335357899 */ /* 0x000fe200080006ff */
[----:B----4-:R-:W4:Y:S02]  /*2df0*/  @!P1 LDC.64 R22, c[0x0][0x390] ;  /* 0x0000e400ff169b82 */ /* 0x010f240000000a00 */
[----:B------:R-:W-:Y:S01]  /*2e00*/  @!PT LDS RZ, [RZ] ;  /* 0x00000000fffff984 */ /* 0x000fe20000000800 */
[----:B------:R-:W-:Y:S01]  /*2e10*/  @!PT LDS RZ, [RZ] ;  /* 0x00000000fffff984 */ /* 0x000fe20000000800 */
[----:B------:R-:W-:Y:S01]  /*2e20*/  @!PT LDS RZ, [RZ] ;  /* 0x00000000fffff984 */ /* 0x000fe20000000800 */
[----:B------:R-:W-:Y:S01]  /*2e30*/  @!P3 LDGSTS.E.BYPASS.LTC128B.128 [R0+0xd000], desc[UR34][R8.64] ;  /* 0x0d0000000800bfae */ /* 0x000fe2000b981a22 */
[----:B------:R-:W1:Y:S03]  /*2e40*/  LDCU UR8, c[0x0][0x3e0] ;  /* 0x00007c00ff0877ac */ /* 0x000e660008000800 */
[----:B------:R3:W-:Y:S01]  /*2e50*/  @!P3 LDGSTS.E.BYPASS.LTC128B.128 [R0+0x11000], desc[UR34][R8.64+0x80] ;  /* 0x110000800800bfae */ /* 0x0007e2000b981a22 */
[----:B------:R-:W1:Y:S01]  /*2e60*/  LDCU UR10, c[0x0][0x45c] ;  /* 0x00008b80ff0a77ac */ /* 0x000e620008000800 */
[----:B--2---:R-:W2:Y:S02]  /*2e70*/  @!P3 LDC.64 R10, c[0x0][0x390] ;  /* 0x0000e400ff0abb82 */ /* 0x004ea40000000a00 */
[----:B------:R-:W-:Y:S01]  /*2e80*/  @P2 STS.128 [R0+0xe000], RZ ;  /* 0x00e000ff00002388 */ /* 0x000fe20000000c00 */
[----:B------:R-:W1:Y:S03]  /*2e90*/  LDCU.U8 UR9, c[0x0][0x4f8] ;  /* 0x00009f00ff0977ac */ /* 0x000e660008000000 */
[----:B------:R-:W-:Y:S04]  /*2ea0*/  @P2 STS.128 [R0+0x12000], RZ ;  /* 0x012000ff00002388 */ /* 0x000fe80000000c00 */
[----:B------:R-:W-:Y:S01]  /*2eb0*/  @!PT LDS RZ, [RZ] ;  /* 0x00000000fffff984 */ /* 0x000fe20000000800 */
[----:B------:R-:W-:Y:S01]  /*2ec0*/  @!PT LDS RZ, [RZ] ;  /* 0x00000000fffff984 */ /* 0x000fe20000000800 */
[----:B------:R-:W-:Y:S01]  /*2ed0*/  @!PT LDS RZ, [RZ] ;  /* 0x00000000fffff984 */ /* 0x000fe20000000800 */
[----:B------:R-:W-:Y:S04]  /*2ee0*/  @!P2 LDGSTS.E.BYPASS.LTC128B.128 [R0+0xe000], desc[UR34][R6.64] ;  /* 0x0e0000000600afae */ /* 0x000fe8000b981a22 */
[----:B------:R2:W-:Y:S04]  /*2ef0*/  @!P2 LDGSTS.E.BYPASS.LTC128B.128 [R0+0x12000], desc[UR34][R6.64+0x80] ;  /* 0x120000800600afae */ /* 0x0005e8000b981a22 */
[----:B------:R-:W-:Y:S04]  /*2f00*/  @P1 STS.128 [R0+0xf000], RZ ;  /* 0x00f000ff00001388 */ /* 0x000fe80000000c00 */
[----:B------:R-:W-:Y:S01]  /*2f10*/  @P1 STS.128 [R0+0x13000], RZ ;  /* 0x013000ff00001388 */ /* 0x000fe20000000c00 */
[----:B---3--:R-:W-:-:S03]  /*2f20*/  @!P4 LEA R8, P0, R4, R26, 0x1 ;  /* 0x0000001a0408c211 */ /* 0x008fc600078008ff */
[----:B------:R-:W-:Y:S01]  /*2f30*/  @!PT LDS RZ, [RZ] ;  /* 0x00000000fffff984 */ /* 0x000fe20000000800 */
[----:B------:R-:W-:Y:S01]  /*2f40*/  @!PT LDS RZ, [RZ] ;  /* 0x00000000fffff984 */ /* 0x000fe20000000800 */
[----:B------:R-:W-:Y:S01]  /*2f50*/  @!PT LDS RZ, [RZ] ;  /* 0x00000000fffff984 */ /* 0x000fe20000000800 */
[----:B------:R-:W-:Y:S01]  /*2f60*/  @!P1 LDGSTS.E.BYPASS.LTC128B.128 [R0+0xf000], desc[UR34][R2.64] ;  /* 0x0f00000002009fae */ /* 0x000fe2000b981a22 */
[----:B------:R-:W-:-:S03]  /*2f70*/  @!P4 LEA.HI.X R9, R4, R27, R5, 0x1, P0 ;  /* 0x0000001b0409c211 */ /* 0x000fc600000f0c05 */
[----:B------:R4:W-:Y:S01]  /*2f80*/  @!P1 LDGSTS.E.BYPASS.LTC128B.128 [R0+0x13000], desc[UR34][R2.64+0x80] ;  /* 0x1300008002009fae */ /* 0x0009e2000b981a22 */
[----:B------:R-:W-:-:S03]  /*2f90*/  @!P3 IMAD.IADD R4, R17, 0x1, R40 ;  /* 0x000000011104b824 */ /* 0x000fc600078e0228 */
[----:B------:R-:W-:Y:S04]  /*2fa0*/  @!P4 LDGSTS.E.BYPASS.LTC128B.128 [R0+0x14000], desc[UR34][R8.64] ;  /* 0x140000000800cfae */ /* 0x000fe8000b981a22 */
[----:B------:R-:W-:Y:S01]  /*2fb0*/  @!P4 LDGSTS.E.BYPASS.LTC128B.128 [R0+0x18000], desc[UR34][R8.64+0x80] ;  /* 0x180000800800cfae */ /* 0x000fe2000b981a22 */
[C---:B--2---:R-:W-:Y:S01]  /*2fc0*/  @!P3 LEA R6, P0, R16.reuse, R10, 0x1 ;  /* 0x0000000a1006b211 */ /* 0x044fe200078008ff */
[----:B------:R-:W-:Y:S02]  /*2fd0*/  @!P1 IMAD.IADD R10, R19, 0x1, R38 ;  /* 0x00000001130a9824 */ /* 0x000fe400078e0226 */
[----:B------:R-:W-:Y:S01]  /*2fe0*/  @P4 STS.128 [R0+0x14000], RZ ;  /* 0x014000ff00004388 */ /* 0x000fe20000000c00 */
[----:B------:R-:W-:Y:S02]  /*2ff0*/  @!P3 LEA.HI.X R7, R16, R11, R4, 0x1, P0 ;  /* 0x0000000b1007b211 */ /* 0x000fe400000f0c04 */
[----:B------:R-:W-:Y:S01]  /*3000*/  @!P2 LEA R4, P5, R20, R12, 0x1 ;  /* 0x0000000c1404a211 */ /* 0x000fe200078a08ff */
[----:B------:R-:W-:Y:S04]  /*3010*/  @P4 STS.128 [R0+0x18000], RZ ;  /* 0x018000ff00004388 */ /* 0x000fe80000000c00 */
[----:B------:R-:W-:Y:S04]  /*3020*/  @P3 STS.128 [R0+0x15000], RZ ;  /* 0x015000ff00003388 */ /* 0x000fe80000000c00 */
[----:B------:R-:W-:Y:S01]  /*3030*/  @P3 STS.128 [R0+0x19000], RZ ;  /* 0x019000ff00003388 */ /* 0x000fe20000000c00 */
[----:B----4-:R-:W-:Y:S01]  /*3040*/  @!P1 LEA R2, P0, R18, R22, 0x1 ;  /* 0x0000001612029211 */ /* 0x010fe200078008ff */
[----:B------:R-:W-:-:S02]  /*3050*/  @!P2 IMAD.IADD R3, R21, 0x1, R39 ;  /* 0x000000011503a824 */ /* 0x000fc400078e0227 */
[----:B------:R-:W-:Y:S01]  /*3060*/  @!PT LDS RZ, [RZ] ;  /* 0x00000000fffff984 */ /* 0x000fe20000000800 */
[----:B------:R-:W-:Y:S01]  /*3070*/  @!PT LDS RZ, [RZ] ;  /* 0x00000000fffff984 */ /* 0x000fe20000000800 */
[----:B------:R-:W-:Y:S01]  /*3080*/  @!PT LDS RZ, [RZ] ;  /* 0x00000000fffff984 */ /* 0x000fe20000000800 */
[----:B------:R-:W-:Y:S03]  /*3090*/  @!P3 LDGSTS.E.BYPASS.LTC128B.128 [R0+0x15000], desc[UR34][R6.64] ;  /* 0x150000000600bfae */ /* 0x000fe6000b981a22 */
[----:B------:R-:W-:Y:S01]  /*30a0*/  @!P2 LEA.HI.X R5, R20, R13, R3, 0x1, P5 ;  /* 0x0000000d1405a211 */ /* 0x000fe200028f0c03 */
[----:B------:R-:W-:Y:S01]  /*30b0*/  @!P3 LDGSTS.E.BYPASS.LTC128B.128 [R0+0x19000], desc[UR34][R6.64+0x80] ;  /* 0x190000800600bfae */ /* 0x000fe2000b981a22 */
[----:B------:R-:W-:-:S03]  /*30c0*/  @!P1 LEA.HI.X R3, R18, R23, R10, 0x1, P0 ;  /* 0x0000001712039211 */ /* 0x000fc600000f0c0a */
[----:B-1----:R-:W2:Y:S04]  /*30d0*/  LDG.E.64 R8, desc[UR34][R14.64+0x8] ;  /* 0x000008220e087981 */ /* 0x002ea8000c1e1b00 */
[----:B------:R-:W3:Y:S04]  /*30e0*/  LDG.E.64 R10, desc[UR34][R14.64] ;  /* 0x000000220e0a7981 */ /* 0x000ee8000c1e1b00 */
[----:B------:R-:W-:Y:S04]  /*30f0*/  @P2 STS.128 [R0+0x16000], RZ ;  /* 0x016000ff00002388 */ /* 0x000fe80000000c00 */
[----:B------:R-:W-:Y:S04]  /*3100*/  @P2 STS.128 [R0+0x1a000], RZ ;  /* 0x01a000ff00002388 */ /* 0x000fe80000000c00 */
        /* <DEDUP_REMOVED lines=11> */
[----:B------:R4:W-:Y:S01]  /*31c0*/  @!P1 LDGSTS.E.BYPASS.LTC128B.128 [R0+0x1b000], desc[UR34][R2.64+0x80] ;  /* 0x1b00008002009fae */ /* 0x0009e2000b981a22 */
[----:B------:R-:W-:-:S03]  /*31d0*/  USHF.L.U32 UR45, UR45, 0x5, URZ ;  /* 0x000000052d2d7899 */ /* 0x000fc600080006ff */
[----:B------:R-:W0:Y:S01]  /*31e0*/  LDGDEPBAR ;  /* 0x00000000000079af */ /* 0x000e220000000000 */
[----:B-1----:R-:W-:-:S04]  /*31f0*/  SHF.R.U32.HI R4, RZ, 0x1, R42 ;  /* 0x00000001ff047819 */ /* 0x002fc8000001162a */
[----:B------:R-:W-:Y:S02]  /*3200*/  LOP3.LUT R240, R4, 0x10, RZ, 0xc0, !PT ;  /* 0x0000001004f07812 */ /* 0x000fe400078ec0ff */
[----:B----4-:R-:W-:-:S04]  /*3210*/  SHF.R.U32.HI R0, RZ, 0x2, R42 ;  /* 0x00000002ff007819 */ /* 0x010fc8000001162a */
[----:B------:R-:W-:-:S04]  /*3220*/  LOP3.LUT R240, R240, 0x7, R0, 0xf8, !PT ;  /* 0x00000007f0f07812 */ /* 0x000fc800078ef800 */
[C---:B------:R-:W-:Y:S01]  /*3230*/  LOP3.LUT R2, R240.reuse, 0x20, RZ, 0xfc, !PT ;  /* 0x00000020f0027812 */ /* 0x040fe200078efcff */
[C---:B------:R-:W-:Y:S02]  /*3240*/  VIADD R3, R240.reuse, 0x8 ;  /* 0x00000008f0037836 */ /* 0x040fe40000000000 */
[C---:B------:R-:W-:Y:S01]  /*3250*/  VIADD R0, R240.reuse, 0x28 ;  /* 0x00000028f0007836 */ /* 0x040fe20000000000 */
[----:B------:R-:W-:Y:S02]  /*3260*/  ISETP.GE.AND P3, PT, R240, UR56, PT ;  /* 0x00000038f0007c0c */ /* 0x000fe4000bf66270 */
[----:B------:R-:W-:Y:S02]  /*3270*/  ISETP.GE.AND P2, PT, R3, UR56, PT ;  /* 0x0000003803007c0c */ /* 0x000fe4000bf46270 */
[----:B------:R-:W-:Y:S02]  /*3280*/  ISETP.GE.AND P1, PT, R2, UR56, PT ;  /* 0x0000003802007c0c */ /* 0x000fe4000bf26270 */
[----:B------:R-:W-:Y:S01]  /*3290*/  ISETP.GE.AND P0, PT, R0, UR56, PT ;  /* 0x0000003800007c0c */ /* 0x000fe2000bf06270 */
[----:B------:R-:W-:-:S04]  /*32a0*/  IMAD.MOV.U32 R2, RZ, RZ, 0x4 ;  /* 0x00000004ff027424 */ /* 0x000fc800078e00ff */
[----:B------:R-:W-:-:S04]  /*32b0*/  IMAD.WIDE.U32 R2, R240, R2, UR54 ;  /* 0x00000036f0027e25 */ /* 0x000fc8000f8e0002 */
[----:B------:R-:W-:Y:S01]  /*32c0*/  IMAD.U32 R0, RZ, RZ, UR43 ;  /* 0x0000002bff007e24 */ /* 0x000fe2000f8e00ff */
[----:B------:R-:W5:Y:S04]  /*32d0*/  @!P3 LDG.E R251, desc[UR34][R2.64] ;  /* 0x0000002202fbb981 */ /* 0x000f68000c1e1900 */
[----:B------:R-:W5:Y:S04]  /*32e0*/  @!P2 LDG.E R250, desc[UR34][R2.64+0x20] ;  /* 0x0000202202faa981 */ /* 0x000f68000c1e1900 */
[----:B------:R-:W5:Y:S04]  /*32f0*/  @!P1 LDG.E R249, desc[UR34][R2.64+0x80] ;  /* 0x0000802202f99981 */ /* 0x000f68000c1e1900 */
[----:B------:R1:W5:Y:S01]  /*3300*/  @!P0 LDG.E R248, desc[UR34][R2.64+0xa0] ;  /* 0x0000a02202f88981 */ /* 0x000362000c1e1900 */
[----:B------:R-:W-:Y:S01]  /*3310*/  IMAD R241, R0, 0x4, R241 ;  /* 0x0000000400f17824 */ /* 0x000fe200078e02f1 */
[----:B------:R-:W-:-:S02]  /*3320*/  LOP3.LUT R5, R208, 0x200, RZ, 0xc0, !PT ;  /* 0x00000200d0057812 */ /* 0x000fc400078ec0ff */
[----:B-1----:R-:W-:Y:S02]  /*3330*/  LOP3.LUT R2, R208, 0x1c0, RZ, 0xc0, !PT ;  /* 0x000001c0d0027812 */ /* 0x002fe400078ec0ff */
[----:B------:R-:W-:Y:S02]  /*3340*/  SHF.R.U32.HI R3, RZ, 0x4, R42 ;  /* 0x00000004ff037819 */ /* 0x000fe4000001162a */
[----:B------:R-:W-:Y:S02]  /*3350*/  LOP3.LUT R0, R2, 0x38, R43, 0xf8, !PT ;  /* 0x0000003802007812 */ /* 0x000fe400078ef82b */
[----:B------:R-:W-:-:S04]  /*3360*/  LOP3.LUT R2, R3, 0x8, RZ, 0xc0, !PT ;  /* 0x0000000803027812 */ /* 0x000fc800078ec0ff */
[----:B------:R-:W-:Y:S02]  /*3370*/  LOP3.LUT R2, R2, 0x10, R42, 0xf8, !PT ;  /* 0x0000001002027812 */ /* 0x000fe400078ef82a */
[----:B------:R-:W-:Y:S02]  /*3380*/  LOP3.LUT R4, R0, 0x8, R4, 0x78, !PT ;  /* 0x0000000800047812 */ /* 0x000fe400078e7804 */
[----:B------:R-:W-:Y:S02]  /*3390*/  LOP3.LUT R6, R2, R0, RZ, 0x3c, !PT ;  /* 0x0000000002067212 */ /* 0x000fe400078e3cff */
[----:B------:R-:W-:Y:S01]  /*33a0*/  LOP3.LUT R3, R0, 0x8, R42, 0x78, !PT ;  /* 0x0000000800037812 */ /* 0x000fe200078e782a */
[----:B------:R-:W-:Y:S02]  /*33b0*/  IMAD.U32 R0, RZ, RZ, UR44 ;  /* 0x0000002cff007e24 */ /* 0x000fe4000f8e00ff */
[----:B------:R-:W-:-:S03]  /*33c0*/  IMAD.U32 R2, RZ, RZ, UR42 ;  /* 0x0000002aff027e24 */ /* 0x000fc6000f8e00ff */
[----:B------:R-:W-:Y:S02]  /*33d0*/  IADD3 R0, PT, PT, R0, UR33, R240 ;  /* 0x0000002100007c10 */ /* 0x000fe4000fffe0f0 */
[----:B------:R-:W-:Y:S02]  /*33e0*/  LOP3.LUT R5, R5, 0x400, R204, 0xf8, !PT ;  /* 0x0000040005057812 */ /* 0x000fe400078ef8cc */
[----:B------:R-:W-:Y:S01]  /*33f0*/  IADD3 R235, PT, PT, R0, -0x1f, -R2 ;  /* 0xffffffe100eb7810 */ /* 0x000fe20007ffe802 */
[C---:B------:R-:W-:Y:S01]  /*3400*/  IMAD.SHL.U32 R2, R216.reuse, 0x40, RZ ;  /* 0x00000040d8027824 */ /* 0x040fe200078e00ff */
[----:B------:R-:W-:Y:S01]  /*3410*/  LOP3.LUT R204, R3, 0x7a00, R204, 0xf8, !PT ;  /* 0x00007a0003cc7812 */ /* 0x000fe200078ef8cc */
[----:B------:R-:W-:Y:S01]  /*3420*/  IMAD.SHL.U32 R3, R216, 0x10, RZ ;  /* 0x00000010d8037824 */ /* 0x000fe200078e00ff */
[----:B------:R-:W-:Y:S01]  /*3430*/  USHF.R.S32.HI UR11, URZ, 0x1f, UR45 ;  /* 0x0000001fff0b7899 */ /* 0x000fe2000801142d */
[----:B------:R-:W-:Y:S01]  /*3440*/  LOP3.LUT R208, R6, 0x200, R208, 0xf8, !PT ;  /* 0x0000020006d07812 */ /* 0x000fe200078ef8d0 */
[----:B------:R-:W-:Y:S01]  /*3450*/  IMAD.SHL.U32 R6, R216, 0x20, RZ ;  /* 0x00000020d8067824 */ /* 0x000fe200078e00ff */
[----:B------:R-:W-:-:S02]  /*3460*/  LOP3.LUT R0, R2, 0x1c0, RZ, 0xc0, !PT ;  /* 0x000001c002007812 */ /* 0x000fc400078ec0ff */
[----:B------:R-:W-:Y:S02]  /*3470*/  LOP3.LUT R3, R3, 0x1c0, RZ, 0xc0, !PT ;  /* 0x000001c003037812 */ /* 0x000fe400078ec0ff */
[----:B------:R-:W-:Y:S02]  /*3480*/  R2P PR, R42, 0x6 ;  /* 0x000000062a007804 */ /* 0x000fe40000000000 */
[----:B------:R-:W-:Y:S02]  /*3490*/  LOP3.LUT R0, R0, 0x38, R215, 0xf8, !PT ;  /* 0x0000003800007812 */ /* 0x000fe400078ef8d7 */
[----:B------:R-:W-:Y:S02]  /*34a0*/  LOP3.LUT R212, R5, R4, RZ, 0xfc, !PT ;  /* 0x0000000405d47212 */ /* 0x000fe400078efcff */
[----:B------:R-:W-:Y:S02]  /*34b0*/  LOP3.LUT R2, R2, 0x200, RZ, 0xc0, !PT ;  /* 0x0000020002027812 */ /* 0x000fe400078ec0ff */
[----:B------:R-:W-:-:S02]  /*34c0*/  LOP3.LUT R4, R45, 0x7006, R6, 0xc8, !PT ;  /* 0x000070062d047812 */ /* 0x000fc400078ec806 */
[----:B------:R-:W-:Y:S02]  /*34d0*/  LOP3.LUT R3, R3, 0x38, R45, 0xf8, !PT ;  /* 0x0000003803037812 */ /* 0x000fe400078ef82d */
[----:B------:R-:W-:Y:S02]  /*34e0*/  LOP3.LUT R5, R0, 0x8, R216, 0x78, !PT ;  /* 0x0000000800057812 */ /* 0x000fe400078e78d8 */
[----:B------:R-:W-:Y:S02]  /*34f0*/  LOP3.LUT R2, R2, 0x400, R6, 0xf8, !PT ;  /* 0x0000040002027812 */ /* 0x000fe400078ef806 */
[----:B------:R-:W-:Y:S02]  /*3500*/  LOP3.LUT R0, R0, 0x8, R44, 0x78, !PT ;  /* 0x0000000800007812 */ /* 0x000fe400078e782c */
[----:B------:R-:W-:Y:S02]  /*3510*/  LOP3.LUT R4, R4, 0x400, R6, 0xf8, !PT ;  /* 0x0000040004047812 */ /* 0x000fe400078ef806 */
[----:B------:R-:W-:-:S02]  /*3520*/  LOP3.LUT R3, R3, 0x20, R44, 0x78, !PT ;  /* 0x0000002003037812 */ /* 0x000fc400078e782c */
[----:B------:R-:W-:Y:S02]  /*3530*/  LOP3.LUT R5, R5, 0x7a00, R6, 0xf8, !PT ;  /* 0x00007a0005057812 */ /* 0x000fe400078ef806 */
[----:B------:R-:W-:Y:S02]  /*3540*/  LOP3.LUT R214, R2, R0, RZ, 0xfc, !PT ;  /* 0x0000000002d67212 */ /* 0x000fe400078efcff */
[----:B------:R-:W-:Y:S01]  /*3550*/  LOP3.LUT R0, R4, R3, RZ, 0xfc, !PT ;  /* 0x0000000304007212 */ /* 0x000fe200078efcff */
[----:B------:R-:W-:Y:S01]  /*3560*/  IMAD.SHL.U32 R2, R216, 0x2, RZ ;  /* 0x00000002d8027824 */ /* 0x000fe200078e00ff */
[----:B------:R-:W-:Y:S02]  /*3570*/  SEL R205, R205, 0xffffffc0, !P2 ;  /* 0xffffffc0cdcd7807 */ /* 0x000fe40005000000 */
[----:B------:R-:W-:Y:S01]  /*3580*/  LEA R204, R204, UR25, 0x1 ;  /* 0x00000019cccc7c11 */ /* 0x000fe2000f8e08ff */
[----:B------:R-:W-:Y:S01]  /*3590*/  STL [R1+0x4], R5 ;  /* 0x0000040501007387 */ /* 0x000fe20000100800 */
[----:B------:R-:W-:-:S02]  /*35a0*/  SEL R203, R203, 0xffffffe0, !P1 ;  /* 0xffffffe0cbcb7807 */ /* 0x000fc40004800000 */
[----:B------:R-:W-:Y:S01]  /*35b0*/  LEA R212, R212, UR25, 0x1 ;  /* 0x00000019d4d47c11 */ /* 0x000fe2000f8e08ff */
[----:B------:R1:W-:Y:S01]  /*35c0*/  STL [R1], R0 ;  /* 0x0000000001007387 */ /* 0x0003e20000100800 */
[----:B------:R-:W-:Y:S01]  /*35d0*/  LEA R208, R208, UR25, 0x1 ;  /* 0x00000019d0d07c11 */ /* 0x000fe2000f8e08ff */
[----:B------:R-:W-:Y:S01]  /*35e0*/  IMAD.IADD R209, R205, 0x1, R204 ;  /* 0x00000001cdd17824 */ /* 0x000fe200078e02cc */
[----:B------:R-:W-:Y:S02]  /*35f0*/  LOP3.LUT R213, R2, 0x20, RZ, 0xc0, !PT ;  /* 0x0000002002d57812 */ /* 0x000fe400078ec0ff */
[----:B------:R-:W-:Y:S02]  /*3600*/  CS2R R44, SRZ ;  /* 0x00000000002c7805 */ /* 0x000fe4000001ff00 */
[----:B------:R-:W-:Y:S02]  /*3610*/  CS2R R42, SRZ ;  /* 0x00000000002a7805 */ /* 0x000fe4000001ff00 */
[----:B------:R-:W-:-:S02]  /*3620*/  CS2R R40, SRZ ;  /* 0x0000000000287805 */ /* 0x000fc4000001ff00 */
[----:B------:R-:W-:Y:S02]  /*3630*/  CS2R R38, SRZ ;  /* 0x0000000000267805 */ /* 0x000fe4000001ff00 */
[----:B------:R-:W-:Y:S02]  /*3640*/  CS2R R36, SRZ ;  /* 0x0000000000247805 */ /* 0x000fe4000001ff00 */
[C---:B------:R-:W-:Y:S01]  /*3650*/  LOP3.LUT P1, RZ, R216.reuse, 0x2, RZ, 0xc0, !PT ;  /* 0x00000002d8ff7812 */ /* 0x040fe2000782c0ff */
[----:B------:R-:W-:Y:S01]  /*3660*/  VIADD R241, R241, 0xfffffffc ;  /* 0xfffffffcf1f17836 */ /* 0x000fe20000000000 */
[----:B------:R-:W-:Y:S01]  /*3670*/  LOP3.LUT P2, RZ, R216, 0x8, RZ, 0xc0, !PT ;  /* 0x00000008d8ff7812 */ /* 0x000fe2000784c0ff */
[----:B------:R-:W-:Y:S01]  /*3680*/  VIADD R212, R212, UR5 ;  /* 0x00000005d4d47c36 */ /* 0x000fe20008000000 */
[----:B------:R-:W-:Y:S01]  /*3690*/  LOP3.LUT R213, R213, 0x18, R218, 0xf8, !PT ;  /* 0x00000018d5d57812 */ /* 0x000fe200078ef8da */
[----:B------:R-:W-:Y:S02]  /*36a0*/  VIADD R208, R208, UR5 ;  /* 0x00000005d0d07c36 */ /* 0x000fe40008000000 */
[----:B------:R-:W-:-:S02]  /*36b0*/  IMAD.IADD R210, R203, 0x1, R204 ;  /* 0x00000001cbd27824 */ /* 0x000fc400078e02cc */
[----:B------:R-:W-:Y:S02]  /*36c0*/  IMAD.IADD R211, R203, 0x1, R209 ;  /* 0x00000001cbd37824 */ /* 0x000fe400078e02d1 */
[----:B-1----:R-:W-:Y:S01]  /*36d0*/  IMAD.MOV.U32 R0, RZ, RZ, 0x10 ;  /* 0x00000010ff007424 */ /* 0x002fe200078e00ff */
[----:B--2---:R-:W-:-:S04]  /*36e0*/  IADD3 R246, P3, P0, R8, UR45, R246 ;  /* 0x0000002d08f67c10 */ /* 0x004fc8000f87e0f6 */
[----:B------:R-:W-:Y:S01]  /*36f0*/  IADD3.X R252, PT, PT, R9, UR11, RZ, P3, P0 ;  /* 0x0000000b09fc7c10 */ /* 0x000fe20009fe04ff */
[----:B------:R-:W1:Y:S01]  /*3700*/  LDCU UR11, c[0x0][0x590] ;  /* 0x0000b200ff0b77ac */ /* 0x000e620008000800 */
[----:B---3--:R-:W-:Y:S02]  /*3710*/  R2UR UR57, R11 ;  /* 0x000000000b3972ca */ /* 0x008fe400000e0000 */
[----:B------:R-:W-:Y:S02]  /*3720*/  R2UR UR58, R10 ;  /* 0x000000000a3a72ca */ /* 0x000fe400000e0000 */
[----:B------:R-:W-:Y:S01]  /*3730*/  LOP3.LUT P0, RZ, R216, 0x4, RZ, 0xc0, !PT ;  /* 0x00000004d8ff7812 */ /* 0x000fe2000780c0ff */
[----:B------:R-:W-:-:S03]  /*3740*/  IMAD.WIDE.U32 R246, R246, -0x2daee0ad, RZ ;  /* 0xd2511f53f6f67825 */ /* 0x000fc600078e00ff */
[----:B------:R-:W-:-:S05]  /*3750*/  SEL R0, R0, 0xfffffff0, !P0 ;  /* 0xfffffff000007807 */ /* 0x000fca0004000000 */
[----:B------:R-:W-:Y:S02]  /*3760*/  UIADD3 UR51, UPT, UPT, UR57, -0x4498517b, URZ ;  /* 0xbb67ae8539337890 */ /* 0x000fe4000fffe0ff */
[----:B------:R-:W-:Y:S02]  /*3770*/  UIADD3 UR56, UPT, UPT, UR58, -0x61c88647, URZ ;  /* 0x9e3779b93a387890 */ /* 0x000fe4000fffe0ff */
[----:B-1----:R-:W-:Y:S02]  /*3780*/  USHF.L.U32 UR11, UR11, 0x6, URZ ;  /* 0x000000060b0b7899 */ /* 0x002fe400080006ff */
[----:B------:R-:W-:Y:S02]  /*3790*/  UIADD3 UR48, UPT, UPT, UR58, 0x3c6ef372, URZ ;  /* 0x3c6ef3723a307890 */ /* 0x000fe4000fffe0ff */
[----:B------:R-:W-:Y:S02]  /*37a0*/  UIADD3 UR46, UPT, UPT, UR57, 0x76cf5d0a, URZ ;  /* 0x76cf5d0a392e7890 */ /* 0x000fe4000fffe0ff */
[----:B------:R-:W-:-:S02]  /*37b0*/  UIADD3 UR45, UPT, UPT, UR58, -0x255992d5, URZ ;  /* 0xdaa66d2b3a2d7890 */ /* 0x000fc4000fffe0ff */
[----:B------:R-:W-:Y:S02]  /*37c0*/  UIADD3 UR42, UPT, UPT, UR57, 0x32370b8f, URZ ;  /* 0x32370b8f392a7890 */ /* 0x000fe4000fffe0ff */
[----:B------:R-:W-:Y:S02]  /*37d0*/  UIADD3 UR41, UPT, UPT, UR58, 0x78dde6e4, URZ ;  /* 0x78dde6e43a297890 */ /* 0x000fe4000fffe0ff */
[----:B------:R-:W-:Y:S02]  /*37e0*/  UIADD3 UR24, UPT, UPT, UR57, -0x126145ec, URZ ;  /* 0xed9eba1439187890 */ /* 0x000fe4000fffe0ff */
[----:B------:R-:W-:Y:S02]  /*37f0*/  UIADD3 UR15, UPT, UPT, UR58, 0x1715609d, URZ ;  /* 0x1715609d3a0f7890 */ /* 0x000fe4000fffe0ff */
[----:B------:R-:W-:Y:S02]  /*3800*/  UIADD3 UR14, UPT, UPT, UR57, -0x56f99767, URZ ;  /* 0xa9066899390e7890 */ /* 0x000fe4000fffe0ff */
[----:B------:R-:W-:-:S02]  /*3810*/  UIADD3 UR13, UPT, UPT, UR58, -0x4ab325aa, URZ ;  /* 0xb54cda563a0d7890 */ /* 0x000fc4000fffe0ff */
[----:B------:R-:W-:-:S12]  /*3820*/  UIADD3 UR12, UPT, UPT, UR57, 0x646e171e, URZ ;  /* 0x646e171e390c7890 */ /* 0x000fd8000fffe0ff */
.L_x_979:
        /* <DEDUP_REMOVED lines=8> */
[----:B------:R-:W-:Y:S02]  /*38b0*/  UISETP.GE.AND UP0, UPT, UR44, UR50, UPT ;  /* 0x000000322c00728c */ /* 0x000fe4000bf06270 */
[----:B------:R-:W-:Y:S02]  /*38c0*/  UIADD3 UR5, UPT, UPT, UR5, 0x80, URZ ;  /* 0x0000008005057890 */ /* 0x000fe4000fffe0ff */
[----:B------:R-:W-:Y:S02]  /*38d0*/  UIADD3 UR43, UPT, UPT, UR43, -0x1, URZ ;  /* 0xffffffff2b2b7890 */ /* 0x000fe4000fffe0ff */
[----:B------:R-:W-:Y:S06]  /*38e0*/  UISETP.LT.AND UP0, UPT, UR5, UR33, UP0 ;  /* 0x000000210500728c */ /* 0x000fec0008701270 */
[----:B------:R-:W-:Y:S01]  /*38f0*/  PLOP3.LUT P3, PT, PT, PT, UP0, 0x80, 0x8 ;  /* 0x000000000008781c */ /* 0x000fe20003f6f008 */
[----:B------:R-:W-:Y:S01]  /*3900*/  UISETP.GT.AND UP0, UPT, UR43, UR49, UPT ;  /* 0x000000312b00728c */ /* 0x000fe2000bf04270 */
[----:B------:R-:W-:Y:S04]  /*3910*/  DEPBAR.LE SB0, 0x0 ;  /* 0x000080000000791a */ /* 0x000fe80000000000 */
[----:B------:R-:W-:Y:S06]  /*3920*/  BAR.SYNC.DEFER_BLOCKING 0x0 ;  /* 0x0000000000007b1d */ /* 0x000fec0000010000 */
[----:B------:R-:W-:Y:S08]  /*3930*/  LDSM.16.M88.4 R32, [R212] ;  /* 0x00000000d420783b */ /* 0x000ff00000000200 */
[----:B------:R-:W1:Y:S08]  /*3940*/  LDSM.16.M88.4 R16, [R204+0xc000] ;  /* 0x00c00000cc10783b */ /* 0x000e700000000200 */
[----:B------:R-:W3:Y:S08]  /*3950*/  LDSM.16.M88.4 R28, [R212+0x1000] ;  /* 0x00100000d41c783b */ /* 0x000ef00000000200 */
[----:B------:R-:W4:Y:S08]  /*3960*/  LDSM.16.M88.4 R164, [R204+0xc800] ;  /* 0x00c80000cca4783b */ /* 0x000f300000000200 */
[----:B------:R-:W-:Y:S08]  /*3970*/  LDSM.16.M88.4 R168, [R0] ;  /* 0x0000000000a8783b */ /* 0x000ff00000000200 */
[----:B------:R-:W4:Y:S01]  /*3980*/  LDSM.16.M88.4 R172, [R210+0xc000] ;  /* 0x00c00000d2ac783b */ /* 0x000f220000000200 */
        /* <DEDUP_REMOVED lines=27> */
[----:B------:R-:W1:Y:S07]  /*3b40*/  LDSM.16.M88.4 R168, [R2] ;  /* 0x0000000002a8783b */ /* 0x000e6e0000000200 */
        /* <DEDUP_REMOVED lines=17> */
[----:B------:R-:W2:Y:S01]  /*3c60*/  LDSM.16.M88.4 R172, [R210+0x10000] ;  /* 0x01000000d2ac783b */ /* 0x000ea20000000200 */
[----:B-1----:R-:W-:Y:S04]  /*3c70*/  IMAD.U32 R0, RZ, RZ, UR36 ;  /* 0x00000024ff007e24 */ /* 0x002fe8000f8e00ff */
[----:B------:R-:W-:Y:S02]  /*3c80*/  IMAD R0, R0, 0x4, R219 ;  /* 0x0000000400007824 */ /* 0x000fe400078e02db */
[-C--:B---3--:R-:W-:Y:S08]  /*3c90*/  HMMA.16816.F32 R20, R168, R180.reuse, R20 ;  /* 0x000000b4a814723c */ /* 0x088ff00000001814 */
[C---:B------:R-:W-:Y:S08]  /*3ca0*/  HMMA.16816.F32 R24, R176.reuse, R180, R24 ;  /* 0x000000b4b018723c */ /* 0x040ff00000001818 */
[-C--:B------:R-:W-:Y:S01]  /*3cb0*/  HMMA.16816.F32 R28, R176, R182.reuse, R28 ;  /* 0x000000b6b01c723c */ /* 0x080fe2000000181c */
[----:B------:R-:W-:Y:S07]  /*3cc0*/  LDSM.16.M88.4 R176, [R209+0x10000] ;  /* 0x01000000d1b0783b */ /* 0x000fee0000000200 */
[----:B------:R-:W-:Y:S01]  /*3cd0*/  HMMA.16816.F32 R32, R168, R182, R32 ;  /* 0x000000b6a820723c */ /* 0x000fe20000001820 */
[----:B------:R-:W1:Y:S07]  /*3ce0*/  LDSM.16.M88.4 R168, [R3+0x2000] ;  /* 0x0020000003a8783b */ /* 0x000e6e0000000200 */
[-C--:B----4-:R-:W-:Y:S01]  /*3cf0*/  HMMA.16816.F32 R4, R188, R196.reuse, R4 ;  /* 0x000000c4bc04723c */ /* 0x090fe20000001804 */
[----:B------:R3:W4:Y:S07]  /*3d00*/  LDSM.16.M88.4 R180, [R3+0x3000] ;  /* 0x0030000003b4783b */ /* 0x00072e0000000200 */
[C---:B------:R-:W-:Y:S08]  /*3d10*/  HMMA.16816.F32 R8, R200.reuse, R196, R8 ;  /* 0x000000c4c808723c */ /* 0x040ff00000001808 */
[-C--:B------:R-:W-:Y:S08]  /*3d20*/  HMMA.16816.F32 R12, R200, R198.reuse, R12 ;  /* 0x000000c6c80c723c */ /* 0x080ff0000000180c */
[C---:B------:R-:W-:Y:S01]  /*3d30*/  HMMA.16816.F32 R16, R188.reuse, R198, R16 ;  /* 0x000000c6bc10723c */ /* 0x040fe20000001810 */
[----:B------:R-:W4:Y:S03]  /*3d40*/  LDSM.16.M88.4 R196, [R209+0x10800] ;  /* 0x01080000d1c4783b */ /* 0x000f260000000200 */
[----:B---3--:R-:W-:Y:S04]  /*3d50*/  VIADD R3, R241, 0x2 ;  /* 0x00000002f1037836 */ /* 0x008fe80000000000 */
[-C--:B------:R-:W-:Y:S08]  /*3d60*/  HMMA.16816.F32 R20, R188, R204.reuse, R20 ;  /* 0x000000ccbc14723c */ /* 0x080ff00000001814 */
[C---:B------:R-:W-:Y:S01]  /*3d70*/  HMMA.16816.F32 R24, R200.reuse, R204, R24 ;  /* 0x000000ccc818723c */ /* 0x040fe20000001818 */
[----:B------:R-:W-:Y:S05]  /*3d80*/  IMAD.MOV.U32 R205, RZ, RZ, 0x40 ;  /* 0x00000040ffcd7424 */ /* 0x000fea00078e00ff */
[----:B------:R-:W-:Y:S02]  /*3d90*/  SEL R205, R205, 0xffffffc0, !P0 ;  /* 0xffffffc0cdcd7807 */ /* 0x000fe40004000000 */
[-C--:B------:R-:W-:Y:S01]  /*3da0*/  HMMA.16816.F32 R28, R200, R206.reuse, R28 ;  /* 0x000000cec81c723c */ /* 0x080fe2000000181c */
[----:B------:R-:W3:Y:S01]  /*3db0*/  LDL R202, [R1+0x4] ;  /* 0x0000040001ca7983 */ /* 0x000ee20000100800 */
[----:B------:R-:W-:Y:S02]  /*3dc0*/  IMAD.MOV.U32 R201, RZ, RZ, 0x20 ;  /* 0x00000020ffc97424 */ /* 0x000fe400078e00ff */
[----:B------:R-:W-:Y:S04]  /*3dd0*/  IMAD.MOV.U32 R200, RZ, RZ, 0x18 ;  /* 0x00000018ffc87424 */ /* 0x000fe800078e00ff */
[----:B------:R-:W-:Y:S08]  /*3de0*/  HMMA.16816.F32 R32, R188, R206, R32 ;  /* 0x000000cebc20723c */ /* 0x000ff00000001820 */
[-C--:B--2---:R-:W-:Y:S08]  /*3df0*/  HMMA.16816.F32 R4, R164, R172.reuse, R4 ;  /* 0x000000aca404723c */ /* 0x084ff00000001804 */
[C---:B------:R-:W-:Y:S08]  /*3e00*/  HMMA.16816.F32 R8, R184.reuse, R172, R8 ;  /* 0x000000acb808723c */ /* 0x040ff00000001808 */
[-C--:B------:R-:W-:Y:S08]  /*3e10*/  HMMA.16816.F32 R12, R184, R174.reuse, R12 ;  /* 0x000000aeb80c723c */ /* 0x080ff0000000180c */
[C---:B------:R-:W-:Y:S01]  /*3e20*/  HMMA.16816.F32 R16, R164.reuse, R174, R16 ;  /* 0x000000aea410723c */ /* 0x040fe20000001810 */
[----:B------:R-:W-:Y:S07]  /*3e30*/  LDSM.16.M88.4 R172, [R211+0x10000] ;  /* 0x01000000d3ac783b */ /* 0x000fee0000000200 */
[-C--:B------:R-:W-:Y:S08]  /*3e40*/  HMMA.16816.F32 R20, R164, R192.reuse, R20 ;  /* 0x000000c0a414723c */ /* 0x080ff00000001814 */
[C---:B------:R-:W-:Y:S08]  /*3e50*/  HMMA.16816.F32 R24, R184.reuse, R192, R24 ;  /* 0x000000c0b818723c */ /* 0x040ff00000001818 */
[-C--:B------:R-:W-:Y:S03]  /*3e60*/  HMMA.16816.F32 R28, R184, R194.reuse, R28 ;  /* 0x000000c2b81c723c */ /* 0x080fe6000000181c */
[----:B------:R-:W-:Y:S01]  /*3e70*/  LEA R186, R217, UR4, 0x1 ;  /* 0x00000004d9ba7c11 */ /* 0x000fe2000f8e08ff */
[----:B------:R-:W-:Y:S04]  /*3e80*/  IMAD.WIDE.U32 R184, R241, -0x326172a9, RZ ;  /* 0xcd9e8d57f1b87825 */ /* 0x000fe800078e00ff */
[----:B------:R-:W-:Y:S01]  /*3e90*/  HMMA.16816.F32 R32, R164, R194, R32 ;  /* 0x000000c2a420723c */ /* 0x000fe20000001820 */
[----:B------:R-:W2:Y:S03]  /*3ea0*/  LDSM.16.M88.4 R164, [R2+0x2000] ;  /* 0x0020000002a4783b */ /* 0x000ea60000000200 */
[----:B------:R-:W-:Y:S02]  /*3eb0*/  VIADD R187, R186, 0x20000 ;  /* 0x00020000babb7836 */ /* 0x000fe40000000000 */
[----:B------:R-:W-:Y:S02]  /*3ec0*/  IMAD.SHL.U32 R217, R216, 0x2, RZ ;  /* 0x00000002d8d97824 */ /* 0x000fe400078e00ff */
[-C--:B-1----:R-:W-:Y:S08]  /*3ed0*/  HMMA.16816.F32 R4, R168, R176.reuse, R4 ;  /* 0x000000b0a804723c */ /* 0x082ff00000001804 */
[C---:B----4-:R-:W-:Y:S08]  /*3ee0*/  HMMA.16816.F32 R8, R180.reuse, R176, R8 ;  /* 0x000000b0b408723c */ /* 0x050ff00000001808 */
[-C--:B------:R-:W-:Y:S08]  /*3ef0*/  HMMA.16816.F32 R12, R180, R178.reuse, R12 ;  /* 0x000000b2b40c723c */ /* 0x080ff0000000180c */
[C---:B------:R-:W-:Y:S01]  /*3f00*/  HMMA.16816.F32 R16, R168.reuse, R178, R16 ;  /* 0x000000b2a810723c */ /* 0x040fe20000001810 */
[----:B------:R1:W4:Y:S07]  /*3f10*/  LDSM.16.M88.4 R176, [R2+0x3000] ;  /* 0x0030000002b0783b */ /* 0x00032e0000000200 */
[-C--:B------:R-:W-:Y:S08]  /*3f20*/  HMMA.16816.F32 R20, R168, R196.reuse, R20 ;  /* 0x000000c4a814723c */ /* 0x080ff00000001814 */
[C---:B------:R-:W-:Y:S08]  /*3f30*/  HMMA.16816.F32 R24, R180.reuse, R196, R24 ;  /* 0x000000c4b418723c */ /* 0x040ff00000001818 */
[-C--:B------:R-:W-:Y:S03]  /*3f40*/  HMMA.16816.F32 R28, R180, R198.reuse, R28 ;  /* 0x000000c6b41c723c */ /* 0x080fe6000000181c */
[----:B------:R-:W-:Y:S01]  /*3f50*/  LOP3.LUT R182, R252, UR58, R185, 0x96, !PT ;  /* 0x0000003afcb67c12 */ /* 0x000fe2000f8e96b9 */
[----:B------:R-:W-:Y:S01]  /*3f60*/  VIADD R185, R186, 0x20020 ;  /* 0x00020020bab97836 */ /* 0x000fe20000000000 */
[----:B-1----:R-:W-:Y:S01]  /*3f70*/  LOP3.LUT R2, R0, UR57, R247, 0x96, !PT ;  /* 0x0000003900027c12 */ /* 0x002fe2000f8e96f7 */
[----:B------:R-:W-:Y:S02]  /*3f80*/  @P2 VIADD R185, R187, 0xffffffe0 ;  /* 0xffffffe0bbb92836 */ /* 0x000fe40000000000 */
[----:B------:R-:W-:Y:S01]  /*3f90*/  HMMA.16816.F32 R32, R168, R198, R32 ;  /* 0x000000c6a820723c */ /* 0x000fe20000001820 */
[----:B------:R-:W1:Y:S03]  /*3fa0*/  LDSM.16.M88.4 R168, [R211+0x10800] ;  /* 0x01080000d3a8783b */ /* 0x000e660000000200 */
[----:B------:R-:W-:Y:S04]  /*3fb0*/  IMAD.WIDE.U32 R182, R182, -0x2daee0ad, RZ ;  /* 0xd2511f53b6b67825 */ /* 0x000fe800078e00ff */
[-C--:B--2---:R-:W-:Y:S05]  /*3fc0*/  HMMA.16816.F32 R4, R164, R172.reuse, R4 ;  /* 0x000000aca404723c */ /* 0x084fea0000001804 */
[----:B------:R-:W-:Y:S01]  /*3fd0*/  IMAD.WIDE.U32 R180, R3, -0x326172a9, RZ ;  /* 0xcd9e8d5703b47825 */ /* 0x000fe200078e00ff */
[----:B------:R-:W-:Y:S02]  /*3fe0*/  LOP3.LUT R192, R246, UR51, R183, 0x96, !PT ;  /* 0x00000033f6c07c12 */ /* 0x000fe4000f8e96b7 */
[C---:B----4-:R-:W-:Y:S04]  /*3ff0*/  HMMA.16816.F32 R8, R176.reuse, R172, R8 ;  /* 0x000000acb008723c */ /* 0x050fe80000001808 */
[----:B------:R-:W-:Y:S01]  /*4000*/  LOP3.LUT R0, R252, UR58, R181, 0x96, !PT ;  /* 0x0000003afc007c12 */ /* 0x000fe2000f8e96b5 */
[----:B------:R-:W-:Y:S01]  /*4010*/  IMAD.WIDE.U32 R2, R2, -0x326172a9, RZ ;  /* 0xcd9e8d5702027825 */ /* 0x000fe200078e00ff */
[----:B------:R-:W-:Y:S02]  /*4020*/  @!P3 VIADDMNMX R173, R235, -R201, UR33, PT ;  /* 0x00000021ebadbe46 */ /* 0x000fe4000b8009c9 */
[-C--:B------:R-:W-:Y:S03]  /*4030*/  HMMA.16816.F32 R12, R176, R174.reuse, R12 ;  /* 0x000000aeb00c723c */ /* 0x080fe6000000180c */
[----:B------:R-:W-:Y:S01]  /*4040*/  IMAD.WIDE.U32 R192, R192, -0x326172a9, RZ ;  /* 0xcd9e8d57c0c07825 */ /* 0x000fe200078e00ff */
[--C-:B------:R-:W-:Y:S02]  /*4050*/  LOP3.LUT R181, R184, UR56, R3.reuse, 0x96, !PT ;  /* 0x00000038b8b57c12 */ /* 0x100fe4000f8e9603 */
[----:B------:R-:W-:Y:S01]  /*4060*/  LOP3.LUT R188, R180, UR56, R3, 0x96, !PT ;  /* 0x00000038b4bc7c12 */ /* 0x000fe2000f8e9603 */
[----:B------:R-:W-:Y:S01]  /*4070*/  IMAD.WIDE.U32 R196, R0, -0x2daee0ad, RZ ;  /* 0xd2511f5300c47825 */ /* 0x000fe200078e00ff */
[C---:B------:R-:W-:Y:S03]  /*4080*/  HMMA.16816.F32 R16, R164.reuse, R174, R16 ;  /* 0x000000aea410723c */ /* 0x040fe60000001810 */
[----:B------:R-:W-:Y:S01]  /*4090*/  IMAD.U32 R3, RZ, RZ, UR36 ;  /* 0x00000024ff037e24 */ /* 0x000fe2000f8e00ff */
[----:B------:R-:W-:Y:S01]  /*40a0*/  @!P3 LOP3.LUT R0, R217, 0x6, RZ, 0xc0, !PT ;  /* 0x00000006d900b812 */ /* 0x000fe200078ec0ff */
[----:B------:R-:W-:Y:S01]  /*40b0*/  IMAD.WIDE.U32 R180, R181, -0x2daee0ad, RZ ;  /* 0xd2511f53b5b47825 */ /* 0x000fe200078e00ff */
[----:B------:R-:W-:Y:S02]  /*40c0*/  SHF.R.U32.HI R217, RZ, 0x1, R216 ;  /* 0x00000001ffd97819 */ /* 0x000fe400000116d8 */
[----:B------:R-:W-:Y:S01]  /*40d0*/  LOP3.LUT R194, R2, UR48, R193, 0x96, !PT ;  /* 0x0000003002c27c12 */ /* 0x000fe2000f8e96c1 */
[-C--:B-1----:R-:W-:Y:S03]  /*40e0*/  HMMA.16816.F32 R20, R164, R168.reuse, R20 ;  /* 0x000000a8a414723c */ /* 0x082fe60000001814 */
[----:B------:R-:W-:Y:S01]  /*40f0*/  @!P3 LOP3.LUT R0, R0, 0x1e0, R217, 0xf8, !PT ;  /* 0x000001e00000b812 */ /* 0x000fe200078ef8d9 */
[----:B------:R-:W-:Y:S01]  /*4100*/  IMAD.WIDE.U32 R194, R194, -0x2daee0ad, RZ ;  /* 0xd2511f53c2c27825 */ /* 0x000fe200078e00ff */
[----:B------:R-:W-:Y:S02]  /*4110*/  LOP3.LUT R190, R246, UR51, R197, 0x96, !PT ;  /* 0x00000033f6be7c12 */ /* 0x000fe4000f8e96c5 */
[----:B------:R-:W-:Y:S01]  /*4120*/  @!P3 VIADDMNMX R172, R235, -R200, UR33, PT ;  /* 0x00000021ebacbe46 */ /* 0x000fe2000b8009c8 */
[C---:B------:R-:W-:Y:S01]  /*4130*/  HMMA.16816.F32 R24, R176.reuse, R168, R24 ;  /* 0x000000a8b018723c */ /* 0x040fe20000001818 */
[----:B------:R-:W-:Y:S03]  /*4140*/  IMAD.MOV.U32 R200, RZ, RZ, 0x8 ;  /* 0x00000008ffc87424 */ /* 0x000fe600078e00ff */
[----:B------:R-:W-:Y:S01]  /*4150*/  @!P3 IMAD R0, R3, 0x80, R0 ;  /* 0x000000800300b824 */ /* 0x000fe200078e0200 */
[----:B------:R-:W-:Y:S01]  /*4160*/  LOP3.LUT R187, R180, UR42, R195, 0x96, !PT ;  /* 0x0000002ab4bb7c12 */ /* 0x000fe2000f8e96c3 */
[----:B------:R-:W-:Y:S01]  /*4170*/  IMAD.WIDE.U32 R190, R190, -0x326172a9, RZ ;  /* 0xcd9e8d57bebe7825 */ /* 0x000fe200078e00ff */
[----:B------:R-:W-:Y:S01]  /*4180*/  @!P3 VIMNMX R3, PT, PT, R235, UR33, PT ;  /* 0x00000021eb03bc48 */ /* 0x000fe2000bfe0100 */
[-C--:B------:R-:W-:Y:S03]  /*4190*/  HMMA.16816.F32 R28, R176, R170.reuse, R28 ;  /* 0x000000aab01c723c */ /* 0x080fe6000000181c */
[C---:B------:R-:W-:Y:S01]  /*41a0*/  @!P3 VIADD R180, R0.reuse, 0x1 ;  /* 0x0000000100b4b836 */ /* 0x040fe20000000000 */
[C---:B------:R-:W-:Y:S01]  /*41b0*/  @!P3 ISETP.GE.AND P6, PT, R0.reuse, R172, PT ;  /* 0x000000ac0000b20c */ /* 0x040fe20003fc6270 */
[----:B------:R-:W-:Y:S01]  /*41c0*/  @!P3 VIADD R174, R0, 0x8 ;  /* 0x0000000800aeb836 */ /* 0x000fe20000000000 */
[----:B------:R-:W-:Y:S01]  /*41d0*/  LOP3.LUT R183, R2, UR48, R191, 0x96, !PT ;  /* 0x0000003002b77c12 */ /* 0x000fe2000f8e96bf */
[----:B------:R-:W-:Y:S01]  /*41e0*/  @!P3 VIADD R175, R0, 0x9 ;  /* 0x0000000900afb836 */ /* 0x000fe20000000000 */
[----:B------:R-:W-:Y:S04]  /*41f0*/  HMMA.16816.F32 R32, R164, R170, R32 ;  /* 0x000000aaa420723c */ /* 0x000fe80000001820 */
[-C--:B------:R-:W-:Y:S01]  /*4200*/  @!P3 ISETP.GE.AND P4, PT, R180, R173.reuse, PT ;  /* 0x000000adb400b20c */ /* 0x080fe20003f86270 */
[C---:B------:R-:W-:Y:S01]  /*4210*/  @!P3 VIADD R168, R0.reuse, 0x10 ;  /* 0x0000001000a8b836 */ /* 0x040fe20000000000 */
[C---:B------:R-:W-:Y:S01]  /*4220*/  @!P3 ISETP.GE.AND P5, PT, R0.reuse, R173, PT ;  /* 0x000000ad0000b20c */ /* 0x040fe20003fa6270 */
[----:B------:R-:W-:Y:S01]  /*4230*/  @!P3 VIADD R169, R0, 0x11 ;  /* 0x0000001100a9b836 */ /* 0x000fe20000000000 */
[----:B------:R-:W-:Y:S01]  /*4240*/  @!P3 FSEL R5, R5, -INF , !P4 ;  /* 0xff8000000505b808 */ /* 0x000fe20006000000 */
[----:B------:R-:W-:Y:S01]  /*4250*/  IMAD.WIDE.U32 R188, R188, -0x2daee0ad, RZ ;  /* 0xd2511f53bcbc7825 */ /* 0x000fe200078e00ff */
[-C--:B------:R-:W-:Y:S02]  /*4260*/  @!P3 ISETP.GE.AND P4, PT, R0, R3.reuse, PT ;  /* 0x000000030000b20c */ /* 0x080fe40003f86270 */
[----:B------:R-:W-:Y:S01]  /*4270*/  @!P3 VIADDMNMX R2, R235, R200, UR33, PT ;  /* 0x00000021eb02be46 */ /* 0x000fe2000b8001c8 */
[----:B------:R-:W-:Y:S01]  /*4280*/  IMAD.MOV.U32 R200, RZ, RZ, 0x10 ;  /* 0x00000010ffc87424 */ /* 0x000fe200078e00ff */
        /* <DEDUP_REMOVED lines=24> */
[----:B------:R-:W-:Y:S02]  /*4410*/  @!P3 FSEL R17, R17, -INF , !P6 ;  /* 0xff8000001111b808 */ /* 0x000fe40007000000 */
[----:B------:R-:W-:Y:S01]  /*4420*/  LOP3.LUT R182, R182, UR46, R181, 0x96, !PT ;  /* 0x0000002eb6b67c12 */ /* 0x000fe2000f8e96b5 */
[----:B------:R-:W-:Y:S01]  /*4430*/  IMAD.WIDE.U32 R180, R183, -0x2daee0ad, RZ ;  /* 0xd2511f53b7b47825 */ /* 0x000fe200078e00ff */
[-C--:B------:R-:W-:Y:S02]  /*4440*/  @!P3 ISETP.GE.AND P6, PT, R168, R173.reuse, PT ;  /* 0x000000ada800b20c */ /* 0x080fe40003fc6270 */
[----:B------:R-:W-:Y:S01]  /*4450*/  @!P3 FSEL R18, R18, -INF , !P5 ;  /* 0xff8000001212b808 */ /* 0x000fe20006800000 */
[----:B------:R-:W-:Y:S01]  /*4460*/  IMAD.WIDE.U32 R174, R182, -0x326172a9, RZ ;  /* 0xcd9e8d57b6ae7825 */ /* 0x000fe200078e00ff */
[----:B------:R-:W-:Y:S02]  /*4470*/  @!P3 FSEL R19, R19, -INF , !P4 ;  /* 0xff8000001313b808 */ /* 0x000fe40006000000 */
[----:B------:R-:W-:Y:S01]  /*4480*/  @!P3 ISETP.GE.AND P5, PT, R169, R173, PT ;  /* 0x000000ada900b20c */ /* 0x000fe20003fa6270 */
[----:B------:R-:W-:Y:S01]  /*4490*/  IMAD.WIDE.U32 R182, R187, -0x326172a9, RZ ;  /* 0xcd9e8d57bbb67825 */ /* 0x000fe200078e00ff */
[-C--:B------:R-:W-:Y:S02]  /*44a0*/  @!P3 ISETP.GE.AND P4, PT, R168, R172.reuse, PT ;  /* 0x000000aca800b20c */ /* 0x080fe40003f86270 */
[----:B------:R-:W-:Y:S02]  /*44b0*/  @!P3 FSEL R20, R20, -INF , !P6 ;  /* 0xff8000001414b808 */ /* 0x000fe40007000000 */
[----:B------:R-:W-:Y:S02]  /*44c0*/  @!P3 ISETP.GE.AND P6, PT, R169, R172, PT ;  /* 0x000000aca900b20c */ /* 0x000fe40003fc6270 */
[----:B------:R-:W-:Y:S02]  /*44d0*/  LOP3.LUT R178, R188, UR42, R181, 0x96, !PT ;  /* 0x0000002abcb27c12 */ /* 0x000fe4000f8e96b5 */
[----:B------:R-:W-:Y:S02]  /*44e0*/  LOP3.LUT R184, R196, UR46, R189, 0x96, !PT ;  /* 0x0000002ec4b87c12 */ /* 0x000fe4000f8e96bd */
[----:B------:R-:W-:Y:S01]  /*44f0*/  @!P3 FSEL R21, R21, -INF , !P5 ;  /* 0xff8000001515b808 */ /* 0x000fe20006800000 */
[----:B------:R-:W-:Y:S01]  /*4500*/  IMAD.WIDE.U32 R178, R178, -0x326172a9, RZ ;  /* 0xcd9e8d57b2b27825 */ /* 0x000fe200078e00ff */
[----:B------:R-:W-:Y:S02]  /*4510*/  @!P3 FSEL R22, R22, -INF , !P4 ;  /* 0xff8000001616b808 */ /* 0x000fe40006000000 */
[-C--:B------:R-:W-:Y:S01]  /*4520*/  @!P3 ISETP.GE.AND P5, PT, R168, R3.reuse, PT ;  /* 0x00000003a800b20c */ /* 0x080fe20003fa6270 */
[----:B------:R-:W-:Y:S01]  /*4530*/  IMAD.WIDE.U32 R176, R184, -0x326172a9, RZ ;  /* 0xcd9e8d57b8b07825 */ /* 0x000fe200078e00ff */
[-C--:B------:R-:W-:Y:S02]  /*4540*/  @!P3 ISETP.GE.AND P4, PT, R168, R2.reuse, PT ;  /* 0x00000002a800b20c */ /* 0x080fe40003f86270 */
[----:B------:R-:W-:Y:S01]  /*4550*/  @!P3 FSEL R23, R23, -INF , !P6 ;  /* 0xff8000001717b808 */ /* 0x000fe20007000000 */
[C---:B------:R-:W-:Y:S01]  /*4560*/  @!P3 VIADD R168, R0.reuse, 0x18 ;  /* 0x0000001800a8b836 */ /* 0x040fe20000000000 */
[-C--:B------:R-:W-:Y:S01]  /*4570*/  @!P3 ISETP.GE.AND P6, PT, R169, R3.reuse, PT ;  /* 0x00000003a900b20c */ /* 0x080fe20003fc6270 */
[----:B------:R-:W-:Y:S01]  /*4580*/  @!P3 VIADD R0, R0, 0x19 ;  /* 0x000000190000b836 */ /* 0x000fe20000000000 */
        /* <DEDUP_REMOVED lines=38> */
[----:B------:R-:W-:Y:S02]  /*47f0*/  LOP3.LUT R182, R182, UR15, R3, 0x96, !PT ;  /* 0x0000000fb6b67c12 */ /* 0x000fe4000f8e9603 */
[----:B------:R-:W-:Y:S02]  /*4800*/  @!P3 FSEL R33, R33, -INF , !P5 ;  /* 0xff8000002121b808 */ /* 0x000fe40006800000 */
[----:B------:R-:W-:Y:S02]  /*4810*/  @!P3 FSEL R35, R35, -INF , !P4 ;  /* 0xff8000002323b808 */ /* 0x000fe40006000000 */
[----:B------:R-:W-:Y:S02]  /*4820*/  @!P3 FSEL R34, R34, -INF , !P6 ;  /* 0xff8000002222b808 */ /* 0x000fe40007000000 */
        /* <DEDUP_REMOVED lines=23> */
[----:B------:R-:W-:Y:S01]  /*49a0*/  FMUL.FTZ R3, R250, 1.4426950216293334961 ;  /* 0x3fb8aa3bfa037820 */ /* 0x000fe20000410000 */
        /* <DEDUP_REMOVED lines=20> */
[----:B------:R-:W-:Y:S07]  /*4af0*/  FSEL R0, R166, RZ, P4 ;  /* 0x000000ffa6007208 */ /* 0x000fee0002000000 */
[----:B------:R-:W-:Y:S01]  /*4b00*/  MUFU.EX2 R226, R7 ;  /* 0x0000000700e27308 */ /* 0x000fe20000000800 */
[----:B------:R-:W-:Y:S01]  /*4b10*/  ISETP.LE.U32.AND P4, PT, R4, UR9, PT ;  /* 0x0000000904007c0c */ /* 0x000fe2000bf83070 */
[----:B------:R-:W-:Y:S01]  /*4b20*/  FFMA.FTZ R9, R9, UR10, -R2 ;  /* 0x0000000a09097c23 */ /* 0x000fe20008010802 */
[C---:B------:R-:W-:Y:S07]  /*4b30*/  LOP3.LUT R4, R165.reuse, 0xffff, RZ, 0xc0, !PT ;  /* 0x0000ffffa5047812 */ /* 0x040fee00078ec0ff */
[----:B------:R-:W4:Y:S01]  /*4b40*/  MUFU.EX2 R230, R8 ;  /* 0x0000000800e67308 */ /* 0x000f220000000800 */
[----:B--2---:R-:W-:Y:S01]  /*4b50*/  LOP3.LUT R5, R165, 0xff, RZ, 0xc0, !PT ;  /* 0x000000ffa5057812 */ /* 0x004fe200078ec0ff */
[----:B------:R-:W-:Y:S01]  /*4b60*/  FFMA.FTZ R10, R10, UR10, -R0 ;  /* 0x0000000a0a0a7c23 */ /* 0x000fe20008010800 */
[----:B------:R-:W-:Y:S07]  /*4b70*/  SHF.R.U32.HI R4, RZ, 0x8, R4 ;  /* 0x00000008ff047819 */ /* 0x000fee0000011604 */
[----:B------:R-:W2:Y:S01]  /*4b80*/  MUFU.EX2 R229, R9 ;  /* 0x0000000900e57308 */ /* 0x000ea20000000800 */
[----:B------:R-:W-:Y:S01]  /*4b90*/  ISETP.LE.U32.AND P5, PT, R5, UR9, PT ;  /* 0x0000000905007c0c */ /* 0x000fe2000bfa3070 */
[----:B-1----:R-:W-:Y:S01]  /*4ba0*/  @!P3 FADD.FTZ R225, -R225, -RZ ;  /* 0x800000ffe1e1b221 */ /* 0x002fe20000010100 */
[----:B------:R-:W-:Y:S01]  /*4bb0*/  LOP3.LUT R4, R4, 0xffff, RZ, 0xc0, !PT ;  /* 0x0000ffff04047812 */ /* 0x000fe200078ec0ff */
[----:B------:R-:W-:Y:S01]  /*4bc0*/  FFMA.FTZ R12, R12, UR10, -R2 ;  /* 0x0000000a0c0c7c23 */ /* 0x000fe20008010802 */
[----:B------:R-:W-:Y:S01]  /*4bd0*/  PRMT R5, R165, 0x7632, R5 ;  /* 0x00007632a5057816 */ /* 0x000fe20000000005 */
[----:B------:R-:W-:Y:S01]  /*4be0*/  @!P4 FADD.FTZ R222, -R222, -RZ ;  /* 0x800000ffdedec221 */ /* 0x000fe20000010100 */
[----:B------:R-:W-:Y:S03]  /*4bf0*/  ISETP.LE.U32.AND P4, PT, R4, UR9, PT ;  /* 0x0000000904007c0c */ /* 0x000fe6000bf83070 */
[----:B------:R-:W1:Y:S01]  /*4c00*/  MUFU.EX2 R234, R10 ;  /* 0x0000000a00ea7308 */ /* 0x000e620000000800 */
[----:B------:R-:W-:Y:S01]  /*4c10*/  LOP3.LUT R4, R5, 0xff, RZ, 0xc0, !PT ;  /* 0x000000ff05047812 */ /* 0x000fe200078ec0ff */
[----:B------:R-:W-:Y:S01]  /*4c20*/  FFMA.FTZ R11, R11, UR10, -R0 ;  /* 0x0000000a0b0b7c23 */ /* 0x000fe20008010800 */
[----:B------:R-:W-:Y:S07]  /*4c30*/  SHF.R.U32.HI R165, RZ, 0x18, R165 ;  /* 0x00000018ffa57819 */ /* 0x000fee00000116a5 */
[----:B------:R-:W3:Y:S01]  /*4c40*/  MUFU.EX2 R228, R12 ;  /* 0x0000000c00e47308 */ /* 0x000ee20000000800 */
[----:B------:R-:W-:Y:S01]  /*4c50*/  ISETP.LE.U32.AND P3, PT, R4, UR9, PT ;  /* 0x0000000904007c0c */ /* 0x000fe2000bf63070 */
[----:B----4-:R-:W-:Y:S01]  /*4c60*/  @!P5 FADD.FTZ R230, -R230, -RZ ;  /* 0x800000ffe6e6d221 */ /* 0x010fe20000010100 */
[----:B------:R-:W-:Y:S01]  /*4c70*/  ISETP.LE.U32.AND P5, PT, R167, UR9, PT ;  /* 0x00000009a7007c0c */ /* 0x000fe2000bfa3070 */
[----:B------:R-:W-:Y:S01]  /*4c80*/  @!P6 FADD.FTZ R226, -R226, -RZ ;  /* 0x800000ffe2e2e221 */ /* 0x000fe20000010100 */
[----:B------:R-:W-:Y:S05]  /*4c90*/  FFMA.FTZ R13, R13, UR10, -R2 ;  /* 0x0000000a0d0d7c23 */ /* 0x000fea0008010802 */
[----:B------:R-:W4:Y:S01]  /*4ca0*/  MUFU.EX2 R233, R11 ;  /* 0x0000000b00e97308 */ /* 0x000f220000000800 */
[----:B------:R-:W-:Y:S01]  /*4cb0*/  ISETP.LE.U32.AND P6, PT, R165, UR9, PT ;  /* 0x00000009a5007c0c */ /* 0x000fe2000bfc3070 */
[----:B--2---:R-:W-:Y:S01]  /*4cc0*/  @!P4 FADD.FTZ R229, -R229, -RZ ;  /* 0x800000ffe5e5c221 */ /* 0x004fe20000010100 */
[----:B------:R-:W-:Y:S07]  /*4cd0*/  ISETP.GT.U32.AND P4, PT, R168, UR9, PT ;  /* 0x00000009a8007c0c */ /* 0x000fee000bf84070 */
[----:B------:R-:W2:Y:S01]  /*4ce0*/  MUFU.EX2 R227, R13 ;  /* 0x0000000d00e37308 */ /* 0x000ea20000000800 */
[--C-:B------:R-:W-:Y:S01]  /*4cf0*/  FFMA.FTZ R14, R14, UR10, -R0.reuse ;  /* 0x0000000a0e0e7c23 */ /* 0x100fe20008010800 */
[----:B------:R-:W-:Y:S01]  /*4d00*/  FFMA.FTZ R15, R15, UR10, -R0 ;  /* 0x0000000a0f0f7c23 */ /* 0x000fe20008010800 */
[----:B------:R-:W-:Y:S04]  /*4d10*/  IMAD.WIDE.U32 R6, R182, -0x2daee0ad, RZ ;  /* 0xd2511f53b6067825 */ /* 0x000fe800078e00ff */
[----:B-1----:R-:W-:Y:S03]  /*4d20*/  @!P3 FADD.FTZ R234, -R234, -RZ ;  /* 0x800000ffeaeab221 */ /* 0x002fe60000010100 */
[----:B------:R-:W1:Y:S01]  /*4d30*/  MUFU.EX2 R231, R14 ;  /* 0x0000000e00e77308 */ /* 0x000e620000000800 */
[----:B------:R-:W-:Y:S01]  /*4d40*/  ISETP.GT.U32.AND P3, PT, R171, UR9, PT ;  /* 0x00000009ab007c0c */ /* 0x000fe2000bf64070 */
[----:B---3--:R-:W-:Y:S01]  /*4d50*/  @!P5 FADD.FTZ R228, -R228, -RZ ;  /* 0x800000ffe4e4d221 */ /* 0x008fe20000010100 */
[----:B------:R-:W-:Y:S07]  /*4d60*/  ISETP.LE.U32.AND P5, PT, R172, UR9, PT ;  /* 0x00000009ac007c0c */ /* 0x000fee000bfa3070 */
[----:B------:R-:W3:Y:S01]  /*4d70*/  MUFU.EX2 R232, R15 ;  /* 0x0000000f00e87308 */ /* 0x000ee20000000800 */
[----:B----4-:R-:W-:Y:S01]  /*4d80*/  @!P6 FADD.FTZ R233, -R233, -RZ ;  /* 0x800000ffe9e9e221 */ /* 0x010fe20000010100 */
[----:B------:R-:W-:Y:S01]  /*4d90*/  ISETP.GT.U32.AND P6, PT, R169, UR9, PT ;  /* 0x00000009a9007c0c */ /* 0x000fe2000bfc4070 */
[----:B------:R-:W-:Y:S01]  /*4da0*/  FFMA.FTZ R18, R18, UR10, -R3 ;  /* 0x0000000a12127c23 */ /* 0x000fe20008010803 */
[----:B------:R-:W-:Y:S01]  /*4db0*/  LOP3.LUT R7, R170, UR12, R7, 0x96, !PT ;  /* 0x0000000caa077c12 */ /* 0x000fe2000f8e9607 */
[----:B--2---:R-:W-:Y:S01]  /*4dc0*/  @P4 FADD.FTZ R227, -R227, -RZ ;  /* 0x800000ffe3e34221 */ /* 0x004fe20000010100 */
[----:B------:R-:W-:Y:S04]  /*4dd0*/  ISETP.GT.U32.AND P4, PT, R173, UR9, PT ;  /* 0x00000009ad007c0c */ /* 0x000fe8000bf84070 */
[----:B------:R-:W2:Y:S01]  /*4de0*/  MUFU.EX2 R219, R18 ;  /* 0x0000001200db7308 */ /* 0x000ea20000000800 */
        /* <DEDUP_REMOVED lines=10> */
[----:B---3--:R-:W-:Y:S01]  /*4e90*/  @P6 FADD.FTZ R232, -R232, -RZ ;  /* 0x800000ffe8e86221 */ /* 0x008fe20000010100 */
[----:B------:R-:W-:Y:S01]  /*4ea0*/  LOP3.LUT R6, R7, 0xff, RZ, 0xc0, !PT ;  /* 0x000000ff07067812 */ /* 0x000fe200078ec0ff */
[----:B------:R-:W-:Y:S01]  /*4eb0*/  @P4 FADD.FTZ R196, -R196, -RZ ;  /* 0x800000ffc4c44221 */ /* 0x000fe20000010100 */
[----:B------:R-:W-:Y:S01]  /*4ec0*/  ISETP.GT.U32.AND P6, PT, R175, UR9, PT ;  /* 0x00000009af007c0c */ /* 0x000fe2000bfc4070 */
[----:B------:R-:W-:Y:S01]  /*4ed0*/  FFMA.FTZ R25, R25, UR10, -R2 ;  /* 0x0000000a19197c23 */ /* 0x000fe20008010802 */
[----:B------:R-:W-:Y:S01]  /*4ee0*/  ISETP.LE.U32.AND P5, PT, R6, UR9, PT ;  /* 0x0000000906007c0c */ /* 0x000fe2000bfa3070 */
[----:B------:R-:W3:Y:S01]  /*4ef0*/  MUFU.EX2 R191, R20 ;  /* 0x0000001400bf7308 */ /* 0x000ee20000000800 */
[----:B------:R-:W-:Y:S01]  /*4f00*/  SHF.R.U32.HI R6, RZ, 0x18, R7 ;  /* 0x00000018ff067819 */ /* 0x000fe20000011607 */
[----:B------:R-:W-:Y:S01]  /*4f10*/  FFMA.FTZ R34, R34, UR10, -R3 ;  /* 0x0000000a22227c23 */ /* 0x000fe20008010803 */
[----:B------:R-:W-:Y:S07]  /*4f20*/  LOP3.LUT R5, R174, UR12, R5, 0x96, !PT ;  /* 0x0000000cae057c12 */ /* 0x000fee000f8e9605 */
[----:B------:R-:W-:Y:S01]  /*4f30*/  MUFU.EX2 R220, R25 ;  /* 0x0000001900dc7308 */ /* 0x000fe20000000800 */
[----:B------:R-:W-:Y:S01]  /*4f40*/  LOP3.LUT R8, R7, 0xffff, RZ, 0xc0, !PT ;  /* 0x0000ffff07087812 */ /* 0x000fe200078ec0ff */
[----:B--2---:R-:W-:Y:S01]  /*4f50*/  @P3 FADD.FTZ R219, -R219, -RZ ;  /* 0x800000ffdbdb3221 */ /* 0x004fe20000010100 */
        /* <DEDUP_REMOVED lines=15> */
[----:B---3--:R-:W-:Y:S01]  /*5050*/  @!P5 FADD.FTZ R191, -R191, -RZ ;  /* 0x800000ffbfbfd221 */ /* 0x008fe20000010100 */
        /* <DEDUP_REMOVED lines=27> */
[--C-:B------:R-:W-:Y:S01]  /*5210*/  FFMA.FTZ R30, R30, UR10, -R0.reuse ;  /* 0x0000000a1e1e7c23 */ /* 0x100fe20008010800 */
[----:B------:R-:W-:Y:S01]  /*5220*/  PRMT R5, R4, 0x7773, RZ ;  /* 0x0000777304057816 */ /* 0x000fe200000000ff */
[----:B----4-:R-:W-:Y:S01]  /*5230*/  @!P3 FADD.FTZ R221, -R221, -RZ ;  /* 0x800000ffddddb221 */ /* 0x010fe20000010100 */
[----:B------:R-:W-:Y:S01]  /*5240*/  F2FP.RELU.F16.F32.PACK_AB R4, R222, R184 ;  /* 0x000000b8de04723e */ /* 0x000fe200000008ff */
[----:B------:R-:W-:Y:S01]  /*5250*/  FFMA.FTZ R26, R26, UR10, -R0 ;  /* 0x0000000a1a1a7c23 */ /* 0x000fe20008010800 */
[----:B------:R-:W-:Y:S01]  /*5260*/  ISETP.LE.U32.AND P3, PT, R10, UR9, PT ;  /* 0x000000090a007c0c */ /* 0x000fe2000bf63070 */
[----:B------:R-:W-:Y:S01]  /*5270*/  FFMA.FTZ R2, R29, UR10, -R2 ;  /* 0x0000000a1d027c23 */ /* 0x000fe20008010802 */
[----:B------:R-:W-:Y:S01]  /*5280*/  SEL R200, R200, 0xfffffff0, !P0 ;  /* 0xfffffff0c8c87807 */ /* 0x000fe20004000000 */
[----:B------:R3:W-:Y:S01]  /*5290*/  STS [R186+0x20000], R4 ;  /* 0x02000004ba007388 */ /* 0x0007e20000000800 */
[----:B-1----:R-:W-:Y:S01]  /*52a0*/  @!P4 FADD.FTZ R223, -R223, -RZ ;  /* 0x800000ffdfdfc221 */ /* 0x002fe20000010100 */
[----:B------:R-:W-:Y:S01]  /*52b0*/  @P6 FADD.FTZ R189, -R189, -RZ ;  /* 0x800000ffbdbd6221 */ /* 0x000fe20000010100 */
[----:B------:R-:W-:Y:S01]  /*52c0*/  ISETP.GT.U32.AND P6, PT, R3, UR9, PT ;  /* 0x0000000903007c0c */ /* 0x000fe2000bfc4070 */
[----:B------:R-:W-:Y:S01]  /*52d0*/  IMAD.IADD R187, R186, 0x1, R200 ;  /* 0x00000001babb7824 */ /* 0x000fe200078e02c8 */
[----:B------:R-:W-:Y:S01]  /*52e0*/  F2FP.RELU.F16.F32.PACK_AB R3, R226, R225 ;  /* 0x000000e1e203723e */ /* 0x000fe200000008ff */
[----:B------:R-:W-:Y:S01]  /*52f0*/  FFMA.FTZ R0, R31, UR10, -R0 ;  /* 0x0000000a1f007c23 */ /* 0x000fe20008010800 */
[----:B------:R-:W-:Y:S01]  /*5300*/  ISETP.GT.U32.AND P4, PT, R9, UR9, PT ;  /* 0x0000000909007c0c */ /* 0x000fe2000bf84070 */
[----:B------:R1:W4:Y:S01]  /*5310*/  MUFU.EX2 R194, R2 ;  /* 0x0000000200c27308 */ /* 0x0003220000000800 */
[----:B------:R-:W-:Y:S01]  /*5320*/  LEA R204, R202, UR4, 0x1 ;  /* 0x00000004cacc7c11 */ /* 0x000fe2000f8e08ff */
[----:B------:R4:W-:Y:S01]  /*5330*/  STS [R186+0x20400], R3 ;  /* 0x02040003ba007388 */ /* 0x0009e20000000800 */
[----:B--2---:R-:W-:Y:S01]  /*5340*/  @!P3 FADD.FTZ R188, -R188, -RZ ;  /* 0x800000ffbcbcb221 */ /* 0x004fe20000010100 */
[----:B------:R-:W-:Y:S06]  /*5350*/  ISETP.LE.U32.AND P3, PT, R6, UR9, PT ;  /* 0x0000000906007c0c */ /* 0x000fec000bf63070 */
[----:B------:R2:W-:Y:S01]  /*5360*/  MUFU.EX2 R217, R0 ;  /* 0x0000000000d97308 */ /* 0x0005e20000000800 */
[----:B------:R-:W-:Y:S01]  /*5370*/  F2FP.RELU.F16.F32.PACK_AB R6, R229, R230 ;  /* 0x000000e6e506723e */ /* 0x000fe200000008ff */
[--C-:B------:R-:W-:Y:S08]  /*5380*/  IMAD.IADD R209, R205, 0x1, R204.reuse ;  /* 0x00000001cdd17824 */ /* 0x100ff000078e02cc */
[----:B------:R-:W2:Y:S01]  /*5390*/  MUFU.EX2 R224, R26 ;  /* 0x0000001a00e07308 */ /* 0x000ea20000000800 */
[----:B------:R-:W-:Y:S01]  /*53a0*/  @P4 FADD.FTZ R193, -R193, -RZ ;  /* 0x800000ffc1c14221 */ /* 0x000fe20000010100 */
[----:B------:R-:W-:Y:S01]  /*53b0*/  ISETP.GT.U32.AND P4, PT, R5, UR9, PT ;  /* 0x0000000905007c0c */ /* 0x000fe2000bf84070 */
[----:B-1----:R-:W-:Y:S01]  /*53c0*/  IMAD.IADD R2, R200, 0x1, R185 ;  /* 0x00000001c8027824 */ /* 0x002fe200078e02b9 */
[----:B------:R-:W-:Y:S06]  /*53d0*/  F2FP.RELU.F16.F32.PACK_AB R5, R233, R234 ;  /* 0x000000eae905723e */ /* 0x000fec00000008ff */
[----:B------:R-:W-:Y:S01]  /*53e0*/  MUFU.EX2 R192, R34 ;  /* 0x0000002200c07308 */ /* 0x000fe20000000800 */
[----:B---3--:R-:W-:Y:S01]  /*53f0*/  F2FP.RELU.F16.F32.PACK_AB R4, R196, R197 ;  /* 0x000000c5c404723e */ /* 0x008fe200000008ff */
[----:B----4-:R-:W-:Y:S01]  /*5400*/  @P6 FADD.FTZ R194, -R194, -RZ ;  /* 0x800000ffc2c26221 */ /* 0x010fe20000010100 */
[----:B--2---:R-:W-:Y:S07]  /*5410*/  F2FP.RELU.F16.F32.PACK_AB R0, R189, R188 ;  /* 0x000000bcbd00723e */ /* 0x004fee00000008ff */
[----:B------:R-:W1:Y:S01]  /*5420*/  MUFU.EX2 R195, R28 ;  /* 0x0000001c00c37308 */ /* 0x000e620000000800 */
[----:B------:R-:W-:Y:S01]  /*5430*/  LEA R200, R214, UR4, 0x1 ;  /* 0x00000004d6c87c11 */ /* 0x000fe2000f8e08ff */
[----:B------:R2:W-:Y:S01]  /*5440*/  STS [R187+0x20000], R4 ;  /* 0x02000004bb007388 */ /* 0x0005e20000000800 */
[----:B------:R-:W-:Y:S01]  /*5450*/  @!P5 FADD.FTZ R224, -R224, -RZ ;  /* 0x800000ffe0e0d221 */ /* 0x000fe20000010100 */
[----:B------:R-:W-:Y:S06]  /*5460*/  ISETP.GT.U32.AND P5, PT, R11, UR9, PT ;  /* 0x000000090b007c0c */ /* 0x000fec000bfa4070 */
[----:B------:R-:W3:Y:S01]  /*5470*/  MUFU.EX2 R201, R30 ;  /* 0x0000001e00c97308 */ /* 0x000ee20000000800 */
[----:B------:R-:W-:Y:S01]  /*5480*/  @P4 FADD.FTZ R217, -R217, -RZ ;  /* 0x800000ffd9d94221 */ /* 0x000fe20000010100 */
[----:B------:R-:W-:Y:S02]  /*5490*/  F2FP.RELU.F16.F32.PACK_AB R3, R206, R219 ;  /* 0x000000dbce03723e */ /* 0x000fe400000008ff */
[----:B------:R-:W-:Y:S02]  /*54a0*/  FSETP.GE.FTZ.AND P4, PT, R222, RZ, PT ;  /* 0x000000ffde00720b */ /* 0x000fe40003f96000 */
[----:B------:R-:W-:Y:S01]  /*54b0*/  FSETP.GE.FTZ.AND P6, PT, R196, RZ, PT ;  /* 0x000000ffc400720b */ /* 0x000fe20003fd6000 */
[----:B------:R4:W-:Y:S01]  /*54c0*/  STS [R187+0x20400], R3 ;  /* 0x02040003bb007388 */ /* 0x0009e20000000800 */
[----:B-1----:R-:W-:Y:S03]  /*54d0*/  @!P3 FADD.FTZ R195, -R195, -RZ ;  /* 0x800000ffc3c3b221 */ /* 0x002fe60000010100 */
[----:B------:R1:W-:Y:S01]  /*54e0*/  STS [R186+0x21000], R6 ;  /* 0x02100006ba007388 */ /* 0x0003e20000000800 */
[----:B------:R-:W-:Y:S01]  /*54f0*/  @P5 FADD.FTZ R192, -R192, -RZ ;  /* 0x800000ffc0c05221 */ /* 0x000fe20000010100 */
[----:B------:R-:W-:Y:S01]  /*5500*/  ISETP.GT.U32.AND P5, PT, R7, UR9, PT ;  /* 0x0000000907007c0c */ /* 0x000fe2000bfa4070 */
[----:B------:R-:W-:Y:S01]  /*5510*/  IMAD.MOV.U32 R7, RZ, RZ, 0x20 ;  /* 0x00000020ff077424 */ /* 0x000fe200078e00ff */
[----:B------:R1:W-:Y:S04]  /*5520*/  STS [R186+0x21400], R5 ;  /* 0x02140005ba007388 */ /* 0x0003e80000000800 */
[----:B------:R-:W-:Y:S02]  /*5530*/  SEL R203, R7, 0xffffffe0, !P1 ;  /* 0xffffffe007cb7807 */ /* 0x000fe40004800000 */
[----:B--2---:R-:W-:Y:S03]  /*5540*/  F2FP.RELU.F16.F32.PACK_AB R4, R190, R191 ;  /* 0x000000bfbe04723e */ /* 0x004fe600000008ff */
[----:B------:R-:W-:Y:S02]  /*5550*/  IMAD.IADD R202, R200, 0x1, R203 ;  /* 0x00000001c8ca7824 */ /* 0x000fe400078e02cb */
[----:B---3--:R-:W-:Y:S01]  /*5560*/  @P5 FADD.FTZ R201, -R201, -RZ ;  /* 0x800000ffc9c95221 */ /* 0x008fe20000010100 */
[----:B------:R-:W-:Y:S01]  /*5570*/  IMAD.IADD R210, R203, 0x1, R204 ;  /* 0x00000001cbd27824 */ /* 0x000fe200078e02cc */
[----:B------:R-:W-:Y:S01]  /*5580*/  FSETP.GE.FTZ.AND P5, PT, R191, RZ, PT ;  /* 0x000000ffbf00720b */ /* 0x000fe20003fb6000 */
[----:B------:R-:W-:Y:S01]  /*5590*/  IMAD.IADD R211, R203, 0x1, R209 ;  /* 0x00000001cbd37824 */ /* 0x000fe200078e02d1 */
[----:B----4-:R-:W-:Y:S02]  /*55a0*/  F2FP.RELU.F16.F32.PACK_AB R3, R198, R199 ;  /* 0x000000c7c603723e */ /* 0x010fe400000008ff */
[----:B-1----:R-:W-:Y:S02]  /*55b0*/  F2FP.RELU.F16.F32.PACK_AB R6, R227, R228 ;  /* 0x000000e4e306723e */ /* 0x002fe400000008ff */
[----:B------:R-:W-:Y:S03]  /*55c0*/  F2FP.RELU.F16.F32.PACK_AB R5, R232, R231 ;  /* 0x000000e7e805723e */ /* 0x000fe600000008ff */
[----:B------:R-:W-:Y:S04]  /*55d0*/  STS [R187+0x21000], R6 ;  /* 0x02100006bb007388 */ /* 0x000fe80000000800 */
[----:B------:R-:W-:Y:S04]  /*55e0*/  STS [R187+0x21400], R5 ;  /* 0x02140005bb007388 */ /* 0x000fe80000000800 */
[----:B------:R1:W-:Y:S04]  /*55f0*/  STS [R185], R4 ;  /* 0x00000004b9007388 */ /* 0x0003e80000000800 */
        /* <DEDUP_REMOVED lines=108> */
[----:B------:R1:W4:Y:S03]  /*5cc0*/  LDSM.16.M88.4 R172, [R2+0xb000] ;  /* 0x00b0000002ac783b */ /* 0x0003260000000200 */
        /* <DEDUP_REMOVED lines=17> */
[-C--:B------:R-:W-:Y:S10]  /*5de0*/  FSEL R0, R0, R177.reuse, P3 ;  /* 0x000000b100007208 */ /* 0x080ff40001800000 */
[----:B------:R-:W-:Y:S01]  /*5df0*/  FADD.FTZ R32, -R177, R32 ;  /* 0x00000020b1207221 */ /* 0x000fe20000010100 */
[----:B------:R-:W-:Y:S01]  /*5e00*/  FSETP.GE.FTZ.AND P3, PT, R197, RZ, PT ;  /* 0x000000ffc500720b */ /* 0x000fe20003f76000 */
[----:B---3--:R-:W-:Y:S01]  /*5e10*/  FADD.FTZ R6, -R176, R6 ;  /* 0x00000006b0067221 */ /* 0x008fe20000010100 */
[-C--:B------:R-:W-:Y:S01]  /*5e20*/  FSEL R165, R5, R177.reuse, P4 ;  /* 0x000000b105a57208 */ /* 0x080fe20002000000 */
[----:B------:R-:W-:Y:S01]  /*5e30*/  FMUL.FTZ R178, R184, R0 ;  /* 0x00000000b8b27220 */ /* 0x000fe20000410000 */
[----:B------:R-:W-:Y:S01]  /*5e40*/  FSETP.GE.FTZ.AND P4, PT, R190, RZ, PT ;  /* 0x000000ffbe00720b */ /* 0x000fe20003f96000 */
[----:B------:R-:W-:Y:S01]  /*5e50*/  IMAD.SHL.U32 R184, R216, 0x40, RZ ;  /* 0x00000040d8b87824 */ /* 0x000fe200078e00ff */
[----:B------:R-:W-:Y:S01]  /*5e60*/  FSEL R17, R164, R177, P3 ;  /* 0x000000b1a4117208 */ /* 0x000fe20001800000 */
[----:B------:R-:W-:Y:S01]  /*5e70*/  FADD.FTZ R5, -R177, R20 ;  /* 0x00000014b1057221 */ /* 0x000fe20000010100 */
[----:B------:R-:W-:Y:S01]  /*5e80*/  FSETP.GE.FTZ.AND P3, PT, R189, RZ, PT ;  /* 0x000000ffbd00720b */ /* 0x000fe20003f76000 */
[----:B------:R-:W-:Y:S01]  /*5e90*/  FMUL.FTZ R20, R222, R165 ;  /* 0x000000a5de147220 */ /* 0x000fe20000410000 */
[----:B------:R-:W-:Y:S01]  /*5ea0*/  LOP3.LUT R0, R184, 0x1c0, RZ, 0xc0, !PT ;  /* 0x000001c0b8007812 */ /* 0x000fe200078ec0ff */
[----:B------:R-:W-:Y:S01]  /*5eb0*/  FMUL.FTZ R17, R197, R17 ;  /* 0x00000011c5117220 */ /* 0x000fe20000410000 */
[-C--:B------:R-:W-:Y:S02]  /*5ec0*/  FSEL R5, R5, R177.reuse, P5 ;  /* 0x000000b105057208 */ /* 0x080fe40002800000 */
[----:B------:R-:W-:Y:S02]  /*5ed0*/  LOP3.LUT R0, R0, 0x38, R215, 0xf8, !PT ;  /* 0x0000003800007812 */ /* 0x000fe400078ef8d7 */
[----:B------:R-:W-:Y:S02]  /*5ee0*/  FSEL R16, R16, R177, P6 ;  /* 0x000000b110107208 */ /* 0x000fe40003000000 */
[----:B------:R-:W-:Y:S01]  /*5ef0*/  LOP3.LUT R0, R2, R0, RZ, 0x3c, !PT ;  /* 0x0000000002007212 */ /* 0x000fe200078e3cff */
[----:B------:R-:W-:Y:S01]  /*5f00*/  FADD.FTZ R2, -R177, R21 ;  /* 0x00000015b1027221 */ /* 0x000fe20000010100 */
[----:B------:R-:W-:Y:S01]  /*5f10*/  FMUL.FTZ R21, R191, R5 ;  /* 0x00000005bf157220 */ /* 0x000fe20000410000 */
[----:B------:R-:W-:Y:S01]  /*5f20*/  F2FP.F16.F32.PACK_AB R5, R20, R178 ;  /* 0x000000b21405723e */ /* 0x000fe200000000ff */
[----:B------:R-:W-:Y:S02]  /*5f30*/  FMUL.FTZ R16, R196, R16 ;  /* 0x00000010c4107220 */ /* 0x000fe40000410000 */
[----:B------:R-:W-:Y:S02]  /*5f40*/  FSEL R2, R2, R177, P4 ;  /* 0x000000b102027208 */ /* 0x000fe40002000000 */
[----:B------:R-:W-:Y:S02]  /*5f50*/  FSETP.GE.FTZ.AND P4, PT, R188, RZ, PT ;  /* 0x000000ffbc00720b */ /* 0x000fe40003f96000 */
[----:B------:R-:W-:Y:S01]  /*5f60*/  F2FP.F16.F32.PACK_AB R20, R16, R17 ;  /* 0x000000111014723e */ /* 0x000fe200000000ff */
[----:B------:R-:W-:Y:S05]  /*5f70*/  FMUL.FTZ R2, R190, R2 ;  /* 0x00000002be027220 */ /* 0x000fea0000410000 */
[----:B------:R-:W-:Y:S02]  /*5f80*/  F2FP.F16.F32.PACK_AB R21, R2, R21 ;  /* 0x000000150215723e */ /* 0x000fe400000000ff */
[----:B------:R-:W-:Y:S01]  /*5f90*/  FSEL R2, R32, R177, P4 ;  /* 0x000000b120027208 */ /* 0x000fe20002000000 */
[----:B------:R-:W-:Y:S01]  /*5fa0*/  @P3 FADD.FTZ R177, -R177, R33 ;  /* 0x00000021b1b13221 */ /* 0x000fe20000010100 */
[----:B------:R-:W-:Y:S01]  /*5fb0*/  FSETP.GE.FTZ.AND P3, PT, R225, RZ, PT ;  /* 0x000000ffe100720b */ /* 0x000fe20003f76000 */
[----:B------:R-:W-:Y:S01]  /*5fc0*/  FADD.FTZ R32, -R176, R7 ;  /* 0x00000007b0207221 */ /* 0x000fe20000010100 */
[----:B------:R-:W-:Y:S01]  /*5fd0*/  FSETP.GE.FTZ.AND P4, PT, R226, RZ, PT ;  /* 0x000000ffe200720b */ /* 0x000fe20003f96000 */
[----:B------:R-:W-:Y:S01]  /*5fe0*/  FMUL.FTZ R188, R188, R2 ;  /* 0x00000002bcbc7220 */ /* 0x000fe20000410000 */
[----:B------:R-:W-:Y:S01]  /*5ff0*/  FSEL R33, R6, R176, P3 ;  /* 0x000000b006217208 */ /* 0x000fe20001800000 */
[----:B-1----:R-:W-:Y:S10]  /*6000*/  BRA.U !UP0, `(.L_x_977) ;  /* 0x0000000108647547 */ /* 0x002ff4000b800000 */
        /* <DEDUP_REMOVED lines=25> */
.L_x_977:
[----:B------:R2:W-:Y:S01]  /*61a0*/  STS [R186+0x1c000], R5 ;  /* 0x01c00005ba007388 */ /* 0x0005e20000000800 */
[-C--:B------:R-:W-:Y:S01]  /*61b0*/  FSEL R2, R32, R176.reuse, P4 ;  /* 0x000000b020027208 */ /* 0x080fe20002000000 */
[----:B------:R-:W-:Y:S01]  /*61c0*/  FADD.FTZ R18, -R176, R18 ;  /* 0x00000012b0127221 */ /* 0x000fe20000010100 */
[----:B------:R-:W-:Y:S01]  /*61d0*/  FSETP.GE.FTZ.AND P4, PT, R219, RZ, PT ;  /* 0x000000ffdb00720b */ /* 0x000fe20003f96000 */
[----:B------:R-:W-:Y:S01]  /*61e0*/  FMUL.FTZ R33, R225, R33 ;  /* 0x00000021e1217220 */ /* 0x000fe20000410000 */
[----:B------:R-:W-:Y:S01]  /*61f0*/  FSETP.GE.FTZ.AND P3, PT, R206, RZ, PT ;  /* 0x000000ffce00720b */ /* 0x000fe20003f76000 */
[----:B------:R-:W-:Y:S01]  /*6200*/  FADD.FTZ R23, -R176, R23 ;  /* 0x00000017b0177221 */ /* 0x000fe20000010100 */
[----:B------:R-:W-:Y:S01]  /*6210*/  FSEL R18, R18, R176, P4 ;  /* 0x000000b012127208 */ /* 0x000fe20002000000 */
[----:B------:R-:W-:Y:S01]  /*6220*/  FADD.FTZ R22, -R176, R22 ;  /* 0x00000016b0167221 */ /* 0x000fe20000010100 */
[----:B------:R-:W-:Y:S01]  /*6230*/  FSETP.GE.FTZ.AND P4, PT, R198, RZ, PT ;  /* 0x000000ffc600720b */ /* 0x000fe20003f96000 */
[----:B------:R-:W-:Y:S01]  /*6240*/  FADD.FTZ R34, -R176, R34 ;  /* 0x00000022b0227221 */ /* 0x000fe20000010100 */
[----:B------:R-:W-:Y:S01]  /*6250*/  FSETP.GE.FTZ.AND P5, PT, R199, RZ, PT ;  /* 0x000000ffc700720b */ /* 0x000fe20003fb6000 */
[----:B-1----:R-:W-:Y:S01]  /*6260*/  FMUL.FTZ R6, R219, R18 ;  /* 0x00000012db067220 */ /* 0x002fe20000410000 */
[-C--:B------:R-:W-:Y:S01]  /*6270*/  FSEL R23, R23, R176.reuse, P4 ;  /* 0x000000b017177208 */ /* 0x080fe20002000000 */
[C---:B-----5:R-:W-:Y:S01]  /*6280*/  FADD.FTZ R9, -R3.reuse, R9 ;  /* 0x0000000903097221 */ /* 0x060fe20000010100 */
[----:B------:R-:W-:Y:S01]  /*6290*/  FSETP.GE.FTZ.AND P4, PT, R192, RZ, PT ;  /* 0x000000ffc000720b */ /* 0x000fe20003f96000 */
[C---:B------:R-:W-:Y:S01]  /*62a0*/  FADD.FTZ R12, -R3.reuse, R12 ;  /* 0x0000000c030c7221 */ /* 0x040fe20000010100 */
[-C--:B------:R-:W-:Y:S01]  /*62b0*/  FSEL R22, R22, R176.reuse, P5 ;  /* 0x000000b016167208 */ /* 0x080fe20002800000 */
[C---:B------:R-:W-:Y:S01]  /*62c0*/  FADD.FTZ R7, -R3.reuse, R13 ;  /* 0x0000000d03077221 */ /* 0x040fe20000010100 */
[----:B------:R-:W-:Y:S01]  /*62d0*/  FSEL R34, R34, R176, P4 ;  /* 0x000000b022227208 */ /* 0x000fe20002000000 */
[C---:B------:R-:W-:Y:S01]  /*62e0*/  FADD.FTZ R24, -R3.reuse, R24 ;  /* 0x0000001803187221 */ /* 0x040fe20000010100 */
[----:B------:R-:W-:Y:S01]  /*62f0*/  FSETP.GE.FTZ.AND P4, PT, R230, RZ, PT ;  /* 0x000000ffe600720b */ /* 0x000fe20003f96000 */
[----:B------:R-:W-:Y:S01]  /*6300*/  FADD.FTZ R28, -R3, R28 ;  /* 0x0000001c031c7221 */ /* 0x000fe20000010100 */
[----:B------:R-:W-:Y:S01]  /*6310*/  FSETP.GE.FTZ.AND P5, PT, R220, RZ, PT ;  /* 0x000000ffdc00720b */ /* 0x000fe20003fb6000 */
[----:B------:R-:W-:Y:S01]  /*6320*/  FADD.FTZ R11, -R4, R11 ;  /* 0x0000000b040b7221 */ /* 0x000fe20000010100 */
[----:B--2---:R-:W-:Y:S01]  /*6330*/  FMUL.FTZ R5, R226, R2 ;  /* 0x00000002e2057220 */ /* 0x004fe20000410000 */
[----:B------:R-:W-:Y:S01]  /*6340*/  FADD.FTZ R2, -R176, R19 ;  /* 0x00000013b0027221 */ /* 0x000fe20000010100 */
[----:B------:R-:W-:Y:S01]  /*6350*/  FSETP.GE.FTZ.AND P6, PT, R221, RZ, PT ;  /* 0x000000ffdd00720b */ /* 0x000fe20003fd6000 */
[C---:B------:R-:W-:Y:S01]  /*6360*/  FADD.FTZ R14, -R4.reuse, R14 ;  /* 0x0000000e040e7221 */ /* 0x040fe20000010100 */
[----:B------:R-:W-:Y:S01]  /*6370*/  FADD.FTZ R27, -R4, R27 ;  /* 0x0000001b041b7221 */ /* 0x000fe20000010100 */
[----:B------:R-:W-:Y:S01]  /*6380*/  F2FP.F16.F32.PACK_AB R5, R5, R33 ;  /* 0x000000210505723e */ /* 0x000fe200000000ff */
[----:B------:R-:W-:Y:S01]  /*6390*/  FMUL.FTZ R22, R199, R22 ;  /* 0x00000016c7167220 */ /* 0x000fe20000410000 */
[----:B------:R-:W-:Y:S01]  /*63a0*/  FSEL R2, R2, R176, P3 ;  /* 0x000000b002027208 */ /* 0x000fe20001800000 */
[----:B------:R-:W-:Y:S01]  /*63b0*/  FMUL.FTZ R18, R198, R23 ;  /* 0x00000017c6127220 */ /* 0x000fe20000410000 */
[----:B------:R-:W-:Y:S01]  /*63c0*/  FSETP.GE.FTZ.AND P3, PT, R193, RZ, PT ;  /* 0x000000ffc100720b */ /* 0x000fe20003f76000 */
[----:B------:R1:W-:Y:S01]  /*63d0*/  STS [R186+0x1c400], R5 ;  /* 0x01c40005ba007388 */ /* 0x0003e20000000800 */
[----:B------:R-:W-:Y:S01]  /*63e0*/  FSEL R24, R24, R3, P6 ;  /* 0x0000000318187208 */ /* 0x000fe20003000000 */
[----:B------:R-:W-:Y:S01]  /*63f0*/  FMUL.FTZ R2, R206, R2 ;  /* 0x00000002ce027220 */ /* 0x000fe20000410000 */
[----:B------:R-:W-:Y:S01]  /*6400*/  FSETP.GE.FTZ.AND P6, PT, R224, RZ, PT ;  /* 0x000000ffe000720b */ /* 0x000fe20003fd6000 */
[----:B------:R-:W-:Y:S01]  /*6410*/  STS [R187+0x1c000], R20 ;  /* 0x01c00014bb007388 */ /* 0x000fe20000000800 */
[----:B------:R-:W-:Y:S01]  /*6420*/  FADD.FTZ R30, -R4, R30 ;  /* 0x0000001e041e7221 */ /* 0x000fe20000010100 */
[----:B------:R-:W-:Y:S01]  /*6430*/  FMUL.FTZ R17, R189, R177 ;  /* 0x000000b1bd117220 */ /* 0x000fe20000410000 */
[----:B------:R-:W-:Y:S01]  /*6440*/  F2FP.F16.F32.PACK_AB R2, R2, R6 ;  /* 0x000000060202723e */ /* 0x000fe200000000ff */
[----:B------:R-:W-:Y:S01]  /*6450*/  FADD.FTZ R6, -R3, R8 ;  /* 0x0000000803067221 */ /* 0x000fe20000010100 */
[----:B------:R-:W-:Y:S01]  /*6460*/  FMUL.FTZ R34, R192, R34 ;  /* 0x00000022c0227220 */ /* 0x000fe20000410000 */
[----:B------:R-:W-:Y:S01]  /*6470*/  F2FP.F16.F32.PACK_AB R18, R18, R22 ;  /* 0x000000161212723e */ /* 0x000fe200000000ff */
[----:B------:R-:W-:Y:S01]  /*6480*/  FMUL.FTZ R24, R221, R24 ;  /* 0x00000018dd187220 */ /* 0x000fe20000410000 */
[----:B------:R2:W-:Y:S01]  /*6490*/  STS [R187+0x1c400], R2 ;  /* 0x01c40002bb007388 */ /* 0x0005e20000000800 */
[----:B------:R-:W-:Y:S01]  /*64a0*/  @P3 FADD.FTZ R176, -R176, R35 ;  /* 0x00000023b0b03221 */ /* 0x000fe20000010100 */
[----:B------:R-:W-:Y:S01]  /*64b0*/  FSETP.GE.FTZ.AND P3, PT, R229, RZ, PT ;  /* 0x000000ffe500720b */ /* 0x000fe20003f76000 */
[----:B------:R-:W-:Y:S01]  /*64c0*/  IMAD R219, R239, UR8, RZ ;  /* 0x00000008efdb7c24 */ /* 0x000fe2000f8e02ff */
[-C--:B------:R-:W-:Y:S01]  /*64d0*/  FSEL R6, R6, R3.reuse, P4 ;  /* 0x0000000306067208 */ /* 0x080fe20002000000 */
[----:B------:R-:W-:Y:S01]  /*64e0*/  FMUL.FTZ R16, R193, R176 ;  /* 0x000000b0c1107220 */ /* 0x000fe20000410000 */
[----:B------:R-:W-:Y:S02]  /*64f0*/  FSETP.GE.FTZ.AND P4, PT, R227, RZ, PT ;  /* 0x000000ffe300720b */ /* 0x000fe40003f96000 */
[----:B------:R-:W-:Y:S01]  /*6500*/  F2FP.F16.F32.PACK_AB R17, R17, R188 ;  /* 0x000000bc1111723e */ /* 0x000fe200000000ff */
[----:B------:R-:W-:Y:S01]  /*6510*/  FMUL.FTZ R8, R230, R6 ;  /* 0x00000006e6087220 */ /* 0x000fe20000410000 */
[-C--:B------:R-:W-:Y:S02]  /*6520*/  FSEL R7, R7, R3.reuse, P4 ;  /* 0x0000000307077208 */ /* 0x080fe40002000000 */
[----:B------:R-:W-:Y:S02]  /*6530*/  FSETP.GE.FTZ.AND P4, PT, R195, RZ, PT ;  /* 0x000000ffc300720b */ /* 0x000fe40003f96000 */
[----:B-1----:R-:W-:Y:S01]  /*6540*/  FSEL R5, R9, R3, P3 ;  /* 0x0000000309057208 */ /* 0x002fe20001800000 */
[----:B------:R-:W-:Y:S01]  /*6550*/  FMUL.FTZ R7, R227, R7 ;  /* 0x00000007e3077220 */ /* 0x000fe20000410000 */
[----:B------:R-:W-:Y:S02]  /*6560*/  FSETP.GE.FTZ.AND P3, PT, R228, RZ, PT ;  /* 0x000000ffe400720b */ /* 0x000fe40003f76000 */
[----:B------:R-:W-:Y:S01]  /*6570*/  FSEL R28, R28, R3, P4 ;  /* 0x000000031c1c7208 */ /* 0x000fe20002000000 */
[----:B------:R-:W-:Y:S01]  /*6580*/  FMUL.FTZ R6, R229, R5 ;  /* 0x00000005e5067220 */ /* 0x000fe20000410000 */
[----:B------:R-:W-:Y:S02]  /*6590*/  FSEL R5, R12, R3, P3 ;  /* 0x000000030c057208 */ /* 0x000fe40001800000 */
[----:B------:R-:W-:Y:S01]  /*65a0*/  FSETP.GE.FTZ.AND P3, PT, R194, RZ, PT ;  /* 0x000000ffc200720b */ /* 0x000fe20003f76000 */
[----:B------:R-:W-:Y:S01]  /*65b0*/  FMUL.FTZ R28, R195, R28 ;  /* 0x0000001cc31c7220 */ /* 0x000fe20000410000 */
[----:B------:R-:W-:Y:S01]  /*65c0*/  FSETP.GE.FTZ.AND P4, PT, R233, RZ, PT ;  /* 0x000000ffe900720b */ /* 0x000fe20003f96000 */
[----:B--2---:R-:W-:Y:S01]  /*65d0*/  FADD.FTZ R2, -R3, R25 ;  /* 0x0000001903027221 */ /* 0x004fe20000010100 */
[----:B------:R-:W-:Y:S01]  /*65e0*/  FMUL.FTZ R5, R228, R5 ;  /* 0x00000005e4057220 */ /* 0x000fe20000410000 */
[----:B------:R-:W-:Y:S02]  /*65f0*/  F2FP.F16.F32.PACK_AB R16, R16, R34 ;  /* 0x000000221010723e */ /* 0x000fe400000000ff */
[----:B------:R-:W-:Y:S02]  /*6600*/  FSEL R11, R11, R4, P4 ;  /* 0x000000040b0b7208 */ /* 0x000fe40002000000 */
[----:B------:R-:W-:Y:S02]  /*6610*/  FSEL R2, R2, R3, P5 ;  /* 0x0000000302027208 */ /* 0x000fe40002800000 */
[----:B------:R-:W-:Y:S02]  /*6620*/  FSETP.GE.FTZ.AND P5, PT, R234, RZ, PT ;  /* 0x000000ffea00720b */ /* 0x000fe40003fb6000 */
[----:B------:R-:W-:Y:S01]  /*6630*/  @P3 FADD.FTZ R3, -R3, R29 ;  /* 0x0000001d03033221 */ /* 0x000fe20000010100 */
[----:B------:R-:W-:Y:S01]  /*6640*/  FMUL.FTZ R9, R220, R2 ;  /* 0x00000002dc097220 */ /* 0x000fe20000410000 */
[----:B------:R-:W-:Y:S02]  /*6650*/  F2FP.F16.F32.PACK_AB R2, R6, R8 ;  /* 0x000000080602723e */ /* 0x000fe400000000ff */
[----:B------:R-:W-:Y:S01]  /*6660*/  FMUL.FTZ R8, R194, R3 ;  /* 0x00000003c2087220 */ /* 0x000fe20000410000 */
[----:B------:R-:W-:Y:S01]  /*6670*/  FADD.FTZ R3, -R4, R10 ;  /* 0x0000000a04037221 */ /* 0x000fe20000010100 */
[----:B------:R-:W-:Y:S01]  /*6680*/  FSETP.GE.FTZ.AND P3, PT, R231, RZ, PT ;  /* 0x000000ffe700720b */ /* 0x000fe20003f76000 */
[----:B------:R1:W-:Y:S01]  /*6690*/  STS [R186+0x1d000], R2 ;  /* 0x01d00002ba007388 */ /* 0x0003e20000000800 */
[----:B------:R-:W-:Y:S01]  /*66a0*/  FSETP.GE.FTZ.AND P4, PT, R232, RZ, PT ;  /* 0x000000ffe800720b */ /* 0x000fe20003f96000 */
[----:B------:R-:W-:Y:S01]  /*66b0*/  IMAD.MOV.U32 R10, RZ, RZ, 0x10 ;  /* 0x00000010ff0a7424 */ /* 0x000fe200078e00ff */
[-C--:B------:R-:W-:Y:S02]  /*66c0*/  FSEL R3, R3, R4.reuse, P5 ;  /* 0x0000000403037208 */ /* 0x080fe40002800000 */
[----:B------:R-:W-:Y:S01]  /*66d0*/  F2FP.F16.F32.PACK_AB R7, R7, R5 ;  /* 0x000000050707723e */ /* 0x000fe200000000ff */
[----:B------:R-:W-:Y:S01]  /*66e0*/  FMUL.FTZ R5, R233, R11 ;  /* 0x0000000be9057220 */ /* 0x000fe20000410000 */
[----:B------:R-:W-:Y:S01]  /*66f0*/  FSEL R14, R14, R4, P3 ;  /* 0x000000040e0e7208 */ /* 0x000fe20001800000 */
[----:B------:R-:W-:Y:S01]  /*6700*/  FMUL.FTZ R6, R234, R3 ;  /* 0x00000003ea067220 */ /* 0x000fe20000410000 */
[----:B------:R-:W-:Y:S01]  /*6710*/  FSETP.GE.FTZ.AND P3, PT, R217, RZ, PT ;  /* 0x000000ffd900720b */ /* 0x000fe20003f76000 */
[----:B------:R-:W-:Y:S01]  /*6720*/  FADD.FTZ R3, -R4, R26 ;  /* 0x0000001a04037221 */ /* 0x000fe20000010100 */
[----:B------:R-:W-:Y:S01]  /*6730*/  FSETP.GE.FTZ.AND P5, PT, R223, RZ, PT ;  /* 0x000000ffdf00720b */ /* 0x000fe20003fb6000 */
[----:B------:R-:W-:Y:S01]  /*6740*/  FMUL.FTZ R14, R231, R14 ;  /* 0x0000000ee70e7220 */ /* 0x000fe20000410000 */
[----:B------:R-:W-:Y:S02]  /*6750*/  F2FP.F16.F32.PACK_AB R5, R5, R6 ;  /* 0x000000060505723e */ /* 0x000fe400000000ff */
[-C--:B------:R-:W-:Y:S02]  /*6760*/  FSEL R3, R3, R4.reuse, P6 ;  /* 0x0000000403037208 */ /* 0x080fe40003000000 */
[----:B------:R-:W-:Y:S01]  /*6770*/  FSEL R27, R27, R4, P5 ;  /* 0x000000041b1b7208 */ /* 0x000fe20002800000 */
[----:B------:R2:W-:Y:S01]  /*6780*/  STS [R186+0x1d400], R5 ;  /* 0x01d40005ba007388 */ /* 0x0005e20000000800 */
[----:B------:R-:W-:Y:S01]  /*6790*/  F2FP.F16.F32.PACK_AB R9, R9, R24 ;  /* 0x000000180909723e */ /* 0x000fe200000000ff */
[----:B------:R-:W-:Y:S01]  /*67a0*/  FMUL.FTZ R3, R224, R3 ;  /* 0x00000003e0037220 */ /* 0x000fe20000410000 */
[----:B------:R-:W-:Y:S01]  /*67b0*/  F2FP.F16.F32.PACK_AB R8, R8, R28 ;  /* 0x0000001c0808723e */ /* 0x000fe200000000ff */
[----:B------:R-:W-:Y:S01]  /*67c0*/  STS [R187+0x1d000], R7 ;  /* 0x01d00007bb007388 */ /* 0x000fe20000000800 */
[----:B------:R-:W-:Y:S01]  /*67d0*/  FMUL.FTZ R27, R223, R27 ;  /* 0x0000001bdf1b7220 */ /* 0x000fe20000410000 */
[----:B------:R-:W-:Y:S01]  /*67e0*/  SHF.R.U32.HI R206, RZ, 0x1, R216 ;  /* 0x00000001ffce7819 */ /* 0x000fe200000116d8 */
[----:B-1----:R-:W-:Y:S01]  /*67f0*/  FADD.FTZ R2, -R4, R15 ;  /* 0x0000000f04027221 */ /* 0x002fe20000010100 */
[----:B------:R-:W-:Y:S04]  /*6800*/  LOP3.LUT R180, R0, 0x200, R184, 0xf8, !PT ;  /* 0x0000020000b47812 */ /* 0x000fe800078ef8b8 */
[----:B------:R-:W-:Y:S02]  /*6810*/  FSEL R2, R2, R4, P4 ;  /* 0x0000000402027208 */ /* 0x000fe40002000000 */
[C---:B------:R-:W-:Y:S02]  /*6820*/  FSETP.GE.FTZ.AND P4, PT, R201.reuse, RZ, PT ;  /* 0x000000ffc900720b */ /* 0x040fe40003f96000 */
[----:B------:R-:W-:Y:S01]  /*6830*/  LEA R180, R180, UR4, 0x1 ;  /* 0x00000004b4b47c11 */ /* 0x000fe2000f8e08ff */
[----:B------:R-:W-:Y:S01]  /*6840*/  FMUL.FTZ R2, R232, R2 ;  /* 0x00000002e8027220 */ /* 0x000fe20000410000 */
[----:B------:R-:W-:Y:S01]  /*6850*/  FSEL R30, R30, R4, P4 ;  /* 0x000000041e1e7208 */ /* 0x000fe20002000000 */
[----:B------:R-:W-:Y:S02]  /*6860*/  @P3 FADD.FTZ R4, -R4, R31 ;  /* 0x0000001f04043221 */ /* 0x000fe40000010100 */
[----:B------:R-:W-:Y:S01]  /*6870*/  VIADD R0, R180, 0x8040 ;  /* 0x00008040b4007836 */ /* 0x000fe20000000000 */
[----:B------:R-:W-:Y:S01]  /*6880*/  F2FP.F16.F32.PACK_AB R2, R2, R14 ;  /* 0x0000000e0202723e */ /* 0x000fe200000000ff */
[----:B------:R-:W-:Y:S01]  /*6890*/  FMUL.FTZ R30, R201, R30 ;  /* 0x0000001ec91e7220 */ /* 0x000fe20000410000 */
[----:B------:R-:W-:Y:S01]  /*68a0*/  FMUL.FTZ R6, R217, R4 ;  /* 0x00000004d9067220 */ /* 0x000fe20000410000 */
[----:B--2---:R-:W-:Y:S01]  /*68b0*/  SEL R5, R10, 0xfffffff0, !P0 ;  /* 0xfffffff00a057807 */ /* 0x004fe20004000000 */
[----:B------:R-:W-:Y:S01]  /*68c0*/  IMAD.SHL.U32 R217, R216, 0x20, RZ ;  /* 0x00000020d8d97824 */ /* 0x000fe200078e00ff */
[----:B------:R1:W-:Y:S01]  /*68d0*/  STS [R187+0x1d400], R2 ;  /* 0x01d40002bb007388 */ /* 0x0003e20000000800 */
[----:B------:R-:W-:Y:S02]  /*68e0*/  F2FP.F16.F32.PACK_AB R4, R27, R3 ;  /* 0x000000031b04723e */ /* 0x000fe400000000ff */
[----:B------:R-:W-:Y:S01]  /*68f0*/  F2FP.F16.F32.PACK_AB R6, R6, R30 ;  /* 0x0000001e0606723e */ /* 0x000fe200000000ff */
[----:B------:R-:W-:Y:S01]  /*6900*/  STS [R185+-0x4000], R21 ;  /* 0xffc00015b9007388 */ /* 0x000fe20000000800 */
[----:B------:R-:W-:Y:S03]  /*6910*/  LOP3.LUT R3, R206, 0x30, RZ, 0xc0, !PT ;  /* 0x00000030ce037812 */ /* 0x000fe600078ec0ff */
[----:B------:R-:W-:Y:S01]  /*6920*/  STS [R185+-0x3c00], R18 ;  /* 0xffc40012b9007388 */ /* 0x000fe20000000800 */
[----:B------:R-:W-:Y:S04]  /*6930*/  LOP3.LUT R3, R3, 0x8, R216, 0xf8, !PT ;  /* 0x0000000803037812 */ /* 0x000fe800078ef8d8 */
[----:B------:R-:W-:Y:S04]  /*6940*/  LOP3.LUT R3, R3, 0x1c0, R184, 0xf8, !PT ;  /* 0x000001c003037812 */ /* 0x000fe800078ef8b8 */
[----:B------:R-:W-:Y:S04]  /*6950*/  LOP3.LUT R3, R3, 0x38, R215, 0x78, !PT ;  /* 0x0000003803037812 */ /* 0x000fe800078e78d7 */
[----:B------:R-:W-:Y:S01]  /*6960*/  LOP3.LUT R3, R3, 0x200, R217, 0xf8, !PT ;  /* 0x0000020003037812 */ /* 0x000fe200078ef8d9 */
[----:B-1----:R-:W-:Y:S03]  /*6970*/  IMAD.IADD R2, R5, 0x1, R185 ;  /* 0x0000000105027824 */ /* 0x002fe600078e02b9 */
[----:B------:R-:W-:Y:S02]  /*6980*/  LEA R3, R3, UR4, 0x1 ;  /* 0x0000000403037c11 */ /* 0x000fe4000f8e08ff */
[----:B------:R-:W-:Y:S04]  /*6990*/  STS [R2+-0x4000], R17 ;  /* 0xffc0001102007388 */ /* 0x000fe80000000800 */
[----:B------:R-:W-:Y:S04]  /*69a0*/  STS [R2+-0x3c00], R16 ;  /* 0xffc4001002007388 */ /* 0x000fe80000000800 */
[----:B------:R-:W-:Y:S04]  /*69b0*/  STS [R185+-0x3000], R9 ;  /* 0xffd00009b9007388 */ /* 0x000fe80000000800 */
[----:B------:R-:W-:Y:S04]  /*69c0*/  STS [R185+-0x2c00], R4 ;  /* 0xffd40004b9007388 */ /* 0x000fe80000000800 */
[----:B------:R-:W-:Y:S04]  /*69d0*/  STS [R2+-0x3000], R8 ;  /* 0xffd0000802007388 */ /* 0x000fe80000000800 */
[----:B------:R1:W-:Y:S01]  /*69e0*/  STS [R2+-0x2c00], R6 ;  /* 0xffd4000602007388 */ /* 0x0003e20000000800 */
[----:B------:R-:W-:Y:S01]  /*69f0*/  BAR.SYNC.DEFER_BLOCKING 0x0 ;  /* 0x0000000000007b1d */ /* 0x000fe20000010000 */
[----:B-1----:R-:W-:Y:S05]  /*6a00*/  VIADD R2, R180, 0x8000 ;  /* 0x00008000b4027836 */ /* 0x002fea0000000000 */
[----:B------:R-:W-:Y:S01]  /*6a10*/  LDSM.16.MT88.4 R4, [R3+0x20000] ;  /* 0x020000000304783b */ /* 0x000fe20000004200 */
[----:B------:R-:W-:Y:S07]  /*6a20*/  @P0 VIADD R0, R2, 0xffffffc0 ;  /* 0xffffffc002000836 */ /* 0x000fee0000000000 */
        /* <DEDUP_REMOVED lines=119> */
.L_x_978:
[--C-:B-1----:R-:W-:Y:S01]  /*71a0*/  LOP3.LUT R0, R213, 0x1c0, R184.reuse, 0xf8, !PT ;  /* 0x000001c0d5007812 */ /* 0x102fe200078ef8b8 */
        /* <DEDUP_REMOVED lines=12> */
[----:B------:R-:W-:Y:S01]  /*7270*/  VIADD R235, R235, 0xffffffc0 ;  /* 0xffffffc0ebeb7836 */ /* 0x000fe20000000000 */
[----:B------:R-:W-:Y:S01]  /*7280*/  LEA R0, R0, UR4, 0x1 ;  /* 0x0000000400007c11 */ /* 0x000fe2000f8e08ff */
[----:B------:R-:W-:Y:S01]  /*7290*/  @P0 VIADD R2, R184, 0xffffffc0 ;  /* 0xffffffc0b8020836 */ /* 0x000fe20000000000 */
[----:B------:R-:W-:Y:S01]  /*72a0*/  LDSM.16.M88.4 R176, [R202+0x1d000] ;  /* 0x01d00000cab0783b */ /* 0x000fe20000000200 */
[----:B------:R-:W-:Y:S01]  /*72b0*/  @P5 LOP3.LUT R206, R206, 0x10, RZ, 0xc0, !PT ;  /* 0x00000010cece5812 */ /* 0x000fe200078ec0ff */
[----:B------:R-:W-:Y:S01]  /*72c0*/  VIADD R241, R241, 0xfffffffc ;  /* 0xfffffffcf1f17836 */ /* 0x000fe20000000000 */
[----:B------:R-:W-:Y:S01]  /*72d0*/  @UP0 UIADD3.X UR59, UPT, UPT, UR55, -0x1, URZ, UP1, !UPT ;  /* 0xffffffff373b0890 */ /* 0x000fe20008ffe4ff */
[----:B------:R-:W-:Y:S01]  /*72e0*/  IMAD.IADD R201, R203, 0x1, R2 ;  /* 0x00000001cbc97824 */ /* 0x000fe200078e0202 */
[----:B------:R-:W1:Y:S01]  /*72f0*/  LDSM.16.MT88.4 R16, [R0+0xc000] ;  /* 0x00c000000010783b */ /* 0x000e620000004200 */
[----:B------:R-:W-:Y:S02]  /*7300*/  @UP0 UIADD3 UR16, UP1, UPT, UR16, -0x100, URZ ;  /* 0xffffff0010100890 */ /* 0x000fe4000ff3e0ff */
[----:B------:R-:W-:Y:S02]  /*7310*/  ULOP3.LUT UR5, UR43, 0x1, URZ, 0xc0, !UPT ;  /* 0x000000012b057892 */ /* 0x000fe4000f8ec0ff */
[----:B------:R-:W2:Y:S01]  /*7320*/  LDSM.16.MT88.4 R164, [R0+0x10000] ;  /* 0x0100000000a4783b */ /* 0x000ea20000004200 */
[----:B------:R-:W-:Y:S02]  /*7330*/  @UP0 UIADD3.X UR17, UPT, UPT, UR17, -0x1, URZ, UP1, !UPT ;  /* 0xffffffff11110890 */ /* 0x000fe40008ffe4ff */
[----:B------:R-:W-:Y:S02]  /*7340*/  UISETP.NE.U32.AND UP1, UPT, UR5, 0x1, UPT ;  /* 0x000000010500788c */ /* 0x000fe4000bf25070 */
[----:B------:R-:W3:Y:S04]  /*7350*/  LDSM.16.MT88.4 R172, [R0+0xc800] ;  /* 0x00c8000000ac783b */ /* 0x000ee80000004200 */
[----:B------:R-:W-:Y:S01]  /*7360*/  PLOP3.LUT P4, PT, PT, PT, UP1, 0x80, 0x8 ;  /* 0x000000000008781c */ /* 0x000fe20003f8f018 */
[----:B------:R-:W4:Y:S05]  /*7370*/  LDSM.16.MT88.4 R180, [R0+0x10800] ;  /* 0x0108000000b4783b */ /* 0x000f2a0000004200 */
[----:B------:R-:W-:Y:S05]  /*7380*/  LDSM.16.M88.4 R184, [R2+0x14000] ;  /* 0x0140000002b8783b */ /* 0x000fea0000000200 */
[----:B------:R-:W4:Y:S05]  /*7390*/  LDSM.16.MT88.4 R188, [R0+0xd000] ;  /* 0x00d0000000bc783b */ /* 0x000f2a0000004200 */
[----:B------:R-:W4:Y:S05]  /*73a0*/  LDSM.16.M88.4 R192, [R2+0x15000] ;  /* 0x0150000002c0783b */ /* 0x000f2a0000000200 */
[----:B------:R-:W-:Y:S01]  /*73b0*/  LDSM.16.M88.4 R196, [R201+0x15000] ;  /* 0x01500000c9c4783b */ /* 0x000fe20000000200 */
        /* <DEDUP_REMOVED lines=21> */
[-C--:B------:R-:W-:Y:S08]  /*7510*/  HMMA.16816.F32 R4, R184, R188.reuse, R4 ;  /* 0x000000bcb804723c */ /* 0x080ff00000001804 */
[C---:B------:R-:W-:Y:S08]  /*7520*/  HMMA.16816.F32 R8, R192.reuse, R188, R8 ;  /* 0x000000bcc008723c */ /* 0x040ff00000001808 */
[-C--:B------:R-:W-:Y:S08]  /*7530*/  HMMA.16816.F32 R12, R192, R190.reuse, R12 ;  /* 0x000000bec00c723c */ /* 0x080ff0000000180c */
[C---:B------:R-:W-:Y:S01]  /*7540*/  HMMA.16816.F32 R16, R184.reuse, R190, R16 ;  /* 0x000000beb810723c */ /* 0x040fe20000001810 */
[----:B------:R-:W4:Y:S07]  /*7550*/  LDSM.16.MT88.4 R188, [R0+0xe000] ;  /* 0x00e0000000bc783b */ /* 0x000f2e0000004200 */
[-C--:B-1----:R-:W-:Y:S08]  /*7560*/  HMMA.16816.F32 R20, R184, R164.reuse, R20 ;  /* 0x000000a4b814723c */ /* 0x082ff00000001814 */
[C---:B------:R-:W-:Y:S08]  /*7570*/  HMMA.16816.F32 R24, R192.reuse, R164, R24 ;  /* 0x000000a4c018723c */ /* 0x040ff00000001818 */
[-C--:B------:R-:W-:Y:S01]  /*7580*/  HMMA.16816.F32 R28, R192, R166.reuse, R28 ;  /* 0x000000a6c01c723c */ /* 0x080fe2000000181c */
[----:B------:R-:W1:Y:S07]  /*7590*/  LDSM.16.M88.4 R192, [R200+0x1f000] ;  /* 0x01f00000c8c0783b */ /* 0x000e6e0000000200 */
[----:B------:R-:W-:Y:S01]  /*75a0*/  HMMA.16816.F32 R32, R184, R166, R32 ;  /* 0x000000a6b820723c */ /* 0x000fe20000001820 */
[----:B------:R-:W1:Y:S05]  /*75b0*/  LDSM.16.MT88.4 R164, [R0+0x12000] ;  /* 0x0120000000a4783b */ /* 0x000e6a0000004200 */
[----:B------:R-:W-:Y:S02]  /*75c0*/  LDSM.16.MT88.4 R184, [R0+0xe800] ;  /* 0x00e8000000b8783b */ /* 0x000fe40000004200 */
[-C--:B--2---:R-:W-:Y:S08]  /*75d0*/  HMMA.16816.F32 R4, R172, R176.reuse, R4 ;  /* 0x000000b0ac04723c */ /* 0x084ff00000001804 */
[C---:B------:R-:W-:Y:S08]  /*75e0*/  HMMA.16816.F32 R8, R196.reuse, R176, R8 ;  /* 0x000000b0c408723c */ /* 0x040ff00000001808 */
[-C--:B------:R-:W-:Y:S08]  /*75f0*/  HMMA.16816.F32 R12, R196, R178.reuse, R12 ;  /* 0x000000b2c40c723c */ /* 0x080ff0000000180c */
[C---:B------:R-:W-:Y:S01]  /*7600*/  HMMA.16816.F32 R16, R172.reuse, R178, R16 ;  /* 0x000000b2ac10723c */ /* 0x040fe20000001810 */
[----:B------:R-:W2:Y:S07]  /*7610*/  LDSM.16.M88.4 R176, [R202+0x1e000] ;  /* 0x01e00000cab0783b */ /* 0x000eae0000000200 */
[-C--:B---3--:R-:W-:Y:S08]  /*7620*/  HMMA.16816.F32 R20, R172, R168.reuse, R20 ;  /* 0x000000a8ac14723c */ /* 0x088ff00000001814 */
[C---:B------:R-:W-:Y:S08]  /*7630*/  HMMA.16816.F32 R24, R196.reuse, R168, R24 ;  /* 0x000000a8c418723c */ /* 0x040ff00000001818 */
[-C--:B------:R-:W-:Y:S01]  /*7640*/  HMMA.16816.F32 R28, R196, R170.reuse, R28 ;  /* 0x000000aac41c723c */ /* 0x080fe2000000181c */
[----:B------:R-:W3:Y:S07]  /*7650*/  LDSM.16.M88.4 R196, [R202+0x1f000] ;  /* 0x01f00000cac4783b */ /* 0x000eee0000000200 */
[----:B------:R-:W-:Y:S01]  /*7660*/  HMMA.16816.F32 R32, R172, R170, R32 ;  /* 0x000000aaac20723c */ /* 0x000fe20000001820 */
[----:B------:R-:W3:Y:S05]  /*7670*/  LDSM.16.MT88.4 R168, [R0+0x12800] ;  /* 0x0128000000a8783b */ /* 0x000eea0000004200 */
[----:B------:R-:W-:Y:S02]  /*7680*/  LDSM.16.MT88.4 R172, [R0+0xf000] ;  /* 0x00f0000000ac783b */ /* 0x000fe40000004200 */
[-C--:B----4-:R-:W-:Y:S08]  /*7690*/  HMMA.16816.F32 R4, R180, R188.reuse, R4 ;  /* 0x000000bcb404723c */ /* 0x090ff00000001804 */
[C---:B-1----:R-:W-:Y:S08]  /*76a0*/  HMMA.16816.F32 R8, R192.reuse, R188, R8 ;  /* 0x000000bcc008723c */ /* 0x042ff00000001808 */
[-C--:B------:R-:W-:Y:S08]  /*76b0*/  HMMA.16816.F32 R12, R192, R190.reuse, R12 ;  /* 0x000000bec00c723c */ /* 0x080ff0000000180c */
[C---:B------:R-:W-:Y:S08]  /*76c0*/  HMMA.16816.F32 R16, R180.reuse, R190, R16 ;  /* 0x000000beb410723c */ /* 0x040ff00000001810 */
[-C--:B------:R-:W-:Y:S08]  /*76d0*/  HMMA.16816.F32 R20, R180, R164.reuse, R20 ;  /* 0x000000a4b414723c */ /* 0x080ff00000001814 */
[C---:B------:R-:W-:Y:S08]  /*76e0*/  HMMA.16816.F32 R24, R192.reuse, R164, R24 ;  /* 0x000000a4c018723c */ /* 0x040ff00000001818 */
[-C--:B------:R-:W-:Y:S08]  /*76f0*/  HMMA.16816.F32 R28, R192, R166.reuse, R28 ;  /* 0x000000a6c01c723c */ /* 0x080ff0000000181c */
[----:B------:R-:W-:Y:S01]  /*7700*/  HMMA.16816.F32 R32, R180, R166, R32 ;  /* 0x000000a6b420723c */ /* 0x000fe20000001820 */
[----:B------:R-:W1:Y:S05]  /*7710*/  LDSM.16.M88.4 R164, [R2+0x16000] ;  /* 0x0160000002a4783b */ /* 0x000e6a0000000200 */
[----:B------:R4:W1:Y:S02]  /*7720*/  LDSM.16.M88.4 R180, [R2+0x17000] ;  /* 0x0170000002b4783b */ /* 0x0008640000000200 */
[-C--:B--2---:R-:W-:Y:S08]  /*7730*/  HMMA.16816.F32 R4, R176, R184.reuse, R4 ;  /* 0x000000b8b004723c */ /* 0x084ff00000001804 */
[C---:B---3--:R-:W-:Y:S08]  /*7740*/  HMMA.16816.F32 R8, R196.reuse, R184, R8 ;  /* 0x000000b8c408723c */ /* 0x048ff00000001808 */
[-C--:B------:R-:W-:Y:S01]  /*7750*/  HMMA.16816.F32 R12, R196, R186.reuse, R12 ;  /* 0x000000bac40c723c */ /* 0x080fe2000000180c */
[----:B----4-:R-:W-:Y:S07]  /*7760*/  IMAD.U32 R2, RZ, RZ, UR53 ;  /* 0x00000035ff027e24 */ /* 0x010fee000f8e00ff */
[C---:B------:R-:W-:Y:S01]  /*7770*/  HMMA.16816.F32 R16, R176.reuse, R186, R16 ;  /* 0x000000bab010723c */ /* 0x040fe20000001810 */
[----:B------:R-:W2:Y:S03]  /*7780*/  LDSM.16.MT88.4 R184, [R0+0x13000] ;  /* 0x0130000000b8783b */ /* 0x000ea60000004200 */
[----:B------:R-:W-:Y:S02]  /*7790*/  LEA.HI.X.SX32 R225, R2, R237, 0x2, P3 ;  /* 0x000000ed02e17211 */ /* 0x000fe400018f16ff */
[C---:B------:R-:W-:Y:S02]  /*77a0*/  LEA R222, P3, R219.reuse, R224, 0x5 ;  /* 0x000000e0dbde7211 */ /* 0x040fe400078628ff */
[-C--:B------:R-:W-:Y:S03]  /*77b0*/  HMMA.16816.F32 R20, R176, R168.reuse, R20 ;  /* 0x000000a8b014723c */ /* 0x080fe60000001814 */
[C---:B------:R-:W-:Y:S02]  /*77c0*/  LEA.HI.X.SX32 R223, R219.reuse, R225, 0x5, P3 ;  /* 0x000000e1dbdf7211 */ /* 0x040fe400018f2eff */
[C---:B------:R-:W-:Y:S03]  /*77d0*/  LEA R220, P3, R219.reuse, R222, 0x5 ;  /* 0x000000dedbdc7211 */ /* 0x040fe600078628ff */
[C---:B------:R-:W-:Y:S04]  /*77e0*/  HMMA.16816.F32 R24, R196.reuse, R168, R24 ;  /* 0x000000a8c418723c */ /* 0x040fe80000001818 */
[C---:B------:R-:W-:Y:S04]  /*77f0*/  LEA.HI.X.SX32 R221, R219.reuse, R223, 0x5, P3 ;  /* 0x000000dfdbdd7211 */ /* 0x040fe800018f2eff */
        /* <DEDUP_REMOVED lines=15> */
[C---:B------:R-:W-:Y:S01]  /*78f0*/  HMMA.16816.F32 R16, R164.reuse, R174, R16 ;  /* 0x000000aea410723c */ /* 0x040fe20000001810 */
[----:B------:R-:W1:Y:S03]  /*7900*/  LDSM.16.MT88.4 R172, [R0+0xf800] ;  /* 0x00f8000000ac783b */ /* 0x000e660000004200 */
[C---:B------:R-:W-:Y:S04]  /*7910*/  IMAD.WIDE R230, R219.reuse, -0xc0, R226 ;  /* 0xffffff40dbe67825 */ /* 0x040fe800078e02e2 */
[-C--:B--2---:R-:W-:Y:S03]  /*7920*/  HMMA.16816.F32 R20, R164, R184.reuse, R20 ;  /* 0x000000b8a414723c */ /* 0x084fe60000001814 */
[C---:B------:R-:W-:Y:S04]  /*7930*/  LEA R190, P3, R219.reuse, R230, 0x5 ;  /* 0x000000e6dbbe7211 */ /* 0x040fe800078628ff */
[C---:B------:R-:W-:Y:S01]  /*7940*/  LEA.HI.X.SX32 R191, R219.reuse, R231, 0x5, P3 ;  /* 0x000000e7dbbf7211 */ /* 0x040fe200018f2eff */
        /* <DEDUP_REMOVED lines=19> */
[----:B------:R-:W-:Y:S01]  /*7a80*/  @P5 LOP3.LUT R240, R206, 0x7, R0, 0xf8, !PT ;  /* 0x00000007cef05812 */ /* 0x000fe200078ef800 */
[C---:B------:R-:W-:Y:S01]  /*7a90*/  VIADD R0, R208.reuse, 0x40 ;  /* 0x00000040d0007836 */ /* 0x040fe20000000000 */
[-C--:B---3--:R-:W-:Y:S03]  /*7aa0*/  HMMA.16816.F32 R20, R168, R164.reuse, R20 ;  /* 0x000000a4a814723c */ /* 0x088fe60000001814 */
[C---:B------:R-:W-:Y:S04]  /*7ab0*/  IMAD.WIDE R228, R219.reuse, -0xc0, R194 ;  /* 0xffffff40dbe47825 */ /* 0x040fe800078e02c2 */
[----:B------:R-:W-:Y:S01]  /*7ac0*/  @P0 VIADD R0, R208, 0xffffffc0 ;  /* 0xffffffc0d0000836 */ /* 0x000fe20000000000 */
[C---:B------:R-:W-:Y:S04]  /*7ad0*/  HMMA.16816.F32 R24, R176.reuse, R164, R24 ;  /* 0x000000a4b018723c */ /* 0x040fe80000001818 */
[----:B------:R-:W-:Y:S01]  /*7ae0*/  @P5 IMAD.WIDE.U32 R164, R240, R232, UR54 ;  /* 0x00000036f0a45e25 */ /* 0x000fe2000f8e00e8 */
[----:B------:R-:W-:Y:S01]  /*7af0*/  @UP0 UMOV UR54, UR60 ;  /* 0x0000003c00360c82 */ /* 0x000fe20008000000 */
[----:B------:R-:W-:Y:S01]  /*7b00*/  @UP0 UMOV UR55, UR59 ;  /* 0x0000003b00370c82 */ /* 0x000fe20008000000 */
[----:B------:R-:W-:Y:S01]  /*7b10*/  UISETP.GT.AND UP0, UPT, UR43, UR49, UPT ;  /* 0x000000312b00728c */ /* 0x000fe2000bf04270 */
[-C--:B------:R-:W-:Y:S01]  /*7b20*/  HMMA.16816.F32 R28, R176, R166.reuse, R28 ;  /* 0x000000a6b01c723c */ /* 0x080fe2000000181c */
[----:B------:R-:W5:Y:S02]  /*7b30*/  @P5 LDG.E R251, desc[UR34][R164.64+-0x100] ;  /* 0xffff0022a4fb5981 */ /* 0x000f64000c1e1900 */
[C---:B------:R-:W-:Y:S03]  /*7b40*/  LEA R178, P3, R219.reuse, R228, 0x5 ;  /* 0x000000e4dbb27211 */ /* 0x040fe600078628ff */
[----:B------:R-:W5:Y:S01]  /*7b50*/  @P5 LDG.E R250, desc[UR34][R164.64+-0xe0] ;  /* 0xffff2022a4fa5981 */ /* 0x000f62000c1e1900 */
[C---:B------:R-:W-:Y:S01]  /*7b60*/  LEA.HI.X.SX32 R179, R219.reuse, R229, 0x5, P3 ;  /* 0x000000e5dbb37211 */ /* 0x040fe200018f2eff */
        /* <DEDUP_REMOVED lines=152> */
[C---:B------:R-:W-:Y:S02]  /*84f0*/  SHF.L.U32 R202, R216.reuse, 0x1, RZ ;  /* 0x00000001d8ca7819 */ /* 0x040fe400000006ff */
[C---:B------:R-:W-:Y:S01]  /*8500*/  LOP3.LUT P1, RZ, R216.reuse, 0x10, RZ, 0xc0, !PT ;  /* 0x00000010d8ff7812 */ /* 0x040fe2000782c0ff */
[----:B------:R-:W2:Y:S01]  /*8510*/  LDCU UR5, c[0x0][0x500] ;  /* 0x0000a000ff0577ac */ /* 0x000ea20008000800 */
[----:B------:R-:W-:Y:S01]  /*8520*/  LOP3.LUT P0, RZ, R216, 0x8, RZ, 0xc0, !PT ;  /* 0x00000008d8ff7812 */ /* 0x000fe2000780c0ff */
[----:B------:R-:W-:Y:S01]  /*8530*/  UISETP.NE.AND UP0, UPT, UR40, -0x1, UPT ;  /* 0xffffffff2800788c */ /* 0x000fe2000bf05270 */
[----:B------:R-:W-:Y:S01]  /*8540*/  UMOV UR24, UR18 ;  /* 0x0000001200187c82 */ /* 0x000fe20008000000 */
[----:B------:R-:W-:Y:S01]  /*8550*/  UISETP.NE.AND UP1, UPT, UR40, -0x1, UPT ;  /* 0xffffffff2800788c */ /* 0x000fe2000bf25270 */
[----:B-1----:R-:W-:Y:S01]  /*8560*/  FMUL.FTZ R0, R60, UR8 ;  /* 0x000000083c007c20 */ /* 0x002fe20008410000 */
        /* <DEDUP_REMOVED lines=10> */
[----:B------:R-:W-:Y:S01]  /*8610*/  FMUL.FTZ R169, R42, UR8 ;  /* 0x000000082aa97c20 */ /* 0x000fe20008410000 */
[----:B------:R-:W-:Y:S01]  /*8620*/  LOP3.LUT R2, R217, 0xc00, RZ, 0xc0, !PT ;  /* 0x00000c00d9027812 */ /* 0x000fe200078ec0ff */
[----:B------:R-:W-:Y:S01]  /*8630*/  FMUL.FTZ R36, R37, UR8 ;  /* 0x0000000825247c20 */ /* 0x000fe20008410000 */
[----:B------:R-:W-:Y:S01]  /*8640*/  LOP3.LUT R0, R0, 0x1c0, RZ, 0xc0, !PT ;  /* 0x000001c000007812 */ /* 0x000fe200078ec0ff */
[----:B------:R-:W-:Y:S01]  /*8650*/  FMUL.FTZ R171, R38, UR8 ;  /* 0x0000000826ab7c20 */ /* 0x000fe20008410000 */
[--C-:B------:R-:W-:Y:S01]  /*8660*/  LOP3.LUT R2, R2, 0x6, R202.reuse, 0xf8, !PT ;  /* 0x0000000602027812 */ /* 0x100fe200078ef8ca */
[----:B------:R-:W-:Y:S01]  /*8670*/  FMUL.FTZ R3, R56, UR8 ;  /* 0x0000000838037c20 */ /* 0x000fe20008410000 */
[----:B------:R-:W-:Y:S01]  /*8680*/  LOP3.LUT R0, R0, 0x38, R202, 0xf8, !PT ;  /* 0x0000003800007812 */ /* 0x000fe200078ef8ca */
[----:B------:R-:W-:Y:S01]  /*8690*/  FMUL.FTZ R26, R57, UR8 ;  /* 0x00000008391a7c20 */ /* 0x000fe20008410000 */
[----:B------:R-:W-:Y:S01]  /*86a0*/  F2FP.F16.F32.PACK_AB R27, R27, R4 ;  /* 0x000000041b1b723e */ /* 0x000fe200000000ff */
[----:B--2---:R-:W-:Y:S01]  /*86b0*/  FMUL.FTZ R100, R100, UR5 ;  /* 0x0000000564647c20 */ /* 0x004fe20008410000 */
[----:B------:R-:W-:Y:S01]  /*86c0*/  LOP3.LUT R0, R2, R0, R207, 0xf6, !PT ;  /* 0x0000000002007212 */ /* 0x000fe200078ef6cf */
[----:B------:R-:W-:Y:S01]  /*86d0*/  FMUL.FTZ R42, R101, UR5 ;  /* 0x00000005652a7c20 */ /* 0x000fe20008410000 */
[----:B------:R-:W-:Y:S01]  /*86e0*/  MOV R4, 0x20 ;  /* 0x0000002000047802 */ /* 0x000fe20000000f00 */
[----:B------:R-:W-:Y:S01]  /*86f0*/  FMUL.FTZ R102, R102, UR5 ;  /* 0x0000000566667c20 */ /* 0x000fe20008410000 */
[----:B------:R-:W-:Y:S01]  /*8700*/  LEA R0, R0, UR4, 0x1 ;  /* 0x0000000400007c11 */ /* 0x000fe2000f8e08ff */
        /* <DEDUP_REMOVED lines=32> */
[----:B------:R-:W-:Y:S01]  /*8910*/  IADD3 R2, PT, PT, R0, 0xc040, RZ ;  /* 0x0000c04000027810 */ /* 0x000fe20007ffe0ff */
        /* <DEDUP_REMOVED lines=10> */
[----:B------:R-:W-:Y:S01]  /*89c0*/  @P1 IADD3 R2, PT, PT, R61, -0x40, RZ ;  /* 0xffffffc03d021810 */ /* 0x000fe20007ffe0ff */
        /* <DEDUP_REMOVED lines=31> */
[----:B------:R-:W-:Y:S01]  /*8bc0*/  IADD3 R4, PT, PT, R4, R2, RZ ;  /* 0x0000000204047210 */ /* 0x000fe20007ffe0ff */
        /* <DEDUP_REMOVED lines=127> */
[----:B------:R-:W2:Y:S01]  /*93c0*/  @UP0 LDCU.64 UR10, c[0x0][0x5c0] ;  /* 0x0000b800ff0a07ac */ /* 0x000ea20008000a00 */
        /* <DEDUP_REMOVED lines=16> */
[----:B--2---:R-:W-:-:S02]  /*94d0*/  @UP0 UIMAD.WIDE.U32 UR42, UR15, UR10, URZ ;  /* 0x0000000a0f2a02a5 */ /* 0x004fc4000f8e00ff */
[----:B------:R1:W-:Y:S01]  /*94e0*/  STS [R3+0x16000], R30 ;  /* 0x0160001e03007388 */ /* 0x0003e20000000800 */
[----:B------:R-:W-:-:S03]  /*94f0*/  @UP0 UIMAD UR15, UR15, UR11, URZ ;  /* 0x0000000b0f0f02a4 */ /* 0x000fc6000f8e02ff */
[----:B------:R1:W-:Y:S01]  /*9500*/  STS [R3+0x16400], R29 ;  /* 0x0164001d03007388 */ /* 0x0003e20000000800 */
[----:B------:R-:W-:-:S03]  /*9510*/  @UP0 UIADD3 UR15, UPT, UPT, UR43, UR15, URZ ;  /* 0x0000000f2b0f0290 */ /* 0x000fc6000fffe0ff */
        /* <DEDUP_REMOVED lines=31> */
[----:B------:R-:W-:-:S04]  /*9710*/  UIADD3 UR13, UPT, UPT, UR13, UR5, URZ ;  /* 0x000000050d0d7290 */ /* 0x000fc8000fffe0ff */
[----:B---3--:R-:W-:-:S04]  /*9720*/  UIMAD.WIDE.U32 UR42, UR24, UR8, UR12 ;  /* 0x00000008182a72a5 */ /* 0x008fc8000f8e000c */
[----:B------:R-:W-:-:S12]  /*9730*/  UIMAD UR15, UR24, UR9, UR43 ;  /* 0x00000009180f72a4 */ /* 0x000fd8000f8e022b */
.L_x_980:
        /* <DEDUP_REMOVED lines=9> */
[----:B------:R-:W-:-:S06]  /*97d0*/  UIMAD UR13, UR24, UR13, UR17 ;  /* 0x0000000d180d72a4 */ /* 0x000fcc000f8e0211 */
[----:B-1----:R-:W-:Y:S01]  /*97e0*/  MOV R31, UR13 ;  /* 0x0000000d001f7c02 */ /* 0x002fe20008000f00 */
[----:B------:R-:W-:Y:S06]  /*97f0*/  BRA `(.L_x_982) ;  /* 0x0000000000187947 */ /* 0x000fec0003800000 */
.L_x_981:
[----:B------:R-:W2:Y:S01]  /*9800*/  LDCU.64 UR8, c[0x0][0x5c8] ;  /* 0x0000b900ff0877ac */ /* 0x000ea20008000a00 */
[----:B------:R-:W-:-:S04]  /*9810*/  UIADD3 UR5, UPT, UPT, UR37, UR40, URZ ;  /* 0x0000002825057290 */ /* 0x000fc8000fffe0ff */
[----:B--2---:R-:W-:Y:S02]  /*9820*/  UIMAD.WIDE.U32 UR16, UR5, UR8, URZ ;  /* 0x00000008051072a5 */ /* 0x004fe4000f8e00ff */
[----:B------:R-:W-:-:S04]  /*9830*/  UIMAD UR5, UR5, UR9, URZ ;  /* 0x00000009050572a4 */ /* 0x000fc8000f8e02ff */
[----:B------:R-:W-:-:S06]  /*9840*/  UIADD3 UR5, UPT, UPT, UR17, UR5, URZ ;  /* 0x0000000511057290 */ /* 0x000fcc000fffe0ff */
[----:B-1----:R-:W-:-:S07]  /*9850*/  MOV R31, UR5 ;  /* 0x00000005001f7c02 */ /* 0x002fce0008000f00 */
.L_x_982:
        /* <DEDUP_REMOVED lines=55> */
.L_x_984:
[----:B------:R-:W-:Y:S05]  /*9bd0*/  BSYNC.RECONVERGENT B0 ;  /* 0x0000000000007941 */ /* 0x000fea0003800200 */
.L_x_983:
        /* <DEDUP_REMOVED lines=13> */
.L_x_986:
[----:B------:R-:W-:Y:S05]  /*9cb0*/  BSYNC.RECONVERGENT B0 ;  /* 0x0000000000007941 */ /* 0x000fea0003800200 */
.L_x_985:
        /* <DEDUP_REMOVED lines=17> */
.L_x_988:
[----:B------:R-:W-:Y:S05]  /*9dd0*/  BSYNC.RECONVERGENT B0 ;  /* 0x0000000000007941 */ /* 0x000fea0003800200 */
.L_x_987:
        /* <DEDUP_REMOVED lines=18> */
.L_x_990:
[----:B------:R-:W-:Y:S05]  /*9f00*/  BSYNC.RECONVERGENT B0 ;  /* 0x0000000000007941 */ /* 0x000fea0003800200 */
.L_x_989:
        /* <DEDUP_REMOVED lines=22> */
.L_x_992:
[----:B------:R-:W-:Y:S05]  /*a070*/  BSYNC.RECONVERGENT B0 ;  /* 0x0000000000007941 */ /* 0x000fea0003800200 */
.L_x_991:
        /* <DEDUP_REMOVED lines=13> */
.L_x_994:
[----:B------:R-:W-:Y:S05]  /*a150*/  BSYNC.RECONVERGENT B0 ;  /* 0x0000000000007941 */ /* 0x000fea0003800200 */
.L_x_993:
        /* <DEDUP_REMOVED lines=13> */
.L_x_996:
[----:B------:R-:W-:Y:S05]  /*a230*/  BSYNC.RECONVERGENT B0 ;  /* 0x0000000000007941 */ /* 0x000fea0003800200 */
.L_x_995:
        /* <DEDUP_REMOVED lines=12> */
.L_x_976:
[----:B------:R-:W-:Y:S05]  /*a300*/  BSYNC.RECONVERGENT B1 ;  /* 0x0000000000017941 */ /* 0x000fea0003800200 */
.L_x_946:
[----:B------:R-:W2:Y:S01]  /*a310*/  LDCU UR8, c[0x0][0x438] ;  /* 0x00008700ff0877ac */ /* 0x000ea20008000800 */
[----:B------:R-:W4:Y:S01]  /*a320*/  LDCU UR9, c[0x0][0x370] ;  /* 0x00006e00ff0977ac */ /* 0x000f220008000800 */
[----:B------:R-:W-:Y:S01]  /*a330*/  UMOV UR10, UR19 ;  /* 0x00000013000a7c82 */ /* 0x000fe20008000000 */
        /* <DEDUP_REMOVED lines=8> */
.L_x_998:
        /* <DEDUP_REMOVED lines=12> */
.L_x_1265:


//--------------------- .text._ZN5flash44flash_bwd_dq_dk_dv_loop_seqk_parallel_kernelI23Flash_bwd_kernel_traitsILi128ELi64ELi128ELi8ELi2ELi4ELi2ELb0ELb0EN7cutlass6half_tE19Flash_kernel_traitsILi128ELi64ELi128ELi8ES3_EELb0ELb1ELb0ELb0ELb0ELb1ELb1EEEvNS_16Flash_bwd_paramsE --------------------------
	.section	.text._ZN5flash44flash_bwd_dq_dk_dv_loop_seqk_parallel_kernelI23Flash_bwd_kernel_traitsILi128ELi64ELi128ELi8ELi2ELi4ELi2ELb0ELb0EN7cutlass6half_tE19Flash_kernel_traitsILi128ELi64ELi128ELi8ES3_EELb0ELb1ELb0ELb0ELb0ELb1ELb1EEEvNS_16Flash_bwd_paramsE,"ax",@progbits
	.align	128
        .global         _ZN5flash44flash_bwd_dq_dk_dv_loop_seqk_parallel_kernelI23Flash_bwd_kernel_traitsILi128ELi64ELi128ELi8ELi2ELi4ELi2ELb0ELb0EN7cutlass6half_tE19Flash_kernel_traitsILi128ELi64ELi128ELi8ES3_EELb0ELb1ELb0ELb0ELb0ELb1ELb1EEEvNS_16Flash_bwd_paramsE
        .type           _ZN5flash44flash_bwd_dq_dk_dv_loop_seqk_parallel_kernelI23Flash_bwd_kernel_traitsILi128ELi64ELi128ELi8ELi2ELi4ELi2ELb0ELb0EN7cutlass6half_tE19Flash_kernel_traitsILi128ELi64ELi128ELi8ES3_EELb0ELb1ELb0ELb0ELb0ELb1ELb1EEEvNS_16Flash_bwd_paramsE,@function
        .size           _ZN5flash44flash_bwd_dq_dk_dv_loop_seqk_parallel_kernelI23Flash_bwd_kernel_traitsILi128ELi64ELi128ELi8ELi2ELi4ELi2ELb0ELb0EN7cutlass6half_tE19Flash_kernel_traitsILi128ELi64ELi128ELi8ES3_EELb0ELb1ELb0ELb0ELb0ELb1ELb1EEEvNS_16Flash_bwd_paramsE,(.L_x_1266 - _ZN5flash44flash_bwd_dq_dk_dv_loop_seqk_parallel_kernelI23Flash_bwd_kernel_traitsILi128ELi64ELi128ELi8ELi2ELi4ELi2ELb0ELb0EN7cutlass6half_tE19Flash_kernel_traitsILi128ELi64ELi128ELi8ES3_EELb0ELb1ELb0ELb0ELb0ELb1ELb1EEEvNS_16Flash_bwd_paramsE)
        .other          _ZN5flash44flash_bwd_dq_dk_dv_loop_seqk_parallel_kernelI23Flash_bwd_kernel_traitsILi128ELi64ELi128ELi8ELi2ELi4ELi2ELb0ELb0EN7cutlass6half_tE19Flash_kernel_traitsILi128ELi64ELi128ELi8ES3_EELb0ELb1ELb0ELb0ELb0ELb1ELb1EEEvNS_16Flash_bwd_paramsE,@"STO_CUDA_ENTRY STV_DEFAULT"
_ZN5flash44flash_bwd_dq_dk_dv_loop_seqk_parallel_kernelI23Flash_bwd_kernel_traitsILi128ELi64ELi128ELi8ELi2ELi4ELi2ELb0ELb0EN7cutlass6half_tE19Flash_kernel_traitsILi128ELi64ELi128ELi8ES3_EELb0ELb1ELb0ELb0ELb0ELb1ELb1EEEvNS_16Flash_bwd_paramsE:
.text._ZN5flash44flash_bwd_dq_dk_dv_loop_seqk_parallel_kernelI23Flash_bwd_kernel_traitsILi128ELi64ELi128ELi8ELi2ELi4ELi2ELb0ELb0EN7cutlass6half_tE19Flash_kernel_traitsILi128ELi64ELi128ELi8ES3_EELb0ELb1ELb0ELb0ELb0ELb1ELb1EEEvNS_16Flash_bwd_paramsE:
        /* <DEDUP_REMOVED lines=49> */
.L_x_1051:
[----:B------:R-:W5:Y:S01]  /*0310*/  LDCU.64 UR8, c[0x0][0x478] ;  /* 0x00008f00ff0877ac */ /* 0x000f620008000a00 */
[----:B------:R-:W-:Y:S02]  /*0320*/  PLOP3.LUT P1, PT, PT, PT, UP3, 0x80, 0x8 ;  /* 0x000000000008781c */ /* 0x000fe40003f2f038 */
[----:B------:R-:W-:Y:S01]  /*0330*/  PLOP3.LUT P4, PT, PT, PT, UP5, 0x80, 0x8 ;  /* 0x000000000008781c */ /* 0x000fe20003f8f058 */
[----:B------:R-:W-:Y:S01]  /*0340*/  @UP3 ULEA UR12, UP0, UR38, UR6, 0x2 ;  /* 0x00000006260c3291 */ /* 0x000fe2000f8010ff */
[----:B------:R-:W-:Y:S01]  /*0350*/  PLOP3.LUT P2, PT, PT, PT, UP4, 0x80, 0x8 ;  /* 0x000000000008781c */ /* 0x000fe20003f4f048 */
[----:B------:R-:W-:Y:S02]  /*0360*/  UISETP.NE.AND UP2, UPT, UR26, URZ, UPT ;  /* 0x000000ff1a00728c */ /* 0x000fe4000bf45270 */
[----:B------:R-:W-:Y:S02]  /*0370*/  @UP3 ULEA.HI.X UR13, UR38, UR7, URZ, 0x2, UP0 ;  /* 0x00000007260d3291 */ /* 0x000fe400080f14ff */
[----:B--234-:R-:W-:-:S04]  /*0380*/  IMAD.U32 R4, RZ, RZ, UR12 ;  /* 0x0000000cff047e24 */ /* 0x01cfc8000f8e00ff */
        /* <DEDUP_REMOVED lines=44> */
.L_x_999:
        /* <DEDUP_REMOVED lines=35> */
.L_x_1001:
[----:B------:R-:W1:Y:S01]  /*0880*/  LDCU.64 UR14, c[0x0][0x3b8] ;  /* 0x00007700ff0e77ac */ /* 0x000e620008000a00 */
[----:B------:R-:W-:-:S04]  /*0890*/  UIADD3 UR8, UPT, UPT, UR34, UR39, URZ ;  /* 0x0000002722087290 */ /* 0x000fc8000fffe0ff */
[----:B-1----:R-:W-:Y:S02]  /*08a0*/  UIMAD.WIDE.U32 UR10, UR8, UR14, URZ ;  /* 0x0000000e080a72a5 */ /* 0x002fe4000f8e00ff */
[----:B------:R-:W-:-:S04]  /*08b0*/  UIMAD UR8, UR8, UR15, URZ ;  /* 0x0000000f080872a4 */ /* 0x000fc8000f8e02ff */
[----:B------:R-:W-:Y:S01]  /*08c0*/  UIADD3 UR8, UPT, UPT, UR11, UR8, URZ ;  /* 0x000000080b087290 */ /* 0x000fe2000fffe0ff */
[----:B------:R-:W-:-:S05]  /*08d0*/  UMOV UR46, UR10 ;  /* 0x0000000a002e7c82 */ /* 0x000fca0008000000 */
[----:B------:R-:W-:Y:S02]  /*08e0*/  MOV R21, UR8 ;  /* 0x0000000800157c02 */ /* 0x000fe40008000f00 */
.L_x_1002:
        /* <DEDUP_REMOVED lines=43> */
.L_x_1003:
[----:B------:R-:W1:Y:S01]  /*0ba0*/  LDCU.64 UR12, c[0x0][0x3c0] ;  /* 0x00007800ff0c77ac */ /* 0x000e620008000a00 */
[----:B------:R-:W-:-:S04]  /*0bb0*/  UIADD3 UR8, UPT, UPT, UR34, UR39, URZ ;  /* 0x0000002722087290 */ /* 0x000fc8000fffe0ff */
[----:B-1----:R-:W-:Y:S02]  /*0bc0*/  UIMAD.WIDE.U32 UR48, UR8, UR12, URZ ;  /* 0x0000000c083072a5 */ /* 0x002fe4000f8e00ff */
[----:B------:R-:W-:-:S04]  /*0bd0*/  UIMAD UR8, UR8, UR13, URZ ;  /* 0x0000000d080872a4 */ /* 0x000fc8000f8e02ff */
[----:B------:R-:W-:-:S06]  /*0be0*/  UIADD3 UR8, UPT, UPT, UR49, UR8, URZ ;  /* 0x0000000831087290 */ /* 0x000fcc000fffe0ff */
[----:B------:R-:W-:-:S07]  /*0bf0*/  MOV R19, UR8 ;  /* 0x0000000800137c02 */ /* 0x000fce0008000f00 */
.L_x_1004:
        /* <DEDUP_REMOVED lines=27> */
.L_x_1005:
[----:B------:R-:W-:Y:S02]  /*0db0*/  UIMAD.WIDE.U32 UR56, UR66, UR17, URZ ;  /* 0x00000011423872a5 */ /* 0x000fe4000f8e00ff */
[----:B------:R-:W-:-:S04]  /*0dc0*/  UIMAD UR8, UR67, UR17, URZ ;  /* 0x00000011430872a4 */ /* 0x000fc8000f8e02ff */
[----:B------:R-:W-:Y:S02]  /*0dd0*/  UIADD3 UR8, UPT, UPT, UR57, UR8, URZ ;  /* 0x0000000839087290 */ /* 0x000fe4000fffe0ff */
.L_x_1006:
        /* <DEDUP_REMOVED lines=20> */
.L_x_1007:
[----:B------:R-:W1:Y:S01]  /*0f20*/  LDCU UR58, c[0x0][0x434] ;  /* 0x00008680ff3a77ac */ /* 0x000e620008000800 */
[----:B------:R-:W-:-:S04]  /*0f30*/  UIMAD UR10, UR38, UR16, UR23 ;  /* 0x00000010260a72a4 */ /* 0x000fc8000f8e0217 */
[----:B-1----:R-:W-:Y:S02]  /*0f40*/  UIMAD UR58, UR10, UR58, URZ ;  /* 0x0000003a0a3a72a4 */ /* 0x002fe4000f8e02ff */
.L_x_1008:
        /* <DEDUP_REMOVED lines=11> */
.L_x_1009:
[----:B------:R-:W1:Y:S01]  /*1000*/  LDCU UR57, c[0x0][0x444] ;  /* 0x00008880ff3977ac */ /* 0x000e620008000800 */
[----:B------:R-:W-:-:S04]  /*1010*/  UIMAD UR10, UR38, UR16, UR23 ;  /* 0x00000010260a72a4 */ /* 0x000fc8000f8e0217 */
[----:B-1----:R-:W-:-:S12]  /*1020*/  UIMAD UR57, UR10, UR57, URZ ;  /* 0x000000390a3972a4 */ /* 0x002fd8000f8e02ff */
.L_x_1010:
[----:B------:R-:W-:Y:S01]  /*1030*/  USHF.R.S32.HI UR10, URZ, 0x1f, UR9 ;  /* 0x0000001fff0a7899 */ /* 0x000fe20008011409 */
[----:B------:R-:W1:Y:S01]  /*1040*/  S2R R219, SR_TID.X ;  /* 0x0000000000db7919 */ /* 0x000e620000002100 */
[----:B------:R-:W-:Y:S01]  /*1050*/  UIADD3 UR56, UP1, UP0, UR64, UR56, UR9 ;  /* 0x0000003840387290 */ /* 0x000fe2000f83e009 */
[----:B------:R-:W2:Y:S01]  /*1060*/  LDC.64 R10, c[0x0][0x3b0] ;  /* 0x0000ec00ff0a7b82 */ /* 0x000ea20000000a00 */
[----:B------:R-:W3:Y:S01]  /*1070*/  LDCU UR9, c[0x0][0x508] ;  /* 0x0000a100ff0977ac */ /* 0x000ee20008000800 */
[----:B------:R-:W-:Y:S01]  /*1080*/  MOV R13, RZ ;  /* 0x000000ff000d7202 */ /* 0x000fe20000000f00 */
[----:B------:R-:W-:Y:S01]  /*1090*/  BSSY.RECONVERGENT B1, `(.L_x_1000) ;  /* 0x0000907000017945 */ /* 0x000fe20003800200 */
[----:B------:R-:W-:Y:S01]  /*10a0*/  ISETP.NE.AND P6, PT, RZ, UR60, PT ;  /* 0x0000003cff007c0c */ /* 0x000fe2000bfc5270 */
        /* <DEDUP_REMOVED lines=9> */
[----:B------:R-:W-:Y:S02]  /*1140*/  ULEA.HI UR8, UR8, UR9, URZ, 0x6 ;  /* 0x0000000908087291 */ /* 0x000fe4000f8f30ff */
[----:B-----5:R-:W-:Y:S01]  /*1150*/  UIMAD.WIDE UR60, UR58, 0x4, UR60 ;  /* 0x000000043a3c78a5 */ /* 0x020fe2000f8e023c */
[C---:B-1----:R-:W-:Y:S01]  /*1160*/  IMAD.SHL.U32 R40, R219.reuse, 0x8, RZ ;  /* 0x00000008db287824 */ /* 0x042fe200078e00ff */
[----:B------:R-:W-:Y:S01]  /*1170*/  USHF.R.S32.HI UR49, URZ, 0x6, UR8 ;  /* 0x00000006ff317899 */ /* 0x000fe20008011408 */
[--C-:B------:R-:W-:Y:S02]  /*1180*/  SHF.R.U32.HI R39, RZ, 0x3, R219.reuse ;  /* 0x00000003ff277819 */ /* 0x100fe400000116db */
[----:B------:R-:W-:Y:S01]  /*1190*/  SHF.R.U32.HI R9, RZ, 0x5, R219 ;  /* 0x00000005ff097819 */ /* 0x000fe200000116db */
[----:B------:R-:W-:Y:S01]  /*11a0*/  UISETP.LT.AND UP0, UPT, URZ, UR49, UPT ;  /* 0x00000031ff00728c */ /* 0x000fe2000bf01270 */
[----:B------:R-:W-:Y:S02]  /*11b0*/  LOP3.LUT R12, R40, 0x38, RZ, 0xc0, !PT ;  /* 0x00000038280c7812 */ /* 0x000fe400078ec0ff */
[----:B------:R-:W1:Y:S01]  /*11c0*/  LDCU.128 UR8, c[0x0][0x590] ;  /* 0x0000b200ff0877ac */ /* 0x000e620008000c00 */
[----:B------:R-:W-:-:S02]  /*11d0*/  LOP3.LUT R8, R219, 0x1f, RZ, 0xc0, !PT ;  /* 0x0000001fdb087812 */ /* 0x000fc400078ec0ff */
[----:B------:R-:W-:Y:S01]  /*11e0*/  IADD3 R2, P0, PT, R12, UR62, RZ ;  /* 0x0000003e0c027c10 */ /* 0x000fe2000ff1e0ff */
[----:B------:R-:W3:Y:S02]  /*11f0*/  LDCU.64 UR62, c[0x0][0x5e8] ;  /* 0x0000bd00ff3e77ac */ /* 0x000ee40008000a00 */
[----:B------:R-:W-:Y:S02]  /*1200*/  IMAD R8, R9, UR59, R8 ;  /* 0x0000003b09087c24 */ /* 0x000fe4000f8e0208 */
[----:B------:R-:W-:Y:S01]  /*1210*/  IMAD.X R3, RZ, RZ, UR53, P0 ;  /* 0x00000035ff037e24 */ /* 0x000fe200080e06ff */
[----:B------:R-:W-:Y:S02]  /*1220*/  USHF.L.U32 UR59, UR59, 0x6, URZ ;  /* 0x000000063b3b7899 */ /* 0x000fe400080006ff */
[----:B------:R-:W-:-:S04]  /*1230*/  USEL UR49, URZ, UR49, !UP0 ;  /* 0x00000031ff317287 */ /* 0x000fc8000c000000 */
[----:B------:R-:W-:Y:S02]  /*1240*/  UISETP.GT.AND UP0, UPT, UR43, UR49, UPT ;  /* 0x000000312b00728c */ /* 0x000fe4000bf04270 */
[----:B-1----:R-:W-:Y:S01]  /*1250*/  UIMAD UR17, UR52, UR8, URZ ;  /* 0x00000008341172a4 */ /* 0x002fe2000f8e02ff */
[----:B------:R-:W-:Y:S01]  /*1260*/  IMAD.U32 R0, RZ, RZ, UR8 ;  /* 0x00000008ff007e24 */ /* 0x000fe2000f8e00ff */
[----:B------:R-:W-:Y:S01]  /*1270*/  USHF.L.U64.HI UR53, UR8, 0x5, UR9 ;  /* 0x0000000508357899 */ /* 0x000fe20008010209 */
[----:B------:R-:W-:Y:S01]  /*1280*/  IMAD.U32 R4, RZ, RZ, UR10 ;  /* 0x0000000aff047e24 */ /* 0x000fe2000f8e00ff */
[----:B------:R-:W-:Y:S01]  /*1290*/  UIMAD UR17, UR45, UR9, UR17 ;  /* 0x000000092d1172a4 */ /* 0x000fe2000f8e0211 */
[----:B------:R-:W-:Y:S01]  /*12a0*/  IMAD.WIDE.U32 R2, R0, UR45, R2 ;  /* 0x0000002d00027c25 */ /* 0x000fe2000f8e0002 */
[----:B---3--:R-:W-:-:S03]  /*12b0*/  UIMAD.WIDE UR62, UR57, 0x4, UR62 ;  /* 0x00000004393e78a5 */ /* 0x008fc6000f8e023e */
        /* <DEDUP_REMOVED lines=17> */
[----:B-1----:R-:W-:-:S03]  /*13d0*/  LEA R24, P2, R6, UR10, 0x1 ;  /* 0x0000000a06187c11 */ /* 0x002fc6000f8408ff */
[----:B------:R-:W-:Y:S01]  /*13e0*/  IMAD.WIDE.U32 R2, R0, UR23, R2 ;  /* 0x0000001700027c25 */ /* 0x000fe2000f8e0002 */
[----:B------:R-:W-:Y:S01]  /*13f0*/  SEL R4, R4, RZ, P6 ;  /* 0x000000ff04047207 */ /* 0x000fe20003000000 */
[----:B------:R1:W-:Y:S01]  /*1400*/  STL [R1+0x24], R24 ;  /* 0x0000241801007387 */ /* 0x0003e20000100800 */
[----:B------:R-:W-:Y:S01]  /*1410*/  LEA.HI.X R25, R6, UR11, R15, 0x1, P2 ;  /* 0x0000000b06197c11 */ /* 0x000fe200090f0c0f */
[----:B------:R-:W-:Y:S01]  /*1420*/  IMAD.U32 R0, RZ, RZ, UR17 ;  /* 0x00000011ff007e24 */ /* 0x000fe2000f8e00ff */
[----:B------:R-:W-:Y:S01]  /*1430*/  IADD3 R9, P1, P0, R8, UR56, R4 ;  /* 0x0000003808097c10 */ /* 0x000fe2000f83e004 */
[----:B------:R-:W-:Y:S01]  /*1440*/  IMAD R7, R17, UR21, R5 ;  /* 0x0000001511077c24 */ /* 0x000fe2000f8e0205 */
[----:B------:R-:W-:Y:S01]  /*1450*/  SHF.R.S32.HI R5, RZ, 0x1f, R8 ;  /* 0x0000001fff057819 */ /* 0x000fe20000011408 */
[----:B------:R-:W-:Y:S01]  /*1460*/  IMAD R3, R0, UR23, R3 ;  /* 0x0000001700037c24 */ /* 0x000fe2000f8e0203 */
[----:B------:R-:W3:Y:S01]  /*1470*/  LDCU.64 UR16, c[0x0][0x570] ;  /* 0x0000ae00ff1077ac */ /* 0x000ee20008000a00 */
[----:B------:R1:W-:Y:S01]  /*1480*/  STL [R1+0x20], R25 ;  /* 0x0000201901007387 */ /* 0x0003e20000100800 */
[----:B------:R-:W-:Y:S01]  /*1490*/  SEL R0, R7, RZ, P6 ;  /* 0x000000ff07007207 */ /* 0x000fe20003000000 */
[----:B------:R-:W-:Y:S01]  /*14a0*/  IMAD.WIDE.U32 R2, R39, R10, R2 ;  /* 0x0000000a27027225 */ /* 0x000fe200078e0002 */
[----:B------:R-:W-:-:S02]  /*14b0*/  MOV R4, UR59 ;  /* 0x0000003b00047c02 */ /* 0x000fc40008000f00 */
[----:B------:R-:W-:Y:S01]  /*14c0*/  IADD3.X R5, PT, PT, R5, UR55, R0, P1, P0 ;  /* 0x0000003705057c10 */ /* 0x000fe20008fe0400 */
[C---:B------:R-:W-:Y:S01]  /*14d0*/  IMAD R3, R39.reuse, R11, R3 ;  /* 0x0000000b27037224 */ /* 0x040fe200078e0203 */
[C---:B--2---:R-:W-:Y:S01]  /*14e0*/  LEA R22, P1, R2.reuse, UR8, 0x1 ;  /* 0x0000000802167c11 */ /* 0x044fe2000f8208ff */
[----:B------:R-:W-:Y:S01]  /*14f0*/  VIADD R6, R39, 0x40 ;  /* 0x0000004027067836 */ /* 0x000fe20000000000 */
[----:B------:R-:W-:Y:S02]  /*1500*/  IADD3 R0, P0, PT, R9, UR59, RZ ;  /* 0x0000003b09007c10 */ /* 0x000fe4000ff1e0ff */
[----:B------:R-:W-:Y:S01]  /*1510*/  LEA.HI.X R23, R2, UR9, R3, 0x1, P1 ;  /* 0x0000000902177c11 */ /* 0x000fe200088f0c03 */
[----:B------:R1:W-:Y:S01]  /*1520*/  STL [R1+0x1c], R22 ;  /* 0x00001c1601007387 */ /* 0x0003e20000100800 */
[----:B------:R-:W-:Y:S01]  /*1530*/  LEA.HI.X.SX32 R4, R4, R5, 0x1, P0 ;  /* 0x0000000504047211 */ /* 0x000fe200000f0eff */
[C---:B------:R-:W-:Y:S01]  /*1540*/  VIADD R5, R39.reuse, 0x20 ;  /* 0x0000002027057836 */ /* 0x040fe20000000000 */
[C---:B------:R-:W-:Y:S01]  /*1550*/  IADD3 R26, P2, PT, R39.reuse, 0x40, RZ ;  /* 0x00000040271a7810 */ /* 0x040fe20007f5e0ff */
[----:B------:R1:W-:Y:S01]  /*1560*/  STL [R1+0x18], R23 ;  /* 0x0000181701007387 */ /* 0x0003e20000100800 */
[C---:B---3--:R-:W-:Y:S01]  /*1570*/  LEA R248, P0, R0.reuse, UR16, 0x2 ;  /* 0x0000001000f87c11 */ /* 0x048fe2000f8010ff */
[----:B------:R-:W-:Y:S01]  /*1580*/  UMOV UR16, UR62 ;  /* 0x0000003e00107c82 */ /* 0x000fe20008000000 */
[C---:B------:R-:W-:Y:S01]  /*1590*/  IADD3 R27, P1, PT, R39.reuse, 0x60, RZ ;  /* 0x00000060271b7810 */ /* 0x040fe20007f3e0ff */
[----:B------:R-:W-:Y:S01]  /*15a0*/  IMAD.X R32, RZ, RZ, RZ, P2 ;  /* 0x000000ffff207224 */ /* 0x000fe200010e06ff */
[----:B------:R-:W-:Y:S01]  /*15b0*/  LEA.HI.X R249, R0, UR17, R4, 0x2, P0 ;  /* 0x0000001100f97c11 */ /* 0x000fe200080f1404 */
[C---:B------:R-:W-:Y:S01]  /*15c0*/  IMAD.SHL.U32 R0, R10.reuse, 0x20, RZ ;  /* 0x000000200a007824 */ /* 0x040fe200078e00ff */
[----:B------:R-:W-:Y:S01]  /*15d0*/  IADD3 R18, P0, PT, R39, 0x20, RZ ;  /* 0x0000002027127810 */ /* 0x000fe20007f1e0ff */
[----:B------:R-:W-:Y:S01]  /*15e0*/  UMOV UR17, UR63 ;  /* 0x0000003f00117c82 */ /* 0x000fe20008000000 */
[----:B------:R-:W-:-:S02]  /*15f0*/  SHF.L.U64.HI R11, R10, 0x5, R11 ;  /* 0x000000050a0b7819 */ /* 0x000fc4000001020b */
[----:B------:R-:W-:Y:S01]  /*1600*/  IADD3 R8, PT, PT, R39, 0x60, RZ ;  /* 0x0000006027087810 */ /* 0x000fe20007ffe0ff */
[----:B------:R-:W-:Y:S01]  /*1610*/  IMAD.X R15, RZ, RZ, RZ, P0 ;  /* 0x000000ffff0f7224 */ /* 0x000fe200000e06ff */
[----:B------:R-:W-:Y:S01]  /*1620*/  IADD3.X R37, PT, PT, RZ, RZ, RZ, P1, !PT ;  /* 0x000000ffff257210 */ /* 0x000fe20000ffe4ff */
[----:B------:R-:W-:Y:S06]  /*1630*/  BRA.U UP0, `(.L_x_1011) ;  /* 0x0000000900b07547 */ /* 0x000fec000b800000 */
        /* <DEDUP_REMOVED lines=10> */
[----:B------:R-:W-:-:S06]  /*16e0*/  UIMAD UR9, UR38, UR9, UR17 ;  /* 0x00000009260972a4 */ /* 0x000fcc000f8e0211 */
[----:B------:R-:W-:Y:S01]  /*16f0*/  MOV R4, UR9 ;  /* 0x0000000900047c02 */ /* 0x000fe20008000f00 */
[----:B------:R-:W-:Y:S05]  /*1700*/  BRA `(.L_x_1013) ;  /* 0x0000000000187947 */ /* 0x000fea0003800000 */
.L_x_1012:
[----:B------:R-:W2:Y:S01]  /*1710*/  LDCU.64 UR12, c[0x0][0x5c0] ;  /* 0x0000b800ff0c77ac */ /* 0x000ea20008000a00 */
[----:B------:R-:W-:-:S04]  /*1720*/  UIADD3 UR8, UPT, UPT, UR34, UR39, URZ ;  /* 0x0000002722087290 */ /* 0x000fc8000fffe0ff */
[----:B--2---:R-:W-:Y:S02]  /*1730*/  UIMAD.WIDE.U32 UR16, UR8, UR12, URZ ;  /* 0x0000000c081072a5 */ /* 0x004fe4000f8e00ff */
[----:B------:R-:W-:-:S04]  /*1740*/  UIMAD UR8, UR8, UR13, URZ ;  /* 0x0000000d080872a4 */ /* 0x000fc8000f8e02ff */
[----:B------:R-:W-:-:S06]  /*1750*/  UIADD3 UR8, UPT, UPT, UR17, UR8, URZ ;  /* 0x0000000811087290 */ /* 0x000fcc000fffe0ff */
[----:B------:R-:W-:Y:S02]  /*1760*/  MOV R4, UR8 ;  /* 0x0000000800047c02 */ /* 0x000fe40008000f00 */
.L_x_1013:
        /* <DEDUP_REMOVED lines=12> */
[----:B------:R-:W-:Y:S06]  /*1830*/  BRA `(.L_x_1015) ;  /* 0x0000000000187947 */ /* 0x000fec0003800000 */
.L_x_1014:
[----:B------:R-:W2:Y:S01]  /*1840*/  LDCU.64 UR10, c[0x0][0x5c8] ;  /* 0x0000b900ff0a77ac */ /* 0x000ea20008000a00 */
[----:B------:R-:W-:-:S04]  /*1850*/  UIADD3 UR34, UPT, UPT, UR34, UR39, URZ ;  /* 0x0000002722227290 */ /* 0x000fc8000fffe0ff */
[----:B--2---:R-:W-:Y:S02]  /*1860*/  UIMAD.WIDE.U32 UR14, UR34, UR10, URZ ;  /* 0x0000000a220e72a5 */ /* 0x004fe4000f8e00ff */
[----:B------:R-:W-:-:S04]  /*1870*/  UIMAD UR34, UR34, UR11, URZ ;  /* 0x0000000b222272a4 */ /* 0x000fc8000f8e02ff */
[----:B------:R-:W-:-:S06]  /*1880*/  UIADD3 UR34, UPT, UPT, UR15, UR34, URZ ;  /* 0x000000220f227290 */ /* 0x000fcc000fffe0ff */
[----:B------:R-:W-:-:S07]  /*1890*/  MOV R9, UR34 ;  /* 0x0000002200097c02 */ /* 0x000fce0008000f00 */
.L_x_1015:
[----:B------:R-:W2:Y:S01]  /*18a0*/  LDCU.64 UR8, c[0x0][0x5d8] ;  /* 0x0000bb00ff0877ac */ /* 0x000ea20008000a00 */
        /* <DEDUP_REMOVED lines=10> */
[----:B--2---:R-:W-:Y:S01]  /*1950*/  IMAD.U32 R0, RZ, RZ, UR8 ;  /* 0x00000008ff007e24 */ /* 0x004fe2000f8e00ff */
[----:B------:R-:W-:Y:S01]  /*1960*/  ISETP.GE.AND P1, PT, R8, UR31, PT ;  /* 0x0000001f08007c0c */ /* 0x000fe2000bf26270 */
[----:B------:R-:W-:Y:S01]  /*1970*/  IMAD.U32 R4, RZ, RZ, UR9 ;  /* 0x00000009ff047e24 */ /* 0x000fe2000f8e00ff */
[----:B------:R-:W-:Y:S01]  /*1980*/  ISETP.GE.AND P3, PT, R5, UR31, PT ;  /* 0x0000001f05007c0c */ /* 0x000fe2000bf66270 */
[----:B------:R-:W-:-:S04]  /*1990*/  IMAD.WIDE.U32 R6, R0, UR23, R2 ;  /* 0x0000001700067c25 */ /* 0x000fc8000f8e0002 */
[----:B------:R-:W-:Y:S01]  /*19a0*/  IMAD R8, R4, UR23, R7 ;  /* 0x0000001704087c24 */ /* 0x000fe2000f8e0207 */
[----:B------:R-:W-:Y:S07]  /*19b0*/  @P4 BRA `(.L_x_1017) ;  /* 0x0000000000244947 */ /* 0x000fee0003800000 */
[----:B------:R-:W2:Y:S01]  /*19c0*/  LDCU.64 UR8, c[0x0][0x560] ;  /* 0x0000ac00ff0877ac */ /* 0x000ea20008000a00 */
[----:B------:R-:W-:Y:S02]  /*19d0*/  MOV R2, R6 ;  /* 0x0000000600027202 */ /* 0x000fe40000000f00 */
[----:B------:R-:W-:-:S03]  /*19e0*/  MOV R3, R8 ;  /* 0x0000000800037202 */ /* 0x000fc60000000f00 */
[----:B------:R-:W-:-:S04]  /*19f0*/  IMAD.WIDE.U32 R2, R39, UR12, R2 ;  /* 0x0000000c27027c25 */ /* 0x000fc8000f8e0002 */
[----:B------:R-:W-:Y:S01]  /*1a00*/  IMAD R0, R39, UR13, R3 ;  /* 0x0000000d27007c24 */ /* 0x000fe2000f8e0203 */
[----:B--2---:R-:W-:-:S04]  /*1a10*/  LEA R4, P0, R2, UR8, 0x1 ;  /* 0x0000000802047c11 */ /* 0x004fc8000f8008ff */
[----:B------:R-:W-:-:S05]  /*1a20*/  LEA.HI.X R5, R2, UR9, R0, 0x1, P0 ;  /* 0x0000000902057c11 */ /* 0x000fca00080f0c00 */
[----:B------:R2:W-:Y:S04]  /*1a30*/  STG.E.128 desc[UR32][R4.64], RZ ;  /* 0x000000ff04007986 */ /* 0x0005e8000c101d20 */
[----:B------:R2:W-:Y:S02]  /*1a40*/  STG.E.128 desc[UR32][R4.64+0x80], RZ ;  /* 0x000080ff04007986 */ /* 0x0005e4000c101d20 */
.L_x_1017:
[----:B------:R-:W-:Y:S05]  /*1a50*/  BSYNC.RECONVERGENT B0 ;  /* 0x0000000000007941 */ /* 0x000fea0003800200 */
.L_x_1016:
[----:B------:R-:W-:Y:S04]  /*1a60*/  BSSY.RECONVERGENT B0, `(.L_x_1018) ;  /* 0x000000d000007945 */ /* 0x000fe80003800200 */
[----:B------:R-:W-:Y:S05]  /*1a70*/  @P3 BRA `(.L_x_1019) ;  /* 0x00000000002c3947 */ /* 0x000fea0003800000 */
[----:B------:R-:W2:Y:S01]  /*1a80*/  LDCU.64 UR8, c[0x0][0x560] ;  /* 0x0000ac00ff0877ac */ /* 0x000ea20008000a00 */
[----:B------:R-:W-:Y:S01]  /*1a90*/  MOV R2, R6 ;  /* 0x0000000600027202 */ /* 0x000fe20000000f00 */
[----:B------:R-:W-:Y:S01]  /*1aa0*/  IMAD R0, R15, UR12, RZ ;  /* 0x0000000c0f007c24 */ /* 0x000fe2000f8e02ff */
[----:B------:R-:W-:-:S03]  /*1ab0*/  MOV R3, R8 ;  /* 0x0000000800037202 */ /* 0x000fc60000000f00 */
[C---:B------:R-:W-:Y:S02]  /*1ac0*/  IMAD R0, R18.reuse, UR13, R0 ;  /* 0x0000000d12007c24 */ /* 0x040fe4000f8e0200 */
[----:B------:R-:W-:-:S05]  /*1ad0*/  IMAD.WIDE.U32 R2, R18, UR12, R2 ;  /* 0x0000000c12027c25 */ /* 0x000fca000f8e0002 */
[----:B------:R-:W-:Y:S02]  /*1ae0*/  IADD3 R0, PT, PT, R3, R0, RZ ;  /* 0x0000000003007210 */ /* 0x000fe40007ffe0ff */
[----:B--2---:R-:W-:-:S04]  /*1af0*/  LEA R4, P0, R2, UR8, 0x1 ;  /* 0x0000000802047c11 */ /* 0x004fc8000f8008ff */
[----:B------:R-:W-:-:S05]  /*1b00*/  LEA.HI.X R5, R2, UR9, R0, 0x1, P0 ;  /* 0x0000000902057c11 */ /* 0x000fca00080f0c00 */
[----:B------:R3:W-:Y:S04]  /*1b10*/  STG.E.128 desc[UR32][R4.64], RZ ;  /* 0x000000ff04007986 */ /* 0x0007e8000c101d20 */
[----:B------:R3:W-:Y:S02]  /*1b20*/  STG.E.128 desc[UR32][R4.64+0x80], RZ ;  /* 0x000080ff04007986 */ /* 0x0007e4000c101d20 */
.L_x_1019:
[----:B------:R-:W-:Y:S05]  /*1b30*/  BSYNC.RECONVERGENT B0 ;  /* 0x0000000000007941 */ /* 0x000fea0003800200 */
.L_x_1018:
        /* <DEDUP_REMOVED lines=9> */
[----:B--23--:R-:W-:-:S04]  /*1bd0*/  LEA R4, P0, R2, UR8, 0x1 ;  /* 0x0000000802047c11 */ /* 0x00cfc8000f8008ff */
[----:B------:R-:W-:-:S05]  /*1be0*/  LEA.HI.X R5, R2, UR9, R0, 0x1, P0 ;  /* 0x0000000902057c11 */ /* 0x000fca00080f0c00 */
[----:B------:R4:W-:Y:S04]  /*1bf0*/  STG.E.128 desc[UR32][R4.64], RZ ;  /* 0x000000ff04007986 */ /* 0x0009e8000c101d20 */
[----:B------:R4:W-:Y:S02]  /*1c00*/  STG.E.128 desc[UR32][R4.64+0x80], RZ ;  /* 0x000080ff04007986 */ /* 0x0009e4000c101d20 */
.L_x_1021:
[----:B------:R-:W-:Y:S05]  /*1c10*/  BSYNC.RECONVERGENT B0 ;  /* 0x0000000000007941 */ /* 0x000fea0003800200 */
.L_x_1020:
[----:B------:R-:W-:Y:S04]  /*1c20*/  BSSY.RECONVERGENT B0, `(.L_x_1022) ;  /* 0x000000d000007945 */ /* 0x000fe80003800200 */
[----:B------:R-:W-:Y:S05]  /*1c30*/  @P1 BRA `(.L_x_1023) ;  /* 0x00000000002c1947 */ /* 0x000fea0003800000 */
[----:B------:R-:W5:Y:S01]  /*1c40*/  LDCU.64 UR8, c[0x0][0x560] ;  /* 0x0000ac00ff0877ac */ /* 0x000f620008000a00 */
[----:B------:R-:W-:Y:S01]  /*1c50*/  MOV R2, R6 ;  /* 0x0000000600027202 */ /* 0x000fe20000000f00 */
[----:B------:R-:W-:Y:S01]  /*1c60*/  IMAD R0, R37, UR12, RZ ;  /* 0x0000000c25007c24 */ /* 0x000fe2000f8e02ff */
[----:B------:R-:W-:-:S03]  /*1c70*/  MOV R3, R8 ;  /* 0x0000000800037202 */ /* 0x000fc60000000f00 */
[C---:B------:R-:W-:Y:S02]  /*1c80*/  IMAD R0, R27.reuse, UR13, R0 ;  /* 0x0000000d1b007c24 */ /* 0x040fe4000f8e0200 */
[----:B--234-:R-:W-:-:S05]  /*1c90*/  IMAD.WIDE.U32 R4, R27, UR12, R2 ;  /* 0x0000000c1b047c25 */ /* 0x01cfca000f8e0002 */
[----:B------:R-:W-:Y:S02]  /*1ca0*/  IADD3 R0, PT, PT, R5, R0, RZ ;  /* 0x0000000005007210 */ /* 0x000fe40007ffe0ff */
[----:B-----5:R-:W-:-:S04]  /*1cb0*/  LEA R2, P0, R4, UR8, 0x1 ;  /* 0x0000000804027c11 */ /* 0x020fc8000f8008ff */
[----:B------:R-:W-:-:S05]  /*1cc0*/  LEA.HI.X R3, R4, UR9, R0, 0x1, P0 ;  /* 0x0000000904037c11 */ /* 0x000fca00080f0c00 */
[----:B------:R2:W-:Y:S04]  /*1cd0*/  STG.E.128 desc[UR32][R2.64], RZ ;  /* 0x000000ff02007986 */ /* 0x0005e8000c101d20 */
[----:B------:R2:W-:Y:S02]  /*1ce0*/  STG.E.128 desc[UR32][R2.64+0x80], RZ ;  /* 0x000080ff02007986 */ /* 0x0005e4000c101d20 */
.L_x_1023:
[----:B------:R-:W-:Y:S05]  /*1cf0*/  BSYNC.RECONVERGENT B0 ;  /* 0x0000000000007941 */ /* 0x000fea0003800200 */
.L_x_1022:
[----:B------:R-:W5:Y:S01]  /*1d00*/  LDCU.64 UR8, c[0x0][0x5e0] ;  /* 0x0000bc00ff0877ac */ /* 0x000f620008000a00 */
[----:B------:R-:W-:Y:S01]  /*1d10*/  MOV R0, UR10 ;  /* 0x0000000a00007c02 */ /* 0x000fe20008000f00 */
[----:B------:R-:W-:Y:S01]  /*1d20*/  BSSY.RECONVERGENT B0, `(.L_x_1024) ;  /* 0x0000014000007945 */ /* 0x000fe20003800200 */
[----:B------:R-:W-:-:S03]  /*1d30*/  UIMAD UR41, UR41, UR10, URZ ;  /* 0x0000000a292972a4 */ /* 0x000fc6000f8e02ff */
[----:B--2---:R-:W-:Y:S01]  /*1d40*/  IMAD.WIDE.U32 R2, R0, UR40, R12 ;  /* 0x0000002800027c25 */ /* 0x004fe2000f8e000c */
[----:B------:R-:W-:Y:S02]  /*1d50*/  UIMAD UR41, UR40, UR11, UR41 ;  /* 0x0000000b282972a4 */ /* 0x000fe4000f8e0229 */
[----:B------:R-:W-:-:S04]  /*1d60*/  IADD3 R2, P0, PT, R2, UR14, RZ ;  /* 0x0000000e02027c10 */ /* 0x000fc8000ff1e0ff */
[----:B------:R-:W-:Y:S02]  /*1d70*/  IADD3.X R3, PT, PT, R9, UR41, R3, P0, !PT ;  /* 0x0000002909037c10 */ /* 0x000fe400087fe403 */
[----:B-----5:R-:W-:Y:S02]  /*1d80*/  MOV R0, UR8 ;  /* 0x0000000800007c02 */ /* 0x020fe40008000f00 */
[----:B---34-:R-:W-:-:S03]  /*1d90*/  MOV R4, UR9 ;  /* 0x0000000900047c02 */ /* 0x018fc60008000f00 */
[----:B------:R-:W-:-:S04]  /*1da0*/  IMAD.WIDE.U32 R6, R0, UR23, R2 ;  /* 0x0000001700067c25 */ /* 0x000fc8000f8e0002 */
[----:B------:R-:W-:Y:S01]  /*1db0*/  IMAD R8, R4, UR23, R7 ;  /* 0x0000001704087c24 */ /* 0x000fe2000f8e0207 */
[----:B------:R-:W-:Y:S06]  /*1dc0*/  @P4 BRA `(.L_x_1025) ;  /* 0x0000000000244947 */ /* 0x000fec0003800000 */
        /* <DEDUP_REMOVED lines=9> */
.L_x_1025:
[----:B------:R-:W-:Y:S05]  /*1e60*/  BSYNC.RECONVERGENT B0 ;  /* 0x0000000000007941 */ /* 0x000fea0003800200 */
.L_x_1024:
        /* <DEDUP_REMOVED lines=13> */
.L_x_1027:
[----:B------:R-:W-:Y:S05]  /*1f40*/  BSYNC.RECONVERGENT B0 ;  /* 0x0000000000007941 */ /* 0x000fea0003800200 */
.L_x_1026:
        /* <DEDUP_REMOVED lines=13> */
.L_x_1029:
[----:B------:R-:W-:Y:S05]  /*2020*/  BSYNC.RECONVERGENT B0 ;  /* 0x0000000000007941 */ /* 0x000fea0003800200 */
.L_x_1028:
        /* <DEDUP_REMOVED lines=11> */
[----:B------:R2:W-:Y:S01]  /*20e0*/  STG.E.128 desc[UR32][R2.64+0x80], RZ ;  /* 0x000080ff02007986 */ /* 0x0005e2000c101d20 */
[----:B------:R-:W-:Y:S05]  /*20f0*/  BRA `(.L_x_1030) ;  /* 0x0000008000007947 */ /* 0x000fea0003800000 */
.L_x_1011:
[----:B------:R-:W-:Y:S01]  /*2100*/  UIMAD UR47, UR54, -0x40, UR42 ;  /* 0xffffffc0362f78a4 */ /* 0x000fe2000f8e022a */
[----:B------:R-:W-:Y:S01]  /*2110*/  IMAD.U32 R4, RZ, RZ, UR45 ;  /* 0x0000002dff047e24 */ /* 0x000fe2000f8e00ff */
[----:B------:R-:W-:Y:S01]  /*2120*/  UIADD3 UR38, UPT, UPT, -UR40, UR31, URZ ;  /* 0x0000001f28267290 */ /* 0x000fe2000fffe1ff */
[----:B------:R-:W-:Y:S01]  /*2130*/  IMAD.U32 R7, RZ, RZ, UR45 ;  /* 0x0000002dff077e24 */ /* 0x000fe2000f8e00ff */
[----:B------:R-:W-:Y:S01]  /*2140*/  @P6 BAR.SYNC.DEFER_BLOCKING 0x0 ;  /* 0x0000000000006b1d */ /* 0x000fe20000010000 */
[----:B------:R-:W-:Y:S01]  /*2150*/  IMAD.U32 R2, RZ, RZ, UR14 ;  /* 0x0000000eff027e24 */ /* 0x000fe2000f8e00ff */
[C---:B------:R-:W-:Y:S01]  /*2160*/  ISETP.GE.AND P0, PT, R5.reuse, UR47, PT ;  /* 0x0000002f05007c0c */ /* 0x040fe2000bf06270 */
[----:B------:R-:W-:Y:S01]  /*2170*/  UIMAD UR8, UR41, UR14, URZ ;  /* 0x0000000e290872a4 */ /* 0x000fe2000f8e02ff */
[----:B------:R-:W-:Y:S01]  /*2180*/  ISETP.GE.AND P3, PT, R5, UR38, PT ;  /* 0x0000002605007c0c */ /* 0x000fe2000bf66270 */
[----:B------:R-:W-:Y:S01]  /*2190*/  IMAD.U32 R5, RZ, RZ, UR53 ;  /* 0x00000035ff057e24 */ /* 0x000fe2000f8e00ff */
[----:B------:R-:W-:Y:S01]  /*21a0*/  ISETP.GE.AND P1, PT, R8, UR38, PT ;  /* 0x0000002608007c0c */ /* 0x000fe2000bf26270 */
[----:B------:R-:W-:Y:S01]  /*21b0*/  IMAD.WIDE.U32 R2, R2, UR40, R12 ;  /* 0x0000002802027c25 */ /* 0x000fe2000f8e000c */
[----:B------:R-:W-:Y:S01]  /*21c0*/  UIMAD UR8, UR40, UR15, UR8 ;  /* 0x0000000f280872a4 */ /* 0x000fe2000f8e0208 */
[----:B------:R-:W-:Y:S01]  /*21d0*/  SHF.R.U32.HI R207, RZ, 0x1, R219 ;  /* 0x00000001ffcf7819 */ /* 0x000fe200000116db */
[----:B------:R-:W2:Y:S01]  /*21e0*/  LDCU.64 UR10, c[0x0][0x3d0] ;  /* 0x00007a00ff0a77ac */ /* 0x000ea20008000a00 */
[----:B------:R-:W-:Y:S01]  /*21f0*/  ISETP.GE.AND P2, PT, R6, UR38, PT ;  /* 0x0000002606007c0c */ /* 0x000fe2000bf46270 */
[----:B------:R-:W-:Y:S01]  /*2200*/  IMAD.U32 R6, RZ, RZ, UR12 ;  /* 0x0000000cff067e24 */ /* 0x000fe2000f8e00ff */
[----:B------:R-:W-:Y:S01]  /*2210*/  IADD3 R8, P4, PT, R2, UR46, RZ ;  /* 0x0000002e02087c10 */ /* 0x000fe2000ff9e0ff */
[----:B------:R-:W-:Y:S01]  /*2220*/  UIMAD UR41, UR41, UR12, URZ ;  /* 0x0000000c292972a4 */ /* 0x000fe2000f8e02ff */
[----:B------:R-:W-:Y:S01]  /*2230*/  @!P0 LEA R4, P5, R4, R24, 0x1 ;  /* 0x0000001804048211 */ /* 0x000fe200078a08ff */
[----:B------:R-:W-:Y:S01]  /*2240*/  ULOP3.LUT UR54, UR54, 0x80000001, URZ, 0xc0, !UPT ;  /* 0x8000000136367892 */ /* 0x000fe2000f8ec0ff */
[----:B------:R-:W-:Y:S01]  /*2250*/  IADD3.X R9, PT, PT, R21, UR8, R3, P4, !PT ;  /* 0x0000000815097c10 */ /* 0x000fe2000a7fe403 */
[----:B------:R-:W-:Y:S01]  /*2260*/  UIMAD UR41, UR40, UR13, UR41 ;  /* 0x0000000d282972a4 */ /* 0x000fe2000f8e0229 */
[----:B------:R-:W-:Y:S01]  /*2270*/  @!P0 LEA.HI.X R5, R7, R25, R5, 0x1, P5 ;  /* 0x0000001907058211 */ /* 0x000fe200028f0c05 */
[----:B------:R-:W3:Y:S01]  /*2280*/  LDCU.64 UR8, c[0x0][0x3d8] ;  /* 0x00007b00ff0877ac */ /* 0x000ee20008000a00 */
[----:B------:R-:W-:Y:S01]  /*2290*/  @!P0 LEA R10, P5, R0, R22, 0x1 ;  /* 0x00000016000a8211 */ /* 0x000fe200078a08ff */
[----:B------:R-:W-:Y:S01]  /*22a0*/  IMAD.WIDE.U32 R6, R6, UR40, R12 ;  /* 0x0000002806067c25 */ /* 0x000fe2000f8e000c */
[----:B------:R-:W-:Y:S01]  /*22b0*/  SHF.R.U32.HI R3, RZ, 0x2, R219 ;  /* 0x00000002ff037819 */ /* 0x000fe200000116db */
[----:B------:R-:W-:Y:S01]  /*22c0*/  UISETP.NE.AND UP0, UPT, UR54, 0x1, UPT ;  /* 0x000000013600788c */ /* 0x000fe2000bf05270 */
[----:B------:R-:W-:Y:S01]  /*22d0*/  @!P0 LEA.HI.X R11, R0, R23, R11, 0x1, P5 ;  /* 0x00000017000b8211 */ /* 0x000fe200028f0c0b */
[----:B------:R-:W4:Y:S01]  /*22e0*/  @!P2 LDC.64 R34, c[0x0][0x388] ;  /* 0x0000e200ff22ab82 */ /* 0x000f220000000a00 */
[----:B------:R-:W-:Y:S01]  /*22f0*/  ISETP.GE.AND P5, PT, R39, UR47, PT ;  /* 0x0000002f27007c0c */ /* 0x000fe2000bfa6270 */
[----:B------:R-:W-:Y:S01]  /*2300*/  USEL UR40, URZ, 0x4000, UP0 ;  /* 0x00004000ff287887 */ /* 0x000fe20008000000 */
[----:B------:R-:W-:Y:S01]  /*2310*/  LOP3.LUT R0, R40, 0x1f8, RZ, 0xc0, !PT ;  /* 0x000001f828007812 */ /* 0x000fe200078ec0ff */
[----:B------:R-:W-:Y:S01]  /*2320*/  IMAD.MOV.U32 R45, RZ, RZ, 0x7f800000 ;  /* 0x7f800000ff2d7424 */ /* 0x000fe200078e00ff */
[----:B------:R-:W-:Y:S01]  /*2330*/  LOP3.LUT R2, R207, 0x10, RZ, 0xc0, !PT ;  /* 0x00000010cf027812 */ /* 0x000fe200078ec0ff */
[----:B------:R-:W-:Y:S01]  /*2340*/  IMAD.MOV.U32 R44, RZ, RZ, 0x7f800000 ;  /* 0x7f800000ff2c7424 */ /* 0x000fe200078e00ff */
[----:B------:R-:W-:Y:S01]  /*2350*/  LOP3.LUT R0, R0, 0x38, R219, 0x78, !PT ;  /* 0x0000003800007812 */ /* 0x000fe200078e78db */
[----:B------:R-:W-:Y:S01]  /*2360*/  IMAD.MOV.U32 R43, RZ, RZ, 0x7f800000 ;  /* 0x7f800000ff2b7424 */ /* 0x000fe200078e00ff */
[----:B------:R-:W-:Y:S01]  /*2370*/  LOP3.LUT R41, R2, 0x7, R3, 0xf8, !PT ;  /* 0x0000000702297812 */ /* 0x000fe200078ef803 */
[----:B------:R-:W-:Y:S01]  /*2380*/  IMAD.MOV.U32 R42, RZ, RZ, 0x7f800000 ;  /* 0x7f800000ff2a7424 */ /* 0x000fe200078e00ff */
[----:B------:R-:W-:-:S02]  /*2390*/  LOP3.LUT R0, R0, 0x1e00, R40, 0xf8, !PT ;  /* 0x00001e0000007812 */ /* 0x000fc400078ef828 */
[----:B------:R-:W-:Y:S01]  /*23a0*/  IADD3 R6, P4, PT, R6, UR48, RZ ;  /* 0x0000003006067c10 */ /* 0x000fe2000ff9e0ff */
[----:B------:R-:W-:Y:S01]  /*23b0*/  @!P5 IMAD.MOV.U32 R2, RZ, RZ, R24 ;  /* 0x000000ffff02d224 */ /* 0x000fe200078e0018 */
[----:B------:R-:W-:Y:S01]  /*23c0*/  LEA R0, R0, UR24, 0x1 ;  /* 0x0000001800007c11 */ /* 0x000fe2000f8e08ff */
[----:B------:R-:W-:Y:S01]  /*23d0*/  @!P5 IMAD.MOV.U32 R3, RZ, RZ, R25 ;  /* 0x000000ffff03d224 */ /* 0x000fe200078e0019 */
[----:B------:R-:W-:Y:S01]  /*23e0*/  IADD3.X R7, PT, PT, R19, UR41, R7, P4, !PT ;  /* 0x0000002913077c10 */ /* 0x000fe2000a7fe407 */
[----:B------:R-:W-:Y:S01]  /*23f0*/  STL [R1+0x14], R41 ;  /* 0x0000142901007387 */ /* 0x000fe20000100800 */
[----:B------:R-:W-:Y:S01]  /*2400*/  ISETP.GE.AND P4, PT, R39, UR38, PT ;  /* 0x0000002627007c0c */ /* 0x000fe2000bf86270 */
[----:B------:R-:W-:Y:S02]  /*2410*/  VIADD R13, R0, UR40 ;  /* 0x00000028000d7c36 */ /* 0x000fe40008000000 */
[----:B------:R-:W-:Y:S01]  /*2420*/  @!PT LDS RZ, [RZ] ;  /* 0x00000000fffff984 */ /* 0x000fe20000000800 */
[----:B------:R-:W-:Y:S01]  /*2430*/  @!PT LDS RZ, [RZ] ;  /* 0x00000000fffff984 */ /* 0x000fe20000000800 */
[----:B------:R-:W-:Y:S01]  /*2440*/  @!PT LDS RZ, [RZ] ;  /* 0x00000000fffff984 */ /* 0x000fe20000000800 */
[----:B------:R-:W-:Y:S04]  /*2450*/  @!P5 LDGSTS.E.BYPASS.LTC128B.128 [R0+0x8000], desc[UR32][R2.64] ;  /* 0x080000000200dfae */ /* 0x000fe8000b981a20 */
[----:B------:R5:W-:Y:S04]  /*2460*/  @!P5 LDGSTS.E.BYPASS.LTC128B.128 [R0+0xa000], desc[UR32][R2.64+0x80] ;  /* 0x0a0000800200dfae */ /* 0x000be8000b981a20 */
[----:B------:R-:W-:Y:S02]  /*2470*/  @P5 STS.128 [R0+0x8000], RZ ;  /* 0x008000ff00005388 */ /* 0x000fe40000000c00 */
[----:B------:R-:W4:Y:S02]  /*2480*/  @!P4 LDC.64 R28, c[0x0][0x388] ;  /* 0x0000e200ff1ccb82 */ /* 0x000f240000000a00 */
[----:B------:R-:W-:Y:S04]  /*2490*/  @P5 STS.128 [R0+0xa000], RZ ;  /* 0x00a000ff00005388 */ /* 0x000fe80000000c00 */
[----:B------:R-:W-:Y:S02]  /*24a0*/  @P0 STS.128 [R0+0x9000], RZ ;  /* 0x009000ff00000388 */ /* 0x000fe40000000c00 */
[----:B------:R-:W4:Y:S02]  /*24b0*/  @!P4 LDC.64 R30, c[0x0][0x390] ;  /* 0x0000e400ff1ecb82 */ /* 0x000f240000000a00 */
[----:B------:R-:W-:Y:S04]  /*24c0*/  @P0 STS.128 [R0+0xb000], RZ ;  /* 0x00b000ff00000388 */ /* 0x000fe80000000c00 */
[----:B------:R-:W-:Y:S01]  /*24d0*/  @!PT LDS RZ, [RZ] ;  /* 0x00000000fffff984 */ /* 0x000fe20000000800 */
[----:B------:R-:W-:Y:S01]  /*24e0*/  @!PT LDS RZ, [RZ] ;  /* 0x00000000fffff984 */ /* 0x000fe20000000800 */
[----:B------:R-:W-:Y:S01]  /*24f0*/  @!PT LDS RZ, [RZ] ;  /* 0x00000000fffff984 */ /* 0x000fe20000000800 */
[----:B------:R-:W-:Y:S04]  /*2500*/  @!P0 LDGSTS.E.BYPASS.LTC128B.128 [R0+0x9000], desc[UR32][R4.64] ;  /* 0x0900000004008fae */ /* 0x000fe8000b981a20 */
[----:B------:R1:W-:Y:S01]  /*2510*/  @!P0 LDGSTS.E.BYPASS.LTC128B.128 [R0+0xb000], desc[UR32][R4.64+0x80] ;  /* 0x0b00008004008fae */ /* 0x0003e2000b981a20 */
[----:B-----5:R-:W-:-:S03]  /*2520*/  @!P5 IMAD.MOV.U32 R2, RZ, RZ, R22 ;  /* 0x000000ffff02d224 */ /* 0x020fc600078e0016 */
[----:B------:R-:W-:Y:S01]  /*2530*/  STL [R1+0x10], R13 ;  /* 0x0000100d01007387 */ /* 0x000fe20000100800 */
[----:B------:R-:W-:-:S05]  /*2540*/  @!P5 IMAD.MOV.U32 R3, RZ, RZ, R23 ;  /* 0x000000ffff03d224 */ /* 0x000fca00078e0017 */
[----:B------:R-:W-:Y:S04]  /*2550*/  @!P5 LDGSTS.E.BYPASS.LTC128B.128 [R13], desc[UR32][R2.64] ;  /* 0x00000000020ddfae */ /* 0x000fe8000b981a20 */
[----:B------:R5:W-:Y:S04]  /*2560*/  @!P5 LDGSTS.E.BYPASS.LTC128B.128 [R13+0x2000], desc[UR32][R2.64+0x80] ;  /* 0x02000080020ddfae */ /* 0x000be8000b981a20 */
[----:B------:R-:W-:Y:S04]  /*2570*/  @P5 STS.128 [R13], RZ ;  /* 0x000000ff0d005388 */ /* 0x000fe80000000c00 */
[----:B------:R-:W-:Y:S04]  /*2580*/  @P5 STS.128 [R13+0x2000], RZ ;  /* 0x002000ff0d005388 */ /* 0x000fe80000000c00 */
[----:B------:R-:W-:Y:S01]  /*2590*/  @P0 STS.128 [R13+0x1000], RZ ;  /* 0x001000ff0d000388 */ /* 0x000fe20000000c00 */
[----:B-1----:R-:W-:-:S02]  /*25a0*/  VIADD R5, R41, 0x8 ;  /* 0x0000000829057836 */ /* 0x002fc40000000000 */
[C---:B--2---:R-:W-:Y:S01]  /*25b0*/  IMAD R4, R20.reuse, UR10, RZ ;  /* 0x0000000a14047c24 */ /* 0x044fe2000f8e02ff */
[----:B------:R1:W-:Y:S02]  /*25c0*/  @P0 STS.128 [R13+0x3000], RZ ;  /* 0x003000ff0d000388 */ /* 0x0003e40000000c00 */
[----:B------:R-:W-:Y:S01]  /*25d0*/  ISETP.GE.AND P6, PT, R5, UR47, PT ;  /* 0x0000002f05007c0c */ /* 0x000fe2000bfc6270 */
[----:B---3--:R-:W-:Y:S01]  /*25e0*/  IMAD R5, R20, UR8, RZ ;  /* 0x0000000814057c24 */ /* 0x008fe2000f8e02ff */
[----:B------:R-:W-:Y:S01]  /*25f0*/  @!PT LDS RZ, [RZ] ;  /* 0x00000000fffff984 */ /* 0x000fe20000000800 */
[----:B------:R-:W-:Y:S01]  /*2600*/  @!PT LDS RZ, [RZ] ;  /* 0x00000000fffff984 */ /* 0x000fe20000000800 */
[----:B------:R-:W-:Y:S01]  /*2610*/  @!PT LDS RZ, [RZ] ;  /* 0x00000000fffff984 */ /* 0x000fe20000000800 */
[----:B------:R-:W-:Y:S01]  /*2620*/  @!P0 LDGSTS.E.BYPASS.LTC128B.128 [R13+0x1000], desc[UR32][R10.64] ;  /* 0x010000000a0d8fae */ /* 0x000fe2000b981a20 */
[----:B------:R-:W2:Y:S01]  /*2630*/  @!P3 LDC.64 R20, c[0x0][0x388] ;  /* 0x0000e200ff14bb82 */ /* 0x000ea20000000a00 */
[C---:B------:R-:W-:Y:S01]  /*2640*/  IMAD R12, R14.reuse, UR11, R4 ;  /* 0x0000000b0e0c7c24 */ /* 0x040fe2000f8e0204 */
[----:B------:R-:W-:Y:S01]  /*2650*/  LOP3.LUT R4, R41, 0x20, RZ, 0xfc, !PT ;  /* 0x0000002029047812 */ /* 0x000fe200078efcff */
[----:B------:R3:W-:Y:S01]  /*2660*/  @!P0 LDGSTS.E.BYPASS.LTC128B.128 [R13+0x3000], desc[UR32][R10.64+0x80] ;  /* 0x030000800a0d8fae */ /* 0x0007e2000b981a20 */
[----:B------:R-:W-:Y:S01]  /*2670*/  IMAD.SHL.U32 R204, R219, 0x40, RZ ;  /* 0x00000040dbcc7824 */ /* 0x000fe200078e00ff */
[----:B------:R-:W1:Y:S01]  /*2680*/  LDCU UR11, c[0x0][0x590] ;  /* 0x0000b200ff0b77ac */ /* 0x000e620008000800 */
[----:B-----5:R-:W-:Y:S01]  /*2690*/  IMAD.WIDE.U32 R2, R14, UR10, R8 ;  /* 0x0000000a0e027c25 */ /* 0x020fe2000f8e0008 */
[----:B------:R-:W-:-:S03]  /*26a0*/  ISETP.GE.AND P5, PT, R4, UR47, PT ;  /* 0x0000002f04007c0c */ /* 0x000fc6000bfa6270 */
[----:B------:R-:W-:Y:S02]  /*26b0*/  IMAD.SHL.U32 R205, R219, 0x20, RZ ;  /* 0x00000020dbcd7824 */ /* 0x000fe400078e00ff */
[----:B------:R-:W-:Y:S02]  /*26c0*/  IMAD.MOV.U32 R216, RZ, RZ, 0x40 ;  /* 0x00000040ffd87424 */ /* 0x000fe400078e00ff */
[----:B------:R-:W-:Y:S02]  /*26d0*/  IMAD.MOV.U32 R213, RZ, RZ, 0x20 ;  /* 0x00000020ffd57424 */ /* 0x000fe400078e00ff */
[----:B------:R-:W-:Y:S02]  /*26e0*/  IMAD.MOV.U32 R211, RZ, RZ, 0x20 ;  /* 0x00000020ffd37424 */ /* 0x000fe400078e00ff */
[----:B------:R-:W-:Y:S02]  /*26f0*/  IMAD.MOV.U32 R212, RZ, RZ, 0x40 ;  /* 0x00000040ffd47424 */ /* 0x000fe400078e00ff */
[----:B------:R-:W-:Y:S01]  /*2700*/  IMAD.MOV.U32 R224, RZ, RZ, 0x20 ;  /* 0x00000020ffe07424 */ /* 0x000fe200078e00ff */
[----:B------:R-:W-:Y:S01]  /*2710*/  CS2R R158, SRZ ;  /* 0x00000000009e7805 */ /* 0x000fe2000001ff00 */
[----:B------:R-:W-:Y:S01]  /*2720*/  IMAD.IADD R3, R3, 0x1, R12 ;  /* 0x0000000103037824 */ /* 0x000fe200078e020c */
[----:B------:R-:W-:Y:S01]  /*2730*/  CS2R R156, SRZ ;  /* 0x00000000009c7805 */ /* 0x000fe2000001ff00 */
[C---:B------:R-:W-:Y:S01]  /*2740*/  IMAD R12, R14.reuse, UR9, R5 ;  /* 0x000000090e0c7c24 */ /* 0x040fe2000f8e0205 */
[----:B------:R-:W-:Y:S01]  /*2750*/  CS2R R162, SRZ ;  /* 0x0000000000a27805 */ /* 0x000fe2000001ff00 */
[----:B------:R-:W-:Y:S01]  /*2760*/  IMAD.WIDE.U32 R4, R14, UR8, R6 ;  /* 0x000000080e047c25 */ /* 0x000fe2000f8e0006 */
[----:B------:R-:W-:-:S02]  /*2770*/  CS2R R160, SRZ ;  /* 0x0000000000a07805 */ /* 0x000fc4000001ff00 */
[----:B------:R-:W-:Y:S02]  /*2780*/  CS2R R154, SRZ ;  /* 0x00000000009a7805 */ /* 0x000fe4000001ff00 */
[----:B------:R-:W-:Y:S01]  /*2790*/  CS2R R152, SRZ ;  /* 0x0000000000987805 */ /* 0x000fe2000001ff00 */
[----:B------:R-:W-:Y:S01]  /*27a0*/  @!P3 IMAD R6, R15, UR14, RZ ;  /* 0x0000000e0f06bc24 */ /* 0x000fe2000f8e02ff */
        /* <DEDUP_REMOVED lines=15> */
[C---:B---3--:R-:W-:Y:S01]  /*28a0*/  @!P3 IMAD R10, R18.reuse, UR15, R6 ;  /* 0x0000000f120abc24 */ /* 0x048fe2000f8e0206 */
[----:B------:R-:W-:Y:S01]  /*28b0*/  CS2R R134, SRZ ;  /* 0x0000000000867805 */ /* 0x000fe2000001ff00 */
[----:B------:R-:W-:Y:S01]  /*28c0*/  @!P3 IMAD.WIDE.U32 R2, R18, UR14, R2 ;  /* 0x0000000e1202bc25 */ /* 0x000fe2000f8e0002 */
[----:B------:R-:W-:-:S02]  /*28d0*/  CS2R R132, SRZ ;  /* 0x0000000000847805 */ /* 0x000fc4000001ff00 */
[----:B------:R-:W-:Y:S02]  /*28e0*/  CS2R R126, SRZ ;  /* 0x00000000007e7805 */ /* 0x000fe4000001ff00 */
[----:B------:R-:W-:Y:S01]  /*28f0*/  CS2R R124, SRZ ;  /* 0x00000000007c7805 */ /* 0x000fe2000001ff00 */
[----:B------:R-:W-:Y:S01]  /*2900*/  @!P3 IMAD R11, R15, UR12, RZ ;  /* 0x0000000c0f0bbc24 */ /* 0x000fe2000f8e02ff */
[----:B--2---:R-:W-:Y:S01]  /*2910*/  @!P3 LEA R20, P0, R2, R20, 0x1 ;  /* 0x000000140214b211 */ /* 0x004fe200078008ff */
        /* <DEDUP_REMOVED lines=16> */
[----:B------:R-:W2:Y:S01]  /*2a20*/  @!P1 LDC.64 R32, c[0x0][0x388] ;  /* 0x0000e200ff209b82 */ /* 0x000ea20000000a00 */
[----:B------:R-:W-:Y:S01]  /*2a30*/  @!P4 IMAD.WIDE.U32 R2, R39, UR14, R8 ;  /* 0x0000000e2702cc25 */ /* 0x000fe2000f8e0008 */
[----:B------:R-:W-:Y:S02]  /*2a40*/  CS2R R114, SRZ ;  /* 0x0000000000727805 */ /* 0x000fe4000001ff00 */
[----:B------:R-:W-:-:S02]  /*2a50*/  CS2R R112, SRZ ;  /* 0x0000000000707805 */ /* 0x000fc4000001ff00 */
[----:B------:R-:W-:Y:S01]  /*2a60*/  CS2R R106, SRZ ;  /* 0x00000000006a7805 */ /* 0x000fe2000001ff00 */
[----:B------:R-:W-:Y:S01]  /*2a70*/  @!P2 IMAD R11, R26, UR15, R6 ;  /* 0x0000000f1a0bac24 */ /* 0x000fe2000f8e0206 */
[----:B----4-:R-:W-:Y:S01]  /*2a80*/  @!P4 LEA R12, P0, R2, R28, 0x1 ;  /* 0x0000001c020cc211 */ /* 0x010fe200078008ff */
[----:B------:R-:W-:Y:S01]  /*2a90*/  @!P4 IMAD R3, R39, UR15, R3 ;  /* 0x0000000f2703cc24 */ /* 0x000fe2000f8e0203 */
[----:B------:R-:W-:Y:S01]  /*2aa0*/  CS2R R104, SRZ ;  /* 0x0000000000687805 */ /* 0x000fe2000001ff00 */
[----:B------:R-:W-:Y:S01]  /*2ab0*/  @!P2 IMAD R36, R26, UR13, R7 ;  /* 0x0000000d1a24ac24 */ /* 0x000fe2000f8e0207 */
[----:B------:R-:W-:Y:S01]  /*2ac0*/  CS2R R102, SRZ ;  /* 0x0000000000667805 */ /* 0x000fe2000001ff00 */
[----:B------:R-:W-:Y:S01]  /*2ad0*/  @!P1 IMAD.WIDE.U32 R6, R27, UR14, R24 ;  /* 0x0000000e1b069c25 */ /* 0x000fe2000f8e0018 */
[----:B-1----:R-:W-:Y:S01]  /*2ae0*/  @!P4 LEA.HI.X R13, R2, R29, R3, 0x1, P0 ;  /* 0x0000001d020dc211 */ /* 0x002fe200000f0c03 */
[----:B------:R-:W1:Y:S01]  /*2af0*/  @!P3 LDC.64 R24, c[0x0][0x390] ;  /* 0x0000e400ff18bb82 */ /* 0x000e620000000a00 */
        /* <DEDUP_REMOVED lines=9> */
[----:B------:R-:W4:Y:S01]  /*2b90*/  @!P2 LDC.64 R22, c[0x0][0x390] ;  /* 0x0000e400ff16ab82 */ /* 0x000f220000000a00 */
        /* <DEDUP_REMOVED lines=28> */
[----:B---3--:R-:W3:Y:S01]  /*2d60*/  @!P1 LDC.64 R12, c[0x0][0x390] ;  /* 0x0000e400ff0c9b82 */ /* 0x008ee20000000a00 */
[----:B------:R-:W-:Y:S01]  /*2d70*/  @!P4 LEA.HI.X R9, R4, R31, R2, 0x1, P0 ;  /* 0x0000001f0409c211 */ /* 0x000fe200000f0c02 */
[----:B------:R-:W-:Y:S01]  /*2d80*/  @!P3 LDGSTS.E.BYPASS.LTC128B.128 [R0+0x11000], desc[UR32][R20.64+0x80] ;  /* 0x110000801400bfae */ /* 0x000fe2000b981a20 */
[C---:B--2---:R-:W-:Y:S01]  /*2d90*/  @!P1 LEA R2, P0, R6.reuse, R32, 0x1 ;  /* 0x0000002006029211 */ /* 0x044fe200078008ff */
[----:B------:R-:W-:Y:S01]  /*2da0*/  @!P3 IMAD.IADD R4, R19, 0x1, R38 ;  /* 0x000000011304b824 */ /* 0x000fe200078e0226 */
[----:B------:R-:W-:Y:S01]  /*2db0*/  CS2R R76, SRZ ;  /* 0x00000000004c7805 */ /* 0x000fe2000001ff00 */
[----:B------:R-:W-:Y:S01]  /*2dc0*/  @P2 STS.128 [R0+0xe000], RZ ;  /* 0x00e000ff00002388 */ /* 0x000fe20000000c00 */
[----:B------:R-:W-:Y:S01]  /*2dd0*/  @!P1 LEA.HI.X R3, R6, R33, R3, 0x1, P0 ;  /* 0x0000002106039211 */ /* 0x000fe200000f0c03 */
[----:B------:R-:W-:Y:S01]  /*2de0*/  @!P1 IMAD.WIDE.U32 R14, R27, UR12, R14 ;  /* 0x0000000c1b0e9c25 */ /* 0x000fe2000f8e000e */
[----:B-1----:R-:W-:Y:S01]  /*2df0*/  @!P3 LEA R6, P0, R18, R24, 0x1 ;  /* 0x000000181206b211 */ /* 0x002fe200078008ff */
[----:B------:R-:W-:Y:S01]  /*2e00*/  @P2 STS.128 [R0+0x12000], RZ ;  /* 0x012000ff00002388 */ /* 0x000fe20000000c00 */
[----:B------:R-:W-:-:S02]  /*2e10*/  CS2R R82, SRZ ;  /* 0x0000000000527805 */ /* 0x000fc4000001ff00 */
[----:B------:R-:W-:Y:S02]  /*2e20*/  CS2R R80, SRZ ;  /* 0x0000000000507805 */ /* 0x000fe4000001ff00 */
[----:B------:R-:W-:Y:S01]  /*2e30*/  @!P3 LEA.HI.X R7, R18, R25, R4, 0x1, P0 ;  /* 0x000000191207b211 */ /* 0x000fe200000f0c04 */
[----:B------:R-:W-:Y:S01]  /*2e40*/  @!PT LDS RZ, [RZ] ;  /* 0x00000000fffff984 */ /* 0x000fe20000000800 */
[----:B------:R-:W-:Y:S01]  /*2e50*/  @!PT LDS RZ, [RZ] ;  /* 0x00000000fffff984 */ /* 0x000fe20000000800 */
[----:B------:R-:W-:Y:S01]  /*2e60*/  @!PT LDS RZ, [RZ] ;  /* 0x00000000fffff984 */ /* 0x000fe20000000800 */
[----:B------:R-:W-:Y:S01]  /*2e70*/  @!P2 LDGSTS.E.BYPASS.LTC128B.128 [R0+0xe000], desc[UR32][R10.64] ;  /* 0x0e0000000a00afae */ /* 0x000fe2000b981a20 */
[----:B----4-:R-:W-:Y:S02]  /*2e80*/  @!P2 LEA R4, P0, R16, R22, 0x1 ;  /* 0x000000161004a211 */ /* 0x010fe400078008ff */
[----:B------:R-:W-:Y:S02]  /*2e90*/  CS2R R74, SRZ ;  /* 0x00000000004a7805 */ /* 0x000fe4000001ff00 */
[----:B------:R-:W-:Y:S01]  /*2ea0*/  CS2R R72, SRZ ;  /* 0x0000000000487805 */ /* 0x000fe2000001ff00 */
[----:B------:R-:W-:Y:S01]  /*2eb0*/  @!P2 LDGSTS.E.BYPASS.LTC128B.128 [R0+0x12000], desc[UR32][R10.64+0x80] ;  /* 0x120000800a00afae */ /* 0x000fe2000b981a20 */
[----:B------:R-:W-:-:S02]  /*2ec0*/  CS2R R70, SRZ ;  /* 0x0000000000467805 */ /* 0x000fc4000001ff00 */
[----:B------:R-:W-:Y:S02]  /*2ed0*/  CS2R R68, SRZ ;  /* 0x0000000000447805 */ /* 0x000fe4000001ff00 */
[----:B------:R-:W-:Y:S01]  /*2ee0*/  CS2R R62, SRZ ;  /* 0x00000000003e7805 */ /* 0x000fe2000001ff00 */
[----:B------:R-:W-:Y:S01]  /*2ef0*/  @P1 STS.128 [R0+0xf000], RZ ;  /* 0x00f000ff00001388 */ /* 0x000fe20000000c00 */
[----:B------:R-:W-:Y:S02]  /*2f00*/  CS2R R60, SRZ ;  /* 0x00000000003c7805 */ /* 0x000fe4000001ff00 */
[----:B------:R-:W-:Y:S02]  /*2f10*/  CS2R R66, SRZ ;  /* 0x0000000000427805 */ /* 0x000fe4000001ff00 */
[----:B------:R-:W-:Y:S01]  /*2f20*/  CS2R R64, SRZ ;  /* 0x0000000000407805 */ /* 0x000fe2000001ff00 */
[----:B------:R-:W-:Y:S01]  /*2f30*/  @P1 STS.128 [R0+0x13000], RZ ;  /* 0x013000ff00001388 */ /* 0x000fe20000000c00 */
[----:B------:R-:W-:-:S02]  /*2f40*/  CS2R R58, SRZ ;  /* 0x00000000003a7805 */ /* 0x000fc4000001ff00 */
        /* <DEDUP_REMOVED lines=9> */
[----:B------:R1:W-:Y:S01]  /*2fe0*/  @!P1 LDGSTS.E.BYPASS.LTC128B.128 [R0+0x13000], desc[UR32][R2.64+0x80] ;  /* 0x1300008002009fae */ /* 0x0003e2000b981a20 */
[----:B------:R-:W-:Y:S01]  /*2ff0*/  CS2R R48, SRZ ;  /* 0x0000000000307805 */ /* 0x000fe2000001ff00 */
[----:B------:R-:W-:-:S02]  /*3000*/  UIADD3 UR51, UPT, UPT, UR51, 0x80, -UR31 ;  /* 0x0000008033337890 */ /* 0x000fc4000fffe81f */
[----:B------:R-:W-:Y:S01]  /*3010*/  @!P4 LDGSTS.E.BYPASS.LTC128B.128 [R0+0x14000], desc[UR32][R8.64] ;  /* 0x140000000800cfae */ /* 0x000fe2000b981a20 */
[----:B------:R-:W2:Y:S03]  /*3020*/  LDCU UR8, c[0x0][0x3e0] ;  /* 0x00007c00ff0877ac */ /* 0x000ea60008000800 */
[----:B------:R4:W-:Y:S01]  /*3030*/  @!P4 LDGSTS.E.BYPASS.LTC128B.128 [R0+0x18000], desc[UR32][R8.64+0x80] ;  /* 0x180000800800cfae */ /* 0x0009e2000b981a20 */
[----:B------:R-:W1:Y:S03]  /*3040*/  LDCU UR9, c[0x0][0x50c] ;  /* 0x0000a180ff0977ac */ /* 0x000e660008000800 */
[----:B------:R-:W-:Y:S01]  /*3050*/  @P4 STS.128 [R0+0x14000], RZ ;  /* 0x014000ff00004388 */ /* 0x000fe20000000c00 */
[----:B------:R-:W2:Y:S03]  /*3060*/  LDCU UR10, c[0x0][0x45c] ;  /* 0x00008b80ff0a77ac */ /* 0x000ea60008000800 */
[----:B------:R-:W-:Y:S04]  /*3070*/  @P4 STS.128 [R0+0x18000], RZ ;  /* 0x018000ff00004388 */ /* 0x000fe80000000c00 */
[----:B------:R-:W-:Y:S04]  /*3080*/  @P3 STS.128 [R0+0x15000], RZ ;  /* 0x015000ff00003388 */ /* 0x000fe80000000c00 */
        /* <DEDUP_REMOVED lines=9> */
[C---:B---3--:R-:W-:Y:S01]  /*3120*/  @!P1 LEA R2, P0, R14.reuse, R12, 0x1 ;  /* 0x0000000c0e029211 */ /* 0x048fe200078008ff */
[C---:B----4-:R-:W-:Y:S02]  /*3130*/  VIADD R8, R41.reuse, 0x28 ;  /* 0x0000002829087836 */ /* 0x050fe40000000000 */
        /* <DEDUP_REMOVED lines=17> */
[----:B-1----:R-:W-:Y:S01]  /*3250*/  IMAD.MOV.U32 R4, RZ, RZ, 0x4 ;  /* 0x00000004ff047424 */ /* 0x002fe200078e00ff */
[----:B------:R-:W-:Y:S01]  /*3260*/  R2P PR, R219, 0x6 ;  /* 0x00000006db007804 */ /* 0x000fe20000000000 */
[----:B------:R-:W-:Y:S01]  /*3270*/  IMAD.MOV.U32 R6, RZ, RZ, 0x10 ;  /* 0x00000010ff067424 */ /* 0x000fe200078e00ff */
[----:B------:R-:W0:Y:S01]  /*3280*/  LDGDEPBAR ;  /* 0x00000000000079af */ /* 0x000e220000000000 */
[----:B----4-:R-:W-:-:S05]  /*3290*/  IMAD.WIDE.U32 R2, R41, R4, UR60 ;  /* 0x0000003c29027e25 */ /* 0x010fca000f8e0004 */
[----:B------:R-:W4:Y:S04]  /*32a0*/  @!P0 LDG.E R45, desc[UR32][R2.64] ;  /* 0x00000020022d8981 */ /* 0x000f28000c1e1900 */
[----:B------:R-:W5:Y:S04]  /*32b0*/  @!P6 LDG.E R44, desc[UR32][R2.64+0x20] ;  /* 0x00002020022ce981 */ /* 0x000f68000c1e1900 */
[----:B------:R-:W2:Y:S04]  /*32c0*/  @!P5 LDG.E R43, desc[UR32][R2.64+0x80] ;  /* 0x00008020022bd981 */ /* 0x000ea8000c1e1900 */
[----:B------:R1:W2:Y:S01]  /*32d0*/  @!P3 LDG.E R42, desc[UR32][R2.64+0xa0] ;  /* 0x0000a020022ab981 */ /* 0x0002a2000c1e1900 */
[----:B---3--:R-:W-:-:S02]  /*32e0*/  LOP3.LUT R0, R204, 0x1c0, RZ, 0xc0, !PT ;  /* 0x000001c0cc007812 */ /* 0x008fc400078ec0ff */
[----:B------:R-:W-:Y:S02]  /*32f0*/  CS2R R38, SRZ ;  /* 0x0000000000267805 */ /* 0x000fe4000001ff00 */
[----:B------:R-:W-:Y:S02]  /*3300*/  SEL R216, R216, 0xffffffc0, !P2 ;  /* 0xffffffc0d8d87807 */ /* 0x000fe40005000000 */
[----:B------:R-:W-:Y:S02]  /*3310*/  CS2R R36, SRZ ;  /* 0x0000000000247805 */ /* 0x000fe4000001ff00 */
[----:B------:R-:W-:Y:S01]  /*3320*/  LOP3.LUT R0, R0, 0x38, R40, 0xf8, !PT ;  /* 0x0000003800007812 */ /* 0x000fe200078ef828 */
[----:B------:R-:W-:Y:S01]  /*3330*/  USHF.L.U32 UR11, UR11, 0x6, URZ ;  /* 0x000000060b0b7899 */ /* 0x000fe200080006ff */
[----:B------:R-:W-:Y:S02]  /*3340*/  SEL R213, R213, 0xffffffe0, !P1 ;  /* 0xffffffe0d5d57807 */ /* 0x000fe40004800000 */
[----:B------:R-:W-:-:S02]  /*3350*/  LOP3.LUT R4, R0, 0x8, R219, 0x78, !PT ;  /* 0x0000000800047812 */ /* 0x000fc400078e78db */
[----:B-1----:R-:W-:Y:S02]  /*3360*/  SHF.R.U32.HI R2, RZ, 0x4, R219 ;  /* 0x00000004ff027819 */ /* 0x002fe400000116db */
[----:B------:R-:W-:Y:S02]  /*3370*/  LOP3.LUT R3, R204, 0x200, RZ, 0xc0, !PT ;  /* 0x00000200cc037812 */ /* 0x000fe400078ec0ff */
[----:B------:R-:W-:Y:S02]  /*3380*/  LOP3.LUT R2, R2, 0x8, RZ, 0xc0, !PT ;  /* 0x0000000802027812 */ /* 0x000fe400078ec0ff */
[----:B------:R-:W-:Y:S02]  /*3390*/  LOP3.LUT R3, R3, 0x400, R205, 0xf8, !PT ;  /* 0x0000040003037812 */ /* 0x000fe400078ef8cd */
[----:B------:R-:W-:Y:S02]  /*33a0*/  LOP3.LUT R2, R2, 0x10, R219, 0xf8, !PT ;  /* 0x0000001002027812 */ /* 0x000fe400078ef8db */
[----:B------:R-:W1:Y:S01]  /*33b0*/  S2R R219, SR_TID.X ;  /* 0x0000000000db7919 */ /* 0x000e620000002100 */
[----:B------:R-:W-:Y:S01]  /*33c0*/  LOP3.LUT R205, R4, 0x7a00, R205, 0xf8, !PT ;  /* 0x00007a0004cd7812 */ /* 0x000fe200078ef8cd */
[----:B------:R-:W-:Y:S01]  /*33d0*/  IMAD.U32 R4, RZ, RZ, UR42 ;  /* 0x0000002aff047e24 */ /* 0x000fe2000f8e00ff */
[----:B------:R-:W-:-:S02]  /*33e0*/  LOP3.LUT R2, R2, R0, RZ, 0x3c, !PT ;  /* 0x0000000002027212 */ /* 0x000fc400078e3cff */
[----:B------:R-:W-:Y:S02]  /*33f0*/  LOP3.LUT R0, R0, 0x8, R207, 0x78, !PT ;  /* 0x0000000800007812 */ /* 0x000fe400078e78cf */
[----:B------:R-:W-:Y:S02]  /*3400*/  LOP3.LUT R204, R2, 0x200, R204, 0xf8, !PT ;  /* 0x0000020002cc7812 */ /* 0x000fe400078ef8cc */
[----:B------:R-:W-:Y:S01]  /*3410*/  LOP3.LUT R206, R3, R0, RZ, 0xfc, !PT ;  /* 0x0000000003ce7212 */ /* 0x000fe200078efcff */
[----:B------:R-:W-:Y:S01]  /*3420*/  IMAD.U32 R0, RZ, RZ, UR44 ;  /* 0x0000002cff007e24 */ /* 0x000fe2000f8e00ff */
[----:B------:R-:W-:Y:S02]  /*3430*/  LEA R205, R205, UR24, 0x1 ;  /* 0x00000018cdcd7c11 */ /* 0x000fe4000f8e08ff */
[----:B------:R-:W-:Y:S02]  /*3440*/  LEA R204, R204, UR24, 0x1 ;  /* 0x00000018cccc7c11 */ /* 0x000fe4000f8e08ff */
[----:B------:R-:W-:Y:S01]  /*3450*/  IADD3 R3, PT, PT, R0, UR31, R41 ;  /* 0x0000001f00037c10 */ /* 0x000fe2000fffe029 */
[----:B------:R-:W-:Y:S01]  /*3460*/  IMAD.IADD R208, R216, 0x1, R205 ;  /* 0x00000001d8d07824 */ /* 0x000fe200078e02cd */
[----:B------:R-:W-:-:S02]  /*3470*/  LEA R206, R206, UR24, 0x1 ;  /* 0x00000018cece7c11 */ /* 0x000fc4000f8e08ff */
[----:B------:R-:W-:Y:S02]  /*3480*/  CS2R R40, SRZ ;  /* 0x0000000000287805 */ /* 0x000fe4000001ff00 */
[----:B------:R-:W-:Y:S01]  /*3490*/  IADD3 R3, PT, PT, R3, -0x1f, -R4 ;  /* 0xffffffe103037810 */ /* 0x000fe20007ffe804 */
[----:B------:R-:W-:Y:S02]  /*34a0*/  VIADD R204, R204, UR40 ;  /* 0x00000028cccc7c36 */ /* 0x000fe40008000000 */
[----:B------:R-:W-:Y:S02]  /*34b0*/  VIADD R206, R206, UR40 ;  /* 0x00000028cece7c36 */ /* 0x000fe40008000000 */
[C---:B------:R-:W-:Y:S02]  /*34c0*/  IMAD.IADD R210, R213.reuse, 0x1, R205 ;  /* 0x00000001d5d27824 */ /* 0x040fe400078e02cd */
[----:B------:R-:W-:Y:S01]  /*34d0*/  IMAD.IADD R209, R213, 0x1, R208 ;  /* 0x00000001d5d17824 */ /* 0x000fe200078e02d0 */
[C---:B-1----:R-:W-:Y:S01]  /*34e0*/  LOP3.LUT P3, R0, R219.reuse, 0x4, RZ, 0xc0, !PT ;  /* 0x00000004db007812 */ /* 0x042fe2000786c0ff */
[C---:B------:R-:W-:Y:S01]  /*34f0*/  IMAD.SHL.U32 R5, R219.reuse, 0x2, RZ ;  /* 0x00000002db057824 */ /* 0x040fe200078e00ff */
[----:B------:R-:W-:Y:S01]  /*3500*/  SHF.R.U32.HI R7, RZ, 0x3, R219 ;  /* 0x00000003ff077819 */ /* 0x000fe200000116db */
[C---:B------:R-:W-:Y:S01]  /*3510*/  IMAD.SHL.U32 R221, R219.reuse, 0x40, RZ ;  /* 0x00000040dbdd7824 */ /* 0x040fe200078e00ff */
[----:B------:R-:W-:Y:S01]  /*3520*/  SEL R6, R6, 0xfffffff0, !P3 ;  /* 0xfffffff006067807 */ /* 0x000fe20005800000 */
[C---:B------:R-:W-:Y:S01]  /*3530*/  IMAD.SHL.U32 R222, R219.reuse, 0x20, RZ ;  /* 0x00000020dbde7824 */ /* 0x040fe200078e00ff */
[----:B------:R-:W-:Y:S01]  /*3540*/  ISETP.NE.AND P5, PT, R0, RZ, PT ;  /* 0x000000ff0000720c */ /* 0x000fe20003fa5270 */
[----:B------:R-:W-:Y:S01]  /*3550*/  IMAD.SHL.U32 R220, R219, 0x8, RZ ;  /* 0x00000008dbdc7824 */ /* 0x000fe200078e00ff */
[----:B------:R-:W-:-:S02]  /*3560*/  LOP3.LUT R0, R5, 0x20, RZ, 0xc0, !PT ;  /* 0x0000002005007812 */ /* 0x000fc400078ec0ff */
[----:B------:R-:W-:Y:S02]  /*3570*/  LOP3.LUT P4, R2, R219, 0x2, RZ, 0xc0, !PT ;  /* 0x00000002db027812 */ /* 0x000fe4000788c0ff */
[----:B------:R-:W-:Y:S02]  /*3580*/  LOP3.LUT R0, R0, 0x18, R7, 0xf8, !PT ;  /* 0x0000001800007812 */ /* 0x000fe400078ef807 */
[----:B------:R-:W-:Y:S02]  /*3590*/  LOP3.LUT R214, R221, 0x1c0, RZ, 0xc0, !PT ;  /* 0x000001c0ddd67812 */ /* 0x000fe400078ec0ff */
[----:B------:R-:W-:Y:S02]  /*35a0*/  LOP3.LUT R0, R0, 0x1c0, R221, 0xf8, !PT ;  /* 0x000001c000007812 */ /* 0x000fe400078ef8dd */
[----:B------:R-:W-:Y:S02]  /*35b0*/  ISETP.NE.AND P0, PT, R2, RZ, PT ;  /* 0x000000ff0200720c */ /* 0x000fe40003f05270 */
[----:B------:R-:W-:-:S02]  /*35c0*/  LOP3.LUT R2, R5, 0x7006, R222, 0xc8, !PT ;  /* 0x0000700605027812 */ /* 0x000fc400078ec8de */
[----:B------:R-:W-:Y:S02]  /*35d0*/  LOP3.LUT R223, R219, 0x8, RZ, 0xc0, !PT ;  /* 0x00000008dbdf7812 */ /* 0x000fe400078ec0ff */
[----:B------:R-:W-:Y:S02]  /*35e0*/  LOP3.LUT R4, R222, 0x7a00, RZ, 0xc0, !PT ;  /* 0x00007a00de047812 */ /* 0x000fe400078ec0ff */
[----:B------:R-:W-:Y:S02]  /*35f0*/  LOP3.LUT R218, R221, 0x200, RZ, 0xc0, !PT ;  /* 0x00000200ddda7812 */ /* 0x000fe400078ec0ff */
[--C-:B------:R-:W-:Y:S02]  /*3600*/  LOP3.LUT R214, R214, 0x38, R220.reuse, 0xf8, !PT ;  /* 0x00000038d6d67812 */ /* 0x100fe400078ef8dc */
[----:B------:R-:W-:Y:S02]  /*3610*/  LOP3.LUT R0, R0, 0x38, R220, 0x78, !PT ;  /* 0x0000003800007812 */ /* 0x000fe400078e78dc */
[----:B------:R-:W-:-:S02]  /*3620*/  LOP3.LUT R2, R2, 0x400, R222, 0xf8, !PT ;  /* 0x0000040002027812 */ /* 0x000fc400078ef8de */
[----:B------:R-:W-:Y:S02]  /*3630*/  LOP3.LUT P1, RZ, R219, 0x8, RZ, 0xc0, !PT ;  /* 0x00000008dbff7812 */ /* 0x000fe4000782c0ff */
[----:B------:R-:W-:Y:S02]  /*3640*/  SEL R211, R211, 0xffffffe0, !P4 ;  /* 0xffffffe0d3d37807 */ /* 0x000fe40006000000 */
[----:B------:R-:W-:Y:S02]  /*3650*/  SEL R212, R212, 0xffffffc0, !P3 ;  /* 0xffffffc0d4d47807 */ /* 0x000fe40005800000 */
[----:B------:R-:W-:Y:S02]  /*3660*/  LOP3.LUT R218, R218, 0x400, R222, 0xf8, !PT ;  /* 0x00000400dada7812 */ /* 0x000fe400078ef8de */
[----:B------:R-:W-:Y:S02]  /*3670*/  SEL R215, R224, 0xffffffe0, !P0 ;  /* 0xffffffe0e0d77807 */ /* 0x000fe40004000000 */
[----:B------:R-:W-:-:S02]  /*3680*/  LOP3.LUT R2, R4, R214, R223, 0xf6, !PT ;  /* 0x000000d604027212 */ /* 0x000fc400078ef6df */
[----:B------:R-:W-:Y:S01]  /*3690*/  LOP3.LUT R217, R0, 0x200, R221, 0xf8, !PT ;  /* 0x0000020000d97812 */ /* 0x000fe200078ef8dd */
[----:B----4-:R-:W-:Y:S04]  /*36a0*/  STL [R1+0x34], R45 ;  /* 0x0000342d01007387 */ /* 0x010fe80000100800 */
[----:B-----5:R1:W-:Y:S04]  /*36b0*/  STL [R1+0x30], R44 ;  /* 0x0000302c01007387 */ /* 0x0203e80000100800 */
[----:B------:R3:W-:Y:S04]  /*36c0*/  STL [R1+0xc], R3 ;  /* 0x00000c0301007387 */ /* 0x0007e80000100800 */
[----:B--2---:R-:W-:Y:S04]  /*36d0*/  STL [R1+0x2c], R43 ;  /* 0x00002c2b01007387 */ /* 0x004fe80000100800 */
[----:B------:R2:W-:Y:S04]  /*36e0*/  STL [R1+0x28], R42 ;  /* 0x0000282a01007387 */ /* 0x0005e80000100800 */
[----:B------:R4:W-:Y:S01]  /*36f0*/  STL [R1+0x38], R6 ;  /* 0x0000380601007387 */ /* 0x0009e20000100800 */
[----:B-1----:R-:W-:Y:S01]  /*3700*/  CS2R R44, SRZ ;  /* 0x00000000002c7805 */ /* 0x002fe2000001ff00 */
[----:B---3--:R-:W-:-:S05]  /*3710*/  IMAD.SHL.U32 R3, R219, 0x10, RZ ;  /* 0x00000010db037824 */ /* 0x008fca00078e00ff */
[----:B------:R-:W-:Y:S02]  /*3720*/  LOP3.LUT R3, R3, 0x1c0, RZ, 0xc0, !PT ;  /* 0x000001c003037812 */ /* 0x000fe400078ec0ff */
[----:B--2---:R-:W-:Y:S02]  /*3730*/  CS2R R42, SRZ ;  /* 0x00000000002a7805 */ /* 0x004fe4000001ff00 */
[----:B------:R-:W-:-:S07]  /*3740*/  LOP3.LUT R3, R3, 0x38, R5, 0xf8, !PT ;  /* 0x0000003803037812 */ /* 0x000fce00078ef805 */
.L_x_1033:
[----:B------:R-:W0:Y:S01]  /*3750*/  LDGDEPBAR ;  /* 0x00000000000079af */ /* 0x000e220000000000 */
[C---:B------:R-:W-:Y:S01]  /*3760*/  IADD3 R0, PT, PT, R206.reuse, R213, RZ ;  /* 0x000000d5ce007210 */ /* 0x040fe20007ffe0ff */
[----:B------:R-:W-:Y:S01]  /*3770*/  IMAD.IADD R3, R206, 0x1, R216 ;  /* 0x00000001ce037824 */ /* 0x000fe200078e02d8 */
[----:B------:R-:W-:Y:S05]  /*3780*/  USHF.L.U32 UR13, UR35, 0x7, URZ ;  /* 0x00000007230d7899 */ /* 0x000fea00080006ff */
[----:B------:R-:W2:Y:S01]  /*3790*/  LDL R224, [R1+0x34] ;  /* 0x0000340001e07983 */ /* 0x000ea20000100800 */
[----:B------:R-:W-:Y:S01]  /*37a0*/  UIADD3 UR44, UPT, UPT, UR44, -0x40, URZ ;  /* 0xffffffc02c2c7890 */ /* 0x000fe2000fffe0ff */
[----:B------:R-:W-:Y:S02]  /*37b0*/  IADD3 R2, PT, PT, R213, R3, RZ ;  /* 0x00000003d5027210 */ /* 0x000fe40007ffe0ff */
[----:B------:R-:W3:Y:S01]  /*37c0*/  LDL R222, [R1+0xc] ;  /* 0x00000c0001de7983 */ /* 0x000ee20000100800 */
[----:B------:R-:W-:Y:S02]  /*37d0*/  UISETP.GE.AND UP0, UPT, UR44, UR51, UPT ;  /* 0x000000332c00728c */ /* 0x000fe4000bf06270 */
[----:B------:R-:W-:Y:S01]  /*37e0*/  UIADD3 UR12, UPT, UPT, UR13, 0x80, URZ ;  /* 0x000000800d0c7890 */ /* 0x000fe2000fffe0ff */
[----:B------:R-:W4:Y:S01]  /*37f0*/  LDL R223, [R1+0x30] ;  /* 0x0000300001df7983 */ /* 0x000f220000100800 */
        /* <DEDUP_REMOVED lines=16> */
[----:B------:R-:W2:Y:S01]  /*3900*/  S2R R228, SR_TID.X ;  /* 0x0000000000e47919 */ /* 0x000ea20000002100 */
[----:B-1----:R-:W1:Y:S01]  /*3910*/  S2R R41, SR_TID.X ;  /* 0x0000000000297919 */ /* 0x002e620000002100 */
[----:B------:R-:W1:Y:S01]  /*3920*/  S2R R40, SR_TID.X ;  /* 0x0000000000287919 */ /* 0x000e620000002100 */
[----:B------:R-:W1:Y:S01]  /*3930*/  S2R R36, SR_TID.X ;  /* 0x0000000000247919 */ /* 0x000e620000002100 */
[----:B----4-:R-:W-:Y:S01]  /*3940*/  FSETP.NEU.FTZ.AND P2, PT, R223, -INF , PT ;  /* 0xff800000df00780b */ /* 0x010fe20003f5d000 */
[----:B------:R-:W-:Y:S04]  /*3950*/  DEPBAR.LE SB0, 0x0 ;  /* 0x000080000000791a */ /* 0x000fe80000000000 */
[----:B------:R-:W-:Y:S01]  /*3960*/  BAR.SYNC.DEFER_BLOCKING 0x0 ;  /* 0x0000000000007b1d */ /* 0x000fe20000010000 */
[----:B--2---:R-:W-:Y:S01]  /*3970*/  FSETP.NEU.FTZ.AND P3, PT, R224, -INF , PT ;  /* 0xff800000e000780b */ /* 0x004fe20003f7d000 */
        /* <DEDUP_REMOVED lines=274> */
[----:B------:R-:W-:Y:S01]  /*4aa0*/  MOV R12, R43 ;  /* 0x0000002b000c7202 */ /* 0x000fe20000000f00 */
[----:B------:R-:W-:Y:S01]  /*4ab0*/  FFMA.FTZ R14, R16, UR10, -R2 ;  /* 0x0000000a100e7c23 */ /* 0x000fe20008010802 */
[----:B------:R-:W-:Y:S01]  /*4ac0*/  @!P0 FSEL R12, R43, -INF , !P3 ;  /* 0xff8000002b0c8808 */ /* 0x000fe20005800000 */
[----:B------:R-:W1:Y:S01]  /*4ad0*/  MUFU.EX2 R25, R20 ;  /* 0x0000001400197308 */ /* 0x000e620000000800 */
[----:B------:R-:W-:Y:S01]  /*4ae0*/  @!P0 ISETP.GE.AND P3, PT, R7, R9, PT ;  /* 0x000000090700820c */ /* 0x000fe20003f66270 */
[----:B------:R-:W-:Y:S01]  /*4af0*/  IMAD.MOV.U32 R16, RZ, RZ, R193 ;  /* 0x000000ffff107224 */ /* 0x000fe200078e00c1 */
[----:B------:R-:W-:Y:S07]  /*4b00*/  @!P0 FSEL R13, R42, -INF , !P2 ;  /* 0xff8000002a0d8808 */ /* 0x000fee0005000000 */
[----:B------:R2:W-:Y:S01]  /*4b10*/  MUFU.EX2 R252, R14 ;  /* 0x0000000e00fc7308 */ /* 0x0005e20000000800 */
[----:B------:R-:W-:Y:S02]  /*4b20*/  @!P0 FSEL R18, R194, -INF , !P6 ;  /* 0xff800000c2128808 */ /* 0x000fe40007000000 */
[----:B------:R-:W-:Y:S07]  /*4b30*/  @!P0 FSEL R19, R39, -INF , !P3 ;  /* 0xff80000027138808 */ /* 0x000fee0005800000 */
[----:B------:R-:W-:Y:S01]  /*4b40*/  MUFU.EX2 R244, R15 ;  /* 0x0000000f00f47308 */ /* 0x000fe20000000800 */
[C---:B------:R-:W-:Y:S02]  /*4b50*/  @!P0 ISETP.GE.AND P4, PT, R7.reuse, R8, PT ;  /* 0x000000080700820c */ /* 0x040fe40003f86270 */
[C---:B------:R-:W-:Y:S02]  /*4b60*/  @!P0 ISETP.GE.AND P6, PT, R7.reuse, R4, PT ;  /* 0x000000040700820c */ /* 0x040fe40003fc6270 */
[----:B------:R-:W-:Y:S01]  /*4b70*/  @!P0 ISETP.GE.AND P3, PT, R7, R5, PT ;  /* 0x000000050700820c */ /* 0x000fe20003f66270 */
[----:B-1----:R-:W-:Y:S01]  /*4b80*/  STL [R1], R25 ;  /* 0x0000001901007387 */ /* 0x002fe20000100800 */
[----:B------:R-:W-:Y:S01]  /*4b90*/  FFMA.FTZ R7, R13, UR10, -R11 ;  /* 0x0000000a0d077c23 */ /* 0x000fe2000801080b */
[----:B------:R-:W-:Y:S02]  /*4ba0*/  @!P0 ISETP.GE.AND P2, PT, R6, R9, PT ;  /* 0x000000090600820c */ /* 0x000fe40003f46270 */
[----:B------:R-:W3:Y:S01]  /*4bb0*/  LDL R13, [R1+0x38] ;  /* 0x00003800010d7983 */ /* 0x000ee20000100800 */
[----:B------:R-:W-:Y:S01]  /*4bc0*/  @!P0 FSEL R21, R190, -INF , !P4 ;  /* 0xff800000be158808 */ /* 0x000fe20006000000 */
[----:B------:R1:W-:Y:S01]  /*4bd0*/  MUFU.EX2 R44, R7 ;  /* 0x00000007002c7308 */ /* 0x0003e20000000800 */
[----:B------:R-:W-:Y:S01]  /*4be0*/  @!P0 FSEL R24, R38, -INF , !P2 ;  /* 0xff80000026188808 */ /* 0x000fe20005000000 */
[----:B--2---:R-:W-:Y:S01]  /*4bf0*/  IMAD.MOV.U32 R14, RZ, RZ, R202 ;  /* 0x000000ffff0e7224 */ /* 0x004fe200078e00ca */
[C---:B------:R-:W-:Y:S01]  /*4c00*/  @!P0 ISETP.GE.AND P2, PT, R6.reuse, R8, PT ;  /* 0x000000080600820c */ /* 0x040fe20003f46270 */
[----:B------:R-:W2:Y:S01]  /*4c10*/  LDL R183, [R1+0x14] ;  /* 0x0000140001b77983 */ /* 0x000ea20000100800 */
[C---:B------:R-:W-:Y:S02]  /*4c20*/  @!P0 ISETP.GE.AND P4, PT, R6.reuse, R4, PT ;  /* 0x000000040600820c */ /* 0x040fe40003f86270 */
[----:B------:R-:W-:Y:S02]  /*4c30*/  @!P0 FSEL R22, R191, -INF , !P2 ;  /* 0xff800000bf168808 */ /* 0x000fe40005000000 */
[----:B------:R-:W-:Y:S01]  /*4c40*/  @!P0 ISETP.GE.AND P2, PT, R6, R5, PT ;  /* 0x000000050600820c */ /* 0x000fe20003f46270 */
[C---:B------:R-:W-:Y:S01]  /*4c50*/  @!P0 VIADD R6, R0.reuse, 0x18 ;  /* 0x0000001800068836 */ /* 0x040fe20000000000 */
[----:B------:R-:W-:Y:S01]  /*4c60*/  MOV R20, R196 ;  /* 0x000000c400147202 */ /* 0x000fe20000000f00 */
[----:B------:R-:W-:Y:S01]  /*4c70*/  @!P0 VIADD R0, R0, 0x19 ;  /* 0x0000001900008836 */ /* 0x000fe20000000000 */
[----:B------:R-:W-:Y:S01]  /*4c80*/  @!P0 FSEL R23, R197, -INF , !P6 ;  /* 0xff800000c5178808 */ /* 0x000fe20007000000 */
[----:B-1----:R-:W-:Y:S01]  /*4c90*/  IMAD.MOV.U32 R7, RZ, RZ, R37 ;  /* 0x000000ffff077224 */ /* 0x002fe200078e0025 */
[----:B------:R-:W-:Y:S02]  /*4ca0*/  @!P0 FSEL R20, R196, -INF , !P4 ;  /* 0xff800000c4148808 */ /* 0x000fe40006000000 */
        /* <DEDUP_REMOVED lines=59> */
[----:B------:R4:W3:Y:S01]  /*5060*/  MUFU.EX2 R240, R4 ;  /* 0x0000000400f07308 */ /* 0x0008e20000000800 */
        /* <DEDUP_REMOVED lines=15> */
[----:B---3--:R-:W-:Y:S01]  /*5160*/  IADD3 R0, PT, PT, R186, R13, RZ ;  /* 0x0000000dba007210 */ /* 0x008fe20007ffe0ff */
[----:B----4-:R-:W-:Y:S02]  /*5170*/  IMAD.IADD R2, R13, 0x1, R187 ;  /* 0x000000010d027824 */ /* 0x010fe400078e02bb */
[----:B------:R-:W3:Y:S02]  /*5180*/  S2R R13, SR_TID.X ;  /* 0x00000000000d7919 */ /* 0x000ee40000002100 */
[----:B------:R4:W-:Y:S04]  /*5190*/  STS [R0+0x20000], R5 ;  /* 0x0200000500007388 */ /* 0x0009e80000000800 */
[----:B------:R1:W-:Y:S04]  /*51a0*/  STS [R0+0x20400], R4 ;  /* 0x0204000400007388 */ /* 0x0003e80000000800 */
[----:B------:R2:W-:Y:S01]  /*51b0*/  STS [R186+0x21000], R6 ;  /* 0x02100006ba007388 */ /* 0x0005e20000000800 */
[----:B----4-:R-:W-:Y:S02]  /*51c0*/  F2FP.F16.F32.PACK_AB R5, R244, R245 ;  /* 0x000000f5f405723e */ /* 0x010fe400000000ff */
[----:B---3--:R-:W-:Y:S02]  /*51d0*/  SHF.L.U32 R13, R13, 0x5, RZ ;  /* 0x000000050d0d7819 */ /* 0x008fe400000006ff */
[----:B-1----:R-:W-:Y:S02]  /*51e0*/  F2FP.F16.F32.PACK_AB R4, R252, R25 ;  /* 0x00000019fc04723e */ /* 0x002fe400000000ff */
[----:B------:R-:W-:Y:S02]  /*51f0*/  LOP3.LUT R13, R13, 0x7a00, RZ, 0xc0, !PT ;  /* 0x00007a000d0d7812 */ /* 0x000fe400078ec0ff */
[----:B--2---:R-:W-:Y:S02]  /*5200*/  F2FP.F16.F32.PACK_AB R6, R165, R164 ;  /* 0x000000a4a506723e */ /* 0x004fe400000000ff */
        /* <DEDUP_REMOVED lines=152> */
[----:B------:R-:W-:Y:S01]  /*5b90*/  FMUL.FTZ R0, R4, R0 ;  /* 0x0000000004007220 */ /* 0x000fe20000410000 */
[----:B------:R1:W5:Y:S01]  /*5ba0*/  LDL.LU R46, [R1+0x64] ;  /* 0x00006400012e7983 */ /* 0x0003620000300800 */
[----:B------:R-:W-:Y:S01]  /*5bb0*/  FFMA.FTZ R4, -R43, R43, 1 ;  /* 0x3f8000002b047423 */ /* 0x000fe2000001012b */
[C---:B------:R-:W-:Y:S01]  /*5bc0*/  FADD.FTZ R164, -R183.reuse, R20 ;  /* 0x00000014b7a47221 */ /* 0x040fe20000010100 */
[----:B------:R-:W-:Y:S01]  /*5bd0*/  FFMA.FTZ R20, -R42, R42, 1 ;  /* 0x3f8000002a147423 */ /* 0x000fe2000001012a */
[----:B------:R1:W5:Y:S01]  /*5be0*/  LDL.LU R45, [R1+0x60] ;  /* 0x00006000012d7983 */ /* 0x0003620000300800 */
[----:B------:R-:W-:Y:S01]  /*5bf0*/  FADD.FTZ R21, -R183, R21 ;  /* 0x00000015b7157221 */ /* 0x000fe20000010100 */
[----:B------:R-:W-:Y:S01]  /*5c00*/  FMUL.FTZ R164, R41, R164 ;  /* 0x000000a429a47220 */ /* 0x000fe20000410000 */
[----:B------:R-:W-:Y:S01]  /*5c10*/  FMUL.FTZ R2, R5, R2 ;  /* 0x0000000205027220 */ /* 0x000fe20000410000 */
[----:B------:R1:W5:Y:S01]  /*5c20*/  LDL.LU R44, [R1+0x5c] ;  /* 0x00005c00012c7983 */ /* 0x0003620000300800 */
[----:B------:R-:W-:Y:S01]  /*5c30*/  FMUL.FTZ R165, R40, R21 ;  /* 0x0000001528a57220 */ /* 0x000fe20000410000 */
[----:B------:R-:W-:Y:S01]  /*5c40*/  FFMA.FTZ R5, -R39, R39, 1 ;  /* 0x3f80000027057423 */ /* 0x000fe20000010127 */
[----:B------:R-:W-:Y:S01]  /*5c50*/  FFMA.FTZ R21, -R38, R38, 1 ;  /* 0x3f80000026157423 */ /* 0x000fe20000010126 */
[----:B------:R1:W5:Y:S01]  /*5c60*/  LDL.LU R43, [R1+0x58] ;  /* 0x00005800012b7983 */ /* 0x0003620000300800 */
[----:B------:R-:W-:Y:S01]  /*5c70*/  FADD.FTZ R32, -R183, R32 ;  /* 0x00000020b7207221 */ /* 0x000fe20000010100 */
[----:B------:R-:W-:Y:S01]  /*5c80*/  F2FP.F16.F32.PACK_AB R2, R2, R0 ;  /* 0x000000000202723e */ /* 0x000fe200000000ff */
        /* <DEDUP_REMOVED lines=10> */
[----:B------:R-:W-:Y:S01]  /*5d30*/  FMUL.FTZ R4, R4, UR9 ;  /* 0x0000000904047c20 */ /* 0x000fe20008410000 */
[----:B------:R-:W-:Y:S01]  /*5d40*/  FMUL.FTZ R17, R17, UR9 ;  /* 0x0000000911117c20 */ /* 0x000fe20008410000 */
[----:B---3--:R-:W-:Y:S01]  /*5d50*/  FADD.FTZ R6, -R181, R6 ;  /* 0x00000006b5067221 */ /* 0x008fe20000010100 */
[----:B------:R1:W5:Y:S01]  /*5d60*/  LDL.LU R39, [R1+0x48] ;  /* 0x0000480001277983 */ /* 0x0003620000300800 */
[----:B------:R-:W-:Y:S01]  /*5d70*/  F2FP.F16.F32.PACK_AB R21, R21, R0 ;  /* 0x000000001515723e */ /* 0x000fe200000000ff */
[----:B------:R-:W-:Y:S01]  /*5d80*/  FMUL.FTZ R0, R36, R32 ;  /* 0x0000002024007220 */ /* 0x000fe20000410000 */
[----:B------:R-:W-:Y:S01]  /*5d90*/  FMUL.FTZ R4, R16, R4 ;  /* 0x0000000410047220 */ /* 0x000fe20000410000 */
[----:B------:R1:W5:Y:S01]  /*5da0*/  LDL.LU R38, [R1+0x44] ;  /* 0x0000440001267983 */ /* 0x0003620000300800 */
[----:B------:R-:W-:Y:S01]  /*5db0*/  FADD.FTZ R7, -R181, R7 ;  /* 0x00000007b5077221 */ /* 0x000fe20000010100 */
[----:B------:R-:W-:Y:S01]  /*5dc0*/  FMUL.FTZ R17, R0, R17 ;  /* 0x0000001100117220 */ /* 0x000fe20000410000 */
[----:B------:R-:W-:Y:S01]  /*5dd0*/  FMUL.FTZ R5, R224, R6 ;  /* 0x00000006e0057220 */ /* 0x000fe20000410000 */
[----:B------:R1:W5:Y:S01]  /*5de0*/  LDL.LU R37, [R1+0x40] ;  /* 0x0000400001257983 */ /* 0x0003620000300800 */
[----:B------:R-:W-:Y:S01]  /*5df0*/  F2FP.F16.F32.PACK_AB R20, R20, R4 ;  /* 0x000000041414723e */ /* 0x000fe200000000ff */
[----:B------:R-:W-:Y:S01]  /*5e00*/  FADD.FTZ R4, -R183, R33 ;  /* 0x00000021b7047221 */ /* 0x000fe20000010100 */
[----:B------:R-:W-:Y:S01]  /*5e10*/  FMUL.FTZ R0, R223, R7 ;  /* 0x00000007df007220 */ /* 0x000fe20000410000 */
[----:B------:R1:W5:Y:S01]  /*5e20*/  LDL.LU R36, [R1+0x3c] ;  /* 0x00003c0001247983 */ /* 0x0003620000300800 */
[----:B------:R-:W-:Y:S01]  /*5e30*/  FFMA.FTZ R6, -R222, R222, 1 ;  /* 0x3f800000de067423 */ /* 0x000fe200000101de */
[----:B------:R-:W-:Y:S01]  /*5e40*/  FMUL.FTZ R4, R219, R4 ;  /* 0x00000004db047220 */ /* 0x000fe20000410000 */
        /* <DEDUP_REMOVED lines=19> */
[----:B------:R-:W3:Y:S03]  /*5f80*/  LDL.LU R164, [R1+0x18] ;  /* 0x0000180001a47983 */ /* 0x000ee60000300800 */
[----:B------:R-:W-:Y:S01]  /*5f90*/  UISETP.NE.U32.AND UP1, UPT, UR12, 0x1, UPT ;  /* 0x000000010c00788c */ /* 0x000fe2000bf25070 */
[----:B------:R-:W4:Y:S03]  /*5fa0*/  LDL.LU R33, [R1+0x10] ;  /* 0x0000100001217983 */ /* 0x000f260000300800 */
[----:B------:R-:W-:Y:S06]  /*5fb0*/  USEL UR12, UR5, 0x4000, !UP1 ;  /* 0x00004000050c7887 */ /* 0x000fec000c800000 */
[----:B------:R-:W-:Y:S02]  /*5fc0*/  VIADD R206, R206, UR12 ;  /* 0x0000000ccece7c36 */ /* 0x000fe40008000000 */
[----:B----4-:R-:W-:Y:S02]  /*5fd0*/  VIADD R33, R33, UR12 ;  /* 0x0000000c21217c36 */ /* 0x010fe40008000000 */
[----:B-1----:R-:W-:Y:S04]  /*5fe0*/  IMAD.SHL.U32 R0, R32, 0x40, RZ ;  /* 0x0000004020007824 */ /* 0x002fe800078e00ff */
[----:B------:R-:W-:Y:S05]  /*5ff0*/  IMAD.X R0, RZ, RZ, ~R0, P0 ;  /* 0x000000ffff007224 */ /* 0x000fea00000e0e00 */
[----:B------:R-:W-:Y:S04]  /*6000*/  SHF.R.S64 R4, R4, 0x1f, R0 ;  /* 0x0000001f04047819 */ /* 0x000fe80000001000 */
[----:B--2---:R-:W-:Y:S04]  /*6010*/  IADD3 R165, P0, PT, R4, R165, RZ ;  /* 0x000000a504a57210 */ /* 0x004fe80007f1e0ff */
[----:B---3--:R-:W-:Y:S01]  /*6020*/  LEA.HI.X.SX32 R164, R0, R164, 0x1, P0 ;  /* 0x000000a400a47211 */ /* 0x008fe200000f0eff */
[----:B------:R-:W-:Y:S01]  /*6030*/  IMAD.MOV.U32 R4, RZ, RZ, R165 ;  /* 0x000000ffff047224 */ /* 0x000fe200078e00a5 */
[----:B------:R-:W1:Y:S03]  /*6040*/  LDC R0, c[0x0][0x3b4] ;  /* 0x0000ed00ff007b82 */ /* 0x000e660000000800 */
        /* <DEDUP_REMOVED lines=9> */
[C---:B---3--:R-:W-:Y:S04]  /*60e0*/  LEA R4, P0, R32.reuse, R165, 0x6 ;  /* 0x000000a520047211 */ /* 0x048fe800078030ff */
[----:B-1----:R-:W-:Y:S05]  /*60f0*/  LEA.HI.X R5, R32, R164, R0, 0x6, P0 ;  /* 0x000000a420057211 */ /* 0x002fea00000f3400 */
[----:B------:R2:W-:Y:S04]  /*6100*/  LDGSTS.E.BYPASS.LTC128B.128 [R33+0x1000], desc[UR32][R4.64] ;  /* 0x0100000004217fae */ /* 0x0005e8000b981a20 */
[----:B------:R2:W-:Y:S04]  /*6110*/  LDGSTS.E.BYPASS.LTC128B.128 [R33+0x3000], desc[UR32][R4.64+0x80] ;  /* 0x0300008004217fae */ /* 0x0005e8000b981a20 */
[----:B------:R-:W0:Y:S02]  /*6120*/  LDGDEPBAR ;  /* 0x00000000000079af */ /* 0x000e240000000000 */
.L_x_1031:
[----:B--2---:R-:W2:Y:S01]  /*6130*/  LDL.LU R165, [R1+0x8] ;  /* 0x0000080001a57983 */ /* 0x004ea20000300800 */
[C---:B------:R-:W-:Y:S01]  /*6140*/  FADD.FTZ R19, -R181.reuse, R19 ;  /* 0x00000013b5137221 */ /* 0x040fe20000010100 */
[----:B------:R-:W-:Y:S01]  /*6150*/  FADD.FTZ R22, -R181, R22 ;  /* 0x00000016b5167221 */ /* 0x000fe20000010100 */
[----:B------:R-:W-:Y:S01]  /*6160*/  FFMA.FTZ R4, -R194, R194, 1 ;  /* 0x3f800000c2047423 */ /* 0x000fe200000101c2 */
[----:B------:R-:W3:Y:S01]  /*6170*/  LDL.LU R164, [R1+0x4] ;  /* 0x0000040001a47983 */ /* 0x000ee20000300800 */
[----:B------:R-:W-:Y:S01]  /*6180*/  FMUL.FTZ R19, R236, R19 ;  /* 0x00000013ec137220 */ /* 0x000fe20000410000 */
[----:B------:R-:W-:Y:S01]  /*6190*/  FMUL.FTZ R22, R234, R22 ;  /* 0x00000016ea167220 */ /* 0x000fe20000410000 */
[----:B------:R-:W-:Y:S01]  /*61a0*/  FMUL.FTZ R4, R4, UR9 ;  /* 0x0000000904047c20 */ /* 0x000fe20008410000 */
[----:B------:R-:W4:Y:S01]  /*61b0*/  LDL.LU R33, [R1] ;  /* 0x0000000001217983 */ /* 0x000f220000300800 */
[----:B------:R-:W-:Y:S01]  /*61c0*/  F2FP.F16.F32.PACK_AB R0, R7, R16 ;  /* 0x000000100700723e */ /* 0x000fe200000000ff */
[----:B------:R-:W-:Y:S01]  /*61d0*/  FFMA.FTZ R5, -R195, R195, 1 ;  /* 0x3f800000c3057423 */ /* 0x000fe200000101c3 */
[----:B------:R-:W-:Y:S01]  /*61e0*/  FMUL.FTZ R19, R19, R4 ;  /* 0x0000000413137220 */ /* 0x000fe20000410000 */
[----:B------:R1:W-:Y:S01]  /*61f0*/  STS [R186+0x1c000], R2 ;  /* 0x01c00002ba007388 */ /* 0x0003e20000000800 */
[----:B------:R-:W-:Y:S01]  /*6200*/  FFMA.FTZ R4, -R188, R188, 1 ;  /* 0x3f800000bc047423 */ /* 0x000fe200000101bc */
[----:B------:R-:W-:Y:S01]  /*6210*/  MOV R32, 0x10 ;  /* 0x0000001000207802 */ /* 0x000fe20000000f00 */
[----:B------:R-:W-:Y:S01]  /*6220*/  FMUL.FTZ R5, R5, UR9 ;  /* 0x0000000905057c20 */ /* 0x000fe20008410000 */
[----:B------:R1:W-:Y:S01]  /*6230*/  STS [R186+0x1c400], R0 ;  /* 0x01c40000ba007388 */ /* 0x0003e20000000800 */
[----:B------:R-:W-:Y:S01]  /*6240*/  FMUL.FTZ R4, R4, UR9 ;  /* 0x0000000904047c20 */ /* 0x000fe20008410000 */
[----:B------:R-:W-:Y:S01]  /*6250*/  SEL R32, R32, 0xfffffff0, !P5 ;  /* 0xfffffff020207807 */ /* 0x000fe20006800000 */
[----:B------:R-:W-:Y:S01]  /*6260*/  FADD.FTZ R23, -R181, R23 ;  /* 0x00000017b5177221 */ /* 0x000fe20000010100 */
[C---:B-----5:R-:W-:Y:S01]  /*6270*/  FADD.FTZ R13, -R180.reuse, R13 ;  /* 0x0000000db40d7221 */ /* 0x060fe20000010100 */
[C---:B------:R-:W-:Y:S01]  /*6280*/  FADD.FTZ R8, -R180.reuse, R8 ;  /* 0x00000008b4087221 */ /* 0x040fe20000010100 */
[----:B------:R-:W-:Y:S01]  /*6290*/  FADD.FTZ R9, -R180, R9 ;  /* 0x00000009b4097221 */ /* 0x000fe20000010100 */
[----:B------:R-:W-:Y:S01]  /*62a0*/  FMUL.FTZ R23, R235, R23 ;  /* 0x00000017eb177220 */ /* 0x000fe20000410000 */
[----:B------:R-:W-:Y:S01]  /*62b0*/  FMUL.FTZ R13, R244, R13 ;  /* 0x0000000df40d7220 */ /* 0x000fe20000410000 */
[----:B------:R-:W-:Y:S01]  /*62c0*/  FMUL.FTZ R8, R251, R8 ;  /* 0x00000008fb087220 */ /* 0x000fe20000410000 */
        /* <DEDUP_REMOVED lines=8> */
[----:B------:R-:W-:Y:S01]  /*6350*/  FADD.FTZ R25, -R180, R25 ;  /* 0x00000019b4197221 */ /* 0x000fe20000010100 */
[----:B------:R-:W-:Y:S01]  /*6360*/  FMUL.FTZ R28, R239, R28 ;  /* 0x0000001cef1c7220 */ /* 0x000fe20000410000 */
[----:B------:R-:W-:Y:S01]  /*6370*/  FADD.FTZ R11, -R3, R11 ;  /* 0x0000000b030b7221 */ /* 0x000fe20000010100 */
[----:B-1----:R-:W-:Y:S01]  /*6380*/  FADD.FTZ R2, -R181, R18 ;  /* 0x00000012b5027221 */ /* 0x002fe20000010100 */
[----:B------:R-:W-:Y:S01]  /*6390*/  F2FP.F16.F32.PACK_AB R18, R6, R17 ;  /* 0x000000110612723e */ /* 0x000fe200000000ff */
[----:B------:R-:W-:Y:S01]  /*63a0*/  FMUL.FTZ R25, R240, R25 ;  /* 0x00000019f0197220 */ /* 0x000fe20000410000 */
        /* <DEDUP_REMOVED lines=37> */
[C---:B------:R-:W-:Y:S01]  /*6600*/  FADD.FTZ R15, -R3.reuse, R15 ;  /* 0x0000000f030f7221 */ /* 0x040fe20000010100 */
[----:B------:R-:W-:Y:S01]  /*6610*/  FADD.FTZ R26, -R3, R26 ;  /* 0x0000001a031a7221 */ /* 0x000fe20000010100 */
[----:B------:R-:W-:Y:S01]  /*6620*/  FMUL.FTZ R12, R12, R5 ;  /* 0x000000050c0c7220 */ /* 0x000fe20000410000 */
[----:B------:R-:W-:Y:S01]  /*6630*/  FFMA.FTZ R5, -R193, R193, 1 ;  /* 0x3f800000c1057423 */ /* 0x000fe200000101c1 */
[----:B------:R-:W-:Y:S01]  /*6640*/  FADD.FTZ R30, -R3, R30 ;  /* 0x0000001e031e7221 */ /* 0x000fe20000010100 */
[----:B------:R-:W-:Y:S01]  /*6650*/  FFMA.FTZ R3, -R199, R199, 1 ;  /* 0x3f800000c7037423 */ /* 0x000fe200000101c7 */
[----:B------:R-:W-:Y:S01]  /*6660*/  FMUL.FTZ R15, R252, R15 ;  /* 0x0000000ffc0f7220 */ /* 0x000fe20000410000 */
[----:B------:R-:W-:Y:S01]  /*6670*/  FMUL.FTZ R5, R5, UR9 ;  /* 0x0000000905057c20 */ /* 0x000fe20008410000 */
[----:B------:R-:W-:Y:S01]  /*6680*/  FMUL.FTZ R30, R243, R30 ;  /* 0x0000001ef31e7220 */ /* 0x000fe20000410000 */
[----:B------:R-:W-:Y:S01]  /*6690*/  FMUL.FTZ R3, R3, UR9 ;  /* 0x0000000903037c20 */ /* 0x000fe20008410000 */
[----:B------:R-:W-:Y:S01]  /*66a0*/  FMUL.FTZ R26, R247, R26 ;  /* 0x0000001af71a7220 */ /* 0x000fe20000410000 */
        /* <DEDUP_REMOVED lines=9> */
[----:B------:R-:W-:Y:S01]  /*6740*/  FMUL.FTZ R27, R246, R27 ;  /* 0x0000001bf61b7220 */ /* 0x000fe20000410000 */
[----:B------:R-:W-:Y:S01]  /*6750*/  FMUL.FTZ R4, R4, UR9 ;  /* 0x0000000904047c20 */ /* 0x000fe20008410000 */
[----:B------:R-:W-:Y:S01]  /*6760*/  FMUL.FTZ R30, R30, R3 ;  /* 0x000000031e1e7220 */ /* 0x000fe20000410000 */
[----:B------:R1:W-:Y:S01]  /*6770*/  STS [R186+0x1d000], R0 ;  /* 0x01d00000ba007388 */ /* 0x0003e20000000800 */
[----:B------:R-:W-:Y:S01]  /*6780*/  FADD.FTZ R24, -R180, R24 ;  /* 0x00000018b4187221 */ /* 0x000fe20000010100 */
[----:B------:R-:W-:Y:S01]  /*6790*/  FFMA.FTZ R7, -R197, R197, 1 ;  /* 0x3f800000c5077423 */ /* 0x000fe200000101c5 */
[----:B------:R-:W-:Y:S01]  /*67a0*/  F2FP.F16.F32.PACK_AB R16, R16, R22 ;  /* 0x000000161010723e */ /* 0x000fe200000000ff */
[----:B------:R-:W-:Y:S01]  /*67b0*/  FMUL.FTZ R31, R242, R31 ;  /* 0x0000001ff21f7220 */ /* 0x000fe20000410000 */
[----:B------:R-:W-:Y:S01]  /*67c0*/  FMUL.FTZ R24, R241, R24 ;  /* 0x00000018f1187220 */ /* 0x000fe20000410000 */
[----:B------:R-:W-:Y:S01]  /*67d0*/  FMUL.FTZ R7, R7, UR9 ;  /* 0x0000000907077c20 */ /* 0x000fe20008410000 */
[----:B------:R-:W-:Y:S01]  /*67e0*/  F2FP.F16.F32.PACK_AB R17, R17, R34 ;  /* 0x000000221111723e */ /* 0x000fe200000000ff */
[----:B------:R-:W2:Y:S01]  /*67f0*/  LDC R184, c[0x0][0x44c] ;  /* 0x00011300ffb87b82 */ /* 0x000ea20000000800 */
[----:B------:R-:W-:Y:S01]  /*6800*/  F2FP.F16.F32.PACK_AB R9, R9, R28 ;  /* 0x0000001c0909723e */ /* 0x000fe200000000ff */
[----:B------:R-:W-:Y:S01]  /*6810*/  FMUL.FTZ R24, R24, R7 ;  /* 0x0000000718187220 */ /* 0x000fe20000410000 */
[----:B------:R-:W-:Y:S02]  /*6820*/  F2FP.F16.F32.PACK_AB R7, R13, R12 ;  /* 0x0000000c0d07723e */ /* 0x000fe400000000ff */
[----:B------:R-:W-:Y:S02]  /*6830*/  LOP3.LUT R236, R219, 0x10, RZ, 0xc0, !PT ;  /* 0x00000010dbec7812 */ /* 0x000fe400078ec0ff */
[----:B------:R-:W-:Y:S01]  /*6840*/  F2FP.F16.F32.PACK_AB R8, R8, R24 ;  /* 0x000000180808723e */ /* 0x000fe200000000ff */
[----:B-1----:R-:W-:Y:S04]  /*6850*/  FFMA.FTZ R0, -R229, R229, 1 ;  /* 0x3f800000e5007423 */ /* 0x002fe800000101e5 */
[----:B------:R-:W-:Y:S04]  /*6860*/  FMUL.FTZ R0, R0, UR9 ;  /* 0x0000000900007c20 */ /* 0x000fe80008410000 */
[----:B------:R-:W-:Y:S01]  /*6870*/  FMUL.FTZ R15, R15, R0 ;  /* 0x000000000f0f7220 */ /* 0x000fe20000410000 */
[----:B------:R-:W-:Y:S04]  /*6880*/  FFMA.FTZ R0, -R198, R198, 1 ;  /* 0x3f800000c6007423 */ /* 0x000fe800000101c6 */
[----:B------:R-:W-:Y:S01]  /*6890*/  FMUL.FTZ R0, R0, UR9 ;  /* 0x0000000900007c20 */ /* 0x000fe20008410000 */
[----:B----4-:R-:W-:Y:S01]  /*68a0*/  FMUL.FTZ R14, R33, R14 ;  /* 0x0000000e210e7220 */ /* 0x010fe20000410000 */
[----:B---3--:R-:W-:Y:S01]  /*68b0*/  FMUL.FTZ R11, R164, R11 ;  /* 0x0000000ba40b7220 */ /* 0x008fe20000410000 */
[----:B--2---:R-:W-:Y:S01]  /*68c0*/  FMUL.FTZ R10, R165, R10 ;  /* 0x0000000aa50a7220 */ /* 0x004fe20000410000 */
[----:B------:R-:W-:Y:S02]  /*68d0*/  IMAD R225, R184, UR8, RZ ;  /* 0x00000008b8e17c24 */ /* 0x000fe4000f8e02ff */
[----:B------:R-:W-:Y:S01]  /*68e0*/  FMUL.FTZ R14, R14, R4 ;  /* 0x000000040e0e7220 */ /* 0x000fe20000410000 */
[----:B------:R-:W-:Y:S01]  /*68f0*/  FMUL.FTZ R11, R11, R5 ;  /* 0x000000050b0b7220 */ /* 0x000fe20000410000 */
[----:B------:R-:W-:Y:S01]  /*6900*/  FFMA.FTZ R5, -R202, R202, 1 ;  /* 0x3f800000ca057423 */ /* 0x000fe200000101ca */
[----:B------:R-:W-:Y:S01]  /*6910*/  FMUL.FTZ R10, R10, R6 ;  /* 0x000000060a0a7220 */ /* 0x000fe20000410000 */
[----:B------:R-:W-:Y:S01]  /*6920*/  FFMA.FTZ R4, -R201, R201, 1 ;  /* 0x3f800000c9047423 */ /* 0x000fe200000101c9 */
[----:B------:R-:W-:Y:S01]  /*6930*/  FMUL.FTZ R6, R31, R0 ;  /* 0x000000001f067220 */ /* 0x000fe20000410000 */
[----:B------:R-:W-:Y:S01]  /*6940*/  FMUL.FTZ R5, R5, UR9 ;  /* 0x0000000905057c20 */ /* 0x000fe20008410000 */
[----:B------:R-:W-:Y:S01]  /*6950*/  SHF.R.U32.HI R0, RZ, 0x4, R219 ;  /* 0x00000004ff007819 */ /* 0x000fe200000116db */
[----:B------:R-:W-:Y:S01]  /*6960*/  FMUL.FTZ R4, R4, UR9 ;  /* 0x0000000904047c20 */ /* 0x000fe20008410000 */
[----:B------:R-:W-:Y:S01]  /*6970*/  F2FP.F16.F32.PACK_AB R3, R11, R10 ;  /* 0x0000000a0b03723e */ /* 0x000fe200000000ff */
[----:B------:R-:W-:Y:S01]  /*6980*/  FMUL.FTZ R26, R26, R5 ;  /* 0x000000051a1a7220 */ /* 0x000fe20000410000 */
[----:B------:R-:W-:Y:S01]  /*6990*/  F2FP.F16.F32.PACK_AB R6, R6, R30 ;  /* 0x0000001e0606723e */ /* 0x000fe200000000ff */
[----:B------:R-:W-:Y:S01]  /*69a0*/  FMUL.FTZ R5, R27, R4 ;  /* 0x000000041b057220 */ /* 0x000fe20000410000 */
[----:B------:R-:W-:Y:S01]  /*69b0*/  F2FP.F16.F32.PACK_AB R4, R15, R14 ;  /* 0x0000000e0f04723e */ /* 0x000fe200000000ff */
[----:B------:R1:W-:Y:S01]  /*69c0*/  STS [R186+0x1d400], R3 ;  /* 0x01d40003ba007388 */ /* 0x0003e20000000800 */
[----:B------:R-:W-:Y:S02]  /*69d0*/  LOP3.LUT R203, R0, 0x8, RZ, 0xc0, !PT ;  /* 0x0000000800cb7812 */ /* 0x000fe400078ec0ff */
[----:B------:R-:W-:Y:S01]  /*69e0*/  F2FP.F16.F32.PACK_AB R5, R5, R26 ;  /* 0x0000001a0505723e */ /* 0x000fe200000000ff */
[----:B------:R2:W-:Y:S01]  /*69f0*/  STS [R2+0x1d400], R4 ;  /* 0x01d4000402007388 */ /* 0x0005e20000000800 */
[----:B------:R-:W-:Y:S03]  /*6a00*/  LOP3.LUT R0, R223, 0x30, R207, 0xf8, !PT ;  /* 0x00000030df007812 */ /* 0x000fe600078ef8cf */
[----:B------:R3:W-:Y:S01]  /*6a10*/  STS [R2+0x1d000], R7 ;  /* 0x01d0000702007388 */ /* 0x0007e20000000800 */
[----:B------:R-:W-:Y:S03]  /*6a20*/  LOP3.LUT R0, R0, 0x1c0, R221, 0xf8, !PT ;  /* 0x000001c000007812 */ /* 0x000fe600078ef8dd */
[----:B------:R-:W-:Y:S04]  /*6a30*/  STS [R187+-0x4000], R21 ;  /* 0xffc00015bb007388 */ /* 0x000fe80000000800 */
        /* <DEDUP_REMOVED lines=114> */
[----:B------:R-:W-:Y:S01]  /*7160*/  IADD3 R2, P0, PT, RZ, -UR30, RZ ;  /* 0x8000001eff027c10 */ /* 0x000fe2000ff1e0ff */
[----:B------:R-:W-:Y:S01]  /*7170*/  IMAD.U32 R4, RZ, RZ, UR45 ;  /* 0x0000002dff047e24 */ /* 0x000fe2000f8e00ff */
[----:B------:R-:W-:Y:S01]  /*7180*/  LOP3.LUT R5, R220, 0x1f8, RZ, 0xc0, !PT ;  /* 0x000001f8dc057812 */ /* 0x000fe200078ec0ff */
[----:B------:R-:W3:Y:S01]  /*7190*/  LDL.LU R184, [R1+0x24] ;  /* 0x0000240001b87983 */ /* 0x000ee20000300800 */
[----:B------:R-:W-:Y:S02]  /*71a0*/  IMAD.U32 R6, RZ, RZ, UR45 ;  /* 0x0000002dff067e24 */ /* 0x000fe4000f8e00ff */
[----:B------:R-:W-:Y:S05]  /*71b0*/  IMAD.X R0, RZ, RZ, ~UR11, P0 ;  /* 0x8000000bff007e24 */ /* 0x000fea00080e06ff */
[----:B------:R-:W-:Y:S04]  /*71c0*/  SHF.R.S64 R2, R2, 0x1f, R0 ;  /* 0x0000001f02027819 */ /* 0x000fe80000001000 */
[----:B---3--:R-:W-:Y:S02]  /*71d0*/  IADD3 R184, P0, PT, R2, R184, RZ ;  /* 0x000000b802b87210 */ /* 0x008fe40007f1e0ff */
[----:B------:R-:W-:Y:S01]  /*71e0*/  LOP3.LUT R2, R5, 0x38, R219, 0x78, !PT ;  /* 0x0000003805027812 */ /* 0x000fe200078e78db */
[----:B------:R-:W-:Y:S01]  /*71f0*/  IMAD.U32 R5, RZ, RZ, UR53 ;  /* 0x00000035ff057e24 */ /* 0x000fe2000f8e00ff */
[----:B--2---:R-:W-:Y:S01]  /*7200*/  LEA.HI.X.SX32 R185, R0, R185, 0x1, P0 ;  /* 0x000000b900b97211 */ /* 0x004fe200000f0eff */
[----:B------:R1:W-:Y:S01]  /*7210*/  STL [R1+0x24], R184 ;  /* 0x000024b801007387 */ /* 0x0003e20000100800 */
[----:B------:R-:W-:Y:S02]  /*7220*/  LEA R4, P0, R4, R184, 0x1 ;  /* 0x000000b804047211 */ /* 0x000fe400078008ff */
[----:B------:R-:W-:Y:S01]  /*7230*/  LOP3.LUT R0, R2, 0x1e00, R220, 0xf8, !PT ;  /* 0x00001e0002007812 */ /* 0x000fe200078ef8dc */
[----:B------:R1:W-:Y:S01]  /*7240*/  STL [R1+0x20], R185 ;  /* 0x000020b901007387 */ /* 0x0003e20000100800 */
[----:B------:R-:W-:Y:S01]  /*7250*/  LEA.HI.X R5, R6, R185, R5, 0x1, P0 ;  /* 0x000000b906057211 */ /* 0x000fe200000f0c05 */
[----:B------:R-:W-:Y:S01]  /*7260*/  IMAD.MOV.U32 R6, RZ, RZ, R184 ;  /* 0x000000ffff067224 */ /* 0x000fe200078e00b8 */
[----:B------:R-:W-:Y:S01]  /*7270*/  LEA R0, R0, UR4, 0x1 ;  /* 0x0000000400007c11 */ /* 0x000fe2000f8e08ff */
        /* <DEDUP_REMOVED lines=9> */
.L_x_1032:
[----:B-1----:R-:W-:Y:S01]  /*7310*/  LEA R0, R217, UR4, 0x1 ;  /* 0x00000004d9007c11 */ /* 0x002fe2000f8e08ff */
[----:B------:R-:W-:Y:S01]  /*7320*/  LDSM.16.M88.4 R32, [R200+0x1c000] ;  /* 0x01c00000c820783b */ /* 0x000fe20000000200 */
[C---:B------:R-:W-:Y:S01]  /*7330*/  IMAD.IADD R201, R200.reuse, 0x1, R215 ;  /* 0x00000001c8c97824 */ /* 0x040fe200078e02d7 */
[----:B------:R-:W-:Y:S01]  /*7340*/  PLOP3.LUT P3, PT, PT, PT, UP0, 0x80, 0x8 ;  /* 0x000000000008781c */ /* 0x000fe20003f6f008 */
[C---:B------:R-:W-:Y:S01]  /*7350*/  VIADD R184, R200.reuse, 0x8000 ;  /* 0x00008000c8b87836 */ /* 0x040fe20000000000 */
[----:B------:R-:W-:Y:S01]  /*7360*/  @UP0 UIADD3 UR14, UP1, UPT, UR60, -0x100, URZ ;  /* 0xffffff003c0e0890 */ /* 0x000fe2000ff3e0ff */
[----:B------:R-:W1:Y:S01]  /*7370*/  LDSM.16.MT88.4 R16, [R0+0xc000] ;  /* 0x00c000000010783b */ /* 0x000e620000004200 */
[----:B------:R-:W-:Y:S01]  /*7380*/  IMAD.MOV.U32 R242, RZ, RZ, 0x4 ;  /* 0x00000004fff27424 */ /* 0x000fe200078e00ff */
[----:B------:R-:W-:Y:S01]  /*7390*/  ULOP3.LUT UR12, UR43, 0x1, URZ, 0xc0, !UPT ;  /* 0x000000012b0c7892 */ /* 0x000fe2000f8ec0ff */
[----:B------:R-:W-:Y:S01]  /*73a0*/  VIADD R2, R200, 0x8040 ;  /* 0x00008040c8027836 */ /* 0x000fe20000000000 */
[----:B------:R-:W-:Y:S01]  /*73b0*/  @UP0 UIADD3.X UR13, UPT, UPT, UR61, -0x1, URZ, UP1, !UPT ;  /* 0xffffffff3d0d0890 */ /* 0x000fe20008ffe4ff */
[----:B------:R-:W2:Y:S01]  /*73c0*/  LDSM.16.M88.4 R28, [R200+0x1d000] ;  /* 0x01d00000c81c783b */ /* 0x000ea20000000200 */
[----:B------:R-:W-:Y:S01]  /*73d0*/  @P5 VIADD R2, R184, 0xffffffc0 ;  /* 0xffffffc0b8025836 */ /* 0x000fe20000000000 */
[----:B------:R-:W-:Y:S03]  /*73e0*/  @UP0 UIADD3 UR16, UP1, UPT, UR16, -0x100, URZ ;  /* 0xffffff0010100890 */ /* 0x000fe6000ff3e0ff */
[----:B------:R-:W3:Y:S01]  /*73f0*/  LDSM.16.MT88.4 R164, [R0+0x10000] ;  /* 0x0100000000a4783b */ /* 0x000ee20000004200 */
[----:B------:R-:W-:Y:S01]  /*7400*/  IMAD.IADD R202, R215, 0x1, R2 ;  /* 0x00000001d7ca7824 */ /* 0x000fe200078e0202 */
[----:B------:R-:W-:Y:S02]  /*7410*/  @UP0 UIADD3.X UR17, UPT, UPT, UR17, -0x1, URZ, UP1, !UPT ;  /* 0xffffffff11110890 */ /* 0x000fe40008ffe4ff */
[----:B------:R-:W-:Y:S01]  /*7420*/  UISETP.NE.U32.AND UP1, UPT, UR12, 0x1, UPT ;  /* 0x000000010c00788c */ /* 0x000fe2000bf25070 */
        /* <DEDUP_REMOVED lines=12> */
[----:B------:R-:W-:Y:S01]  /*74f0*/  LDSM.16.MT88.4 R188, [R0+0xd000] ;  /* 0x00d0000000bc783b */ /* 0x000fe20000004200 */
[-C--:B------:R-:W-:Y:S04]  /*7500*/  HMMA.16816.F32 R12, R28, R18.reuse, RZ ;  /* 0x000000121c0c723c */ /* 0x080fe800000018ff */
[----:B------:R-:W1:Y:S04]  /*7510*/  LDSM.16.M88.4 R184, [R2+0x14000] ;  /* 0x0140000002b8783b */ /* 0x000e680000000200 */
[C---:B------:R-:W-:Y:S01]  /*7520*/  HMMA.16816.F32 R16, R32.reuse, R18, RZ ;  /* 0x000000122010723c */ /* 0x040fe200000018ff */
[----:B------:R-:W1:Y:S05]  /*7530*/  LDSM.16.M88.4 R192, [R2+0x15000] ;  /* 0x0150000002c0783b */ /* 0x000e6a0000000200 */
[----:B------:R-:W-:Y:S02]  /*7540*/  LDSM.16.M88.4 R196, [R202+0x15000] ;  /* 0x01500000cac4783b */ /* 0x000fe40000000200 */
        /* <DEDUP_REMOVED lines=13> */
[----:B------:R-:W1:Y:S07]  /*7620*/  LDSM.16.MT88.4 R176, [R0+0xd800] ;  /* 0x00d8000000b0783b */ /* 0x000e6e0000004200 */
[----:B------:R-:W-:Y:S01]  /*7630*/  HMMA.16816.F32 R32, R168, R182, R32 ;  /* 0x000000b6a820723c */ /* 0x000fe20000001820 */
[----:B------:R-:W1:Y:S05]  /*7640*/  LDSM.16.MT88.4 R168, [R0+0x11800] ;  /* 0x0118000000a8783b */ /* 0x000e6a0000004200 */
[----:B------:R-:W-:Y:S02]  /*7650*/  LDSM.16.M88.4 R180, [R200+0x1e000] ;  /* 0x01e00000c8b4783b */ /* 0x000fe40000000200 */
        /* <DEDUP_REMOVED lines=8> */
[----:B------:R-:W3:Y:S07]  /*76e0*/  LDSM.16.M88.4 R192, [R200+0x1f000] ;  /* 0x01f00000c8c0783b */ /* 0x000eee0000000200 */
[----:B------:R-:W-:Y:S01]  /*76f0*/  HMMA.16816.F32 R32, R184, R166, R32 ;  /* 0x000000a6b820723c */ /* 0x000fe20000001820 */
[----:B------:R-:W3:Y:S05]  /*7700*/  LDSM.16.MT88.4 R164, [R0+0x12000] ;  /* 0x0120000000a4783b */ /* 0x000eea0000004200 */
[----:B------:R-:W-:Y:S02]  /*7710*/  LDSM.16.MT88.4 R184, [R0+0xe800] ;  /* 0x00e8000000b8783b */ /* 0x000fe40000004200 */
        /* <DEDUP_REMOVED lines=8> */
[----:B------:R-:W4:Y:S07]  /*77a0*/  LDSM.16.M88.4 R196, [R201+0x1f000] ;  /* 0x01f00000c9c4783b */ /* 0x000f2e0000000200 */
[----:B------:R-:W-:Y:S01]  /*77b0*/  HMMA.16816.F32 R32, R172, R170, R32 ;  /* 0x000000aaac20723c */ /* 0x000fe20000001820 */
[----:B------:R-:W5:Y:S05]  /*77c0*/  LDSM.16.MT88.4 R168, [R0+0x12800] ;  /* 0x0128000000a8783b */ /* 0x000f6a0000004200 */
[----:B------:R-:W-:Y:S02]  /*77d0*/  LDSM.16.MT88.4 R172, [R0+0xf000] ;  /* 0x00f0000000ac783b */ /* 0x000fe40000004200 */
[-C--:B------:R-:W-:Y:S08]  /*77e0*/  HMMA.16816.F32 R4, R180, R188.reuse, R4 ;  /* 0x000000bcb404723c */ /* 0x080ff00000001804 */
[C---:B---3--:R-:W-:Y:S08]  /*77f0*/  HMMA.16816.F32 R8, R192.reuse, R188, R8 ;  /* 0x000000bcc008723c */ /* 0x048ff00000001808 */
[-C--:B------:R-:W-:Y:S08]  /*7800*/  HMMA.16816.F32 R12, R192, R190.reuse, R12 ;  /* 0x000000bec00c723c */ /* 0x080ff0000000180c */
[C---:B------:R-:W-:Y:S08]  /*7810*/  HMMA.16816.F32 R16, R180.reuse, R190, R16 ;  /* 0x000000beb410723c */ /* 0x040ff00000001810 */
[-C--:B------:R-:W-:Y:S08]  /*7820*/  HMMA.16816.F32 R20, R180, R164.reuse, R20 ;  /* 0x000000a4b414723c */ /* 0x080ff00000001814 */
[C---:B------:R-:W-:Y:S08]  /*7830*/  HMMA.16816.F32 R24, R192.reuse, R164, R24 ;  /* 0x000000a4c018723c */ /* 0x040ff00000001818 */
[-C--:B------:R-:W-:Y:S08]  /*7840*/  HMMA.16816.F32 R28, R192, R166.reuse, R28 ;  /* 0x000000a6c01c723c */ /* 0x080ff0000000181c */
[----:B------:R-:W-:Y:S01]  /*7850*/  HMMA.16816.F32 R32, R180, R166, R32 ;  /* 0x000000a6b420723c */ /* 0x000fe20000001820 */
[----:B------:R-:W3:Y:S05]  /*7860*/  LDSM.16.M88.4 R164, [R2+0x16000] ;  /* 0x0160000002a4783b */ /* 0x000eea0000000200 */
[----:B------:R5:W2:Y:S02]  /*7870*/  LDSM.16.M88.4 R180, [R2+0x17000] ;  /* 0x0170000002b4783b */ /* 0x000aa40000000200 */
[-C--:B-1----:R-:W-:Y:S08]  /*7880*/  HMMA.16816.F32 R4, R176, R184.reuse, R4 ;  /* 0x000000b8b004723c */ /* 0x082ff00000001804 */
[C---:B----4-:R-:W-:Y:S08]  /*7890*/  HMMA.16816.F32 R8, R196.reuse, R184, R8 ;  /* 0x000000b8c408723c */ /* 0x050ff00000001808 */
[-C--:B------:R-:W-:Y:S03]  /*78a0*/  HMMA.16816.F32 R12, R196, R186.reuse, R12 ;  /* 0x000000bac40c723c */ /* 0x080fe6000000180c */
[C---:B-----5:R-:W-:Y:S05]  /*78b0*/  IMAD.SHL.U32 R2, R225.reuse, 0x8, RZ ;  /* 0x00000008e1027824 */ /* 0x060fea00078e00ff */
[C---:B------:R-:W-:Y:S01]  /*78c0*/  HMMA.16816.F32 R16, R176.reuse, R186, R16 ;  /* 0x000000bab010723c */ /* 0x040fe20000001810 */
[----:B------:R-:W1:Y:S03]  /*78d0*/  LDSM.16.MT88.4 R184, [R0+0x13000] ;  /* 0x0130000000b8783b */ /* 0x000e660000004200 */
[C---:B------:R-:W-:Y:S04]  /*78e0*/  LEA R228, P0, R2.reuse, R248, 0x2 ;  /* 0x000000f802e47211 */ /* 0x040fe800078010ff */
[-C--:B------:R-:W-:Y:S03]  /*78f0*/  HMMA.16816.F32 R20, R176, R168.reuse, R20 ;  /* 0x000000a8b014723c */ /* 0x080fe60000001814 */
[----:B------:R-:W-:Y:S02]  /*7900*/  LEA.HI.X.SX32 R229, R2, R249, 0x2, P0 ;  /* 0x000000f902e57211 */ /* 0x000fe400000f16ff */
[C---:B------:R-:W-:Y:S02]  /*7910*/  LEA R226, P0, R225.reuse, R228, 0x5 ;  /* 0x000000e4e1e27211 */ /* 0x040fe400078028ff */
[----:B------:R-:W-:Y:S01]  /*7920*/  @P3 SHF.R.U32.HI R2, RZ, 0x2, R219 ;  /* 0x00000002ff023819 */ /* 0x000fe200000116db */
[C---:B------:R-:W-:Y:S04]  /*7930*/  HMMA.16816.F32 R24, R196.reuse, R168, R24 ;  /* 0x000000a8c418723c */ /* 0x040fe80000001818 */
[C---:B------:R-:W-:Y:S02]  /*7940*/  LEA.HI.X.SX32 R227, R225.reuse, R229, 0x5, P0 ;  /* 0x000000e5e1e37211 */ /* 0x040fe400000f2eff */
[C---:B------:R-:W-:Y:S02]  /*7950*/  LEA R200, P0, R225.reuse, R226, 0x5 ;  /* 0x000000e2e1c87211 */ /* 0x040fe400078028ff */
[-C--:B------:R-:W-:Y:S03]  /*7960*/  HMMA.16816.F32 R28, R196, R170.reuse, R28 ;  /* 0x000000aac41c723c */ /* 0x080fe6000000181c */
[C---:B------:R-:W-:Y:S02]  /*7970*/  LEA.HI.X.SX32 R201, R225.reuse, R227, 0x5, P0 ;  /* 0x000000e3e1c97211 */ /* 0x040fe400000f2eff */
[C---:B------:R-:W-:Y:S03]  /*7980*/  LEA R198, P0, R225.reuse, R200, 0x5 ;  /* 0x000000c8e1c67211 */ /* 0x040fe600078028ff */
[----:B------:R-:W-:Y:S01]  /*7990*/  HMMA.16816.F32 R32, R176, R170, R32 ;  /* 0x000000aab020723c */ /* 0x000fe20000001820 */
[----:B------:R-:W-:Y:S03]  /*79a0*/  LDSM.16.M88.4 R168, [R202+0x16000] ;  /* 0x01600000caa8783b */ /* 0x000fe60000000200 */
[C---:B------:R-:W-:Y:S02]  /*79b0*/  LEA.HI.X.SX32 R199, R225.reuse, R201, 0x5, P0 ;  /* 0x000000c9e1c77211 */ /* 0x040fe400000f2eff */
[----:B------:R-:W-:Y:S01]  /*79c0*/  LDSM.16.M88.4 R176, [R202+0x17000] ;  /* 0x01700000cab0783b */ /* 0x000fe20000000200 */
[C---:B------:R-:W-:Y:S01]  /*79d0*/  LEA R196, P0, R225.reuse, R198, 0x5 ;  /* 0x000000c6e1c47211 */ /* 0x040fe200078028ff */
[-C--:B---3--:R-:W-:Y:S05]  /*79e0*/  HMMA.16816.F32 R4, R164, R172.reuse, R4 ;  /* 0x000000aca404723c */ /* 0x088fea0000001804 */
[C---:B------:R-:W-:Y:S02]  /*79f0*/  LEA.HI.X.SX32 R197, R225.reuse, R199, 0x5, P0 ;  /* 0x000000c7e1c57211 */ /* 0x040fe400000f2eff */
[C---:B------:R-:W-:Y:S01]  /*7a00*/  LEA R194, P0, R225.reuse, R196, 0x5 ;  /* 0x000000c4e1c27211 */ /* 0x040fe200078028ff */
[C---:B--2---:R-:W-:Y:S04]  /*7a10*/  HMMA.16816.F32 R8, R180.reuse, R172, R8 ;  /* 0x000000acb408723c */ /* 0x044fe80000001808 */
[C---:B------:R-:W-:Y:S02]  /*7a20*/  LEA.HI.X.SX32 R195, R225.reuse, R197, 0x5, P0 ;  /* 0x000000c5e1c37211 */ /* 0x040fe400000f2eff */
[C---:B------:R-:W-:Y:S02]  /*7a30*/  LEA R232, P0, R225.reuse, R194, 0x5 ;  /* 0x000000c2e1e87211 */ /* 0x040fe400078028ff */
[-C--:B------:R-:W-:Y:S03]  /*7a40*/  HMMA.16816.F32 R12, R180, R174.reuse, R12 ;  /* 0x000000aeb40c723c */ /* 0x080fe6000000180c */
[C---:B------:R-:W-:Y:S05]  /*7a50*/  LEA.HI.X.SX32 R233, R225.reuse, R195, 0x5, P0 ;  /* 0x000000c3e1e97211 */ /* 0x040fea00000f2eff */
[C---:B------:R-:W-:Y:S01]  /*7a60*/  HMMA.16816.F32 R16, R164.reuse, R174, R16 ;  /* 0x000000aea410723c */ /* 0x040fe20000001810 */
[----:B------:R-:W2:Y:S03]  /*7a70*/  LDSM.16.MT88.4 R172, [R0+0xf800] ;  /* 0x00f8000000ac783b */ /* 0x000ea60000004200 */
[C---:B------:R-:W-:Y:S04]  /*7a80*/  IMAD.WIDE R234, R225.reuse, -0xc0, R232 ;  /* 0xffffff40e1ea7825 */ /* 0x040fe800078e02e8 */
[-C--:B-1----:R-:W-:Y:S03]  /*7a90*/  HMMA.16816.F32 R20, R164, R184.reuse, R20 ;  /* 0x000000b8a414723c */ /* 0x082fe60000001814 */
        /* <DEDUP_REMOVED lines=10> */
[-C--:B--2---:R-:W-:Y:S05]  /*7b40*/  HMMA.16816.F32 R4, R168, R172.reuse, R4 ;  /* 0x000000aca804723c */ /* 0x084fea0000001804 */
        /* <DEDUP_REMOVED lines=12> */
[-C--:B---3--:R-:W-:Y:S03]  /*7c10*/  HMMA.16816.F32 R20, R168, R164.reuse, R20 ;  /* 0x000000a4a814723c */ /* 0x088fe60000001814 */
[----:B------:R-:W-:Y:S01]  /*7c20*/  @P3 STL [R1+0x14], R241 ;  /* 0x000014f101003387 */ /* 0x000fe20000100800 */
[----:B------:R-:W-:Y:S04]  /*7c30*/  IMAD.WIDE R230, R225, -0xc0, R192 ;  /* 0xffffff40e1e67825 */ /* 0x000fe800078e02c0 */
[C---:B------:R-:W-:Y:S04]  /*7c40*/  HMMA.16816.F32 R24, R176.reuse, R164, R24 ;  /* 0x000000a4b018723c */ /* 0x040fe80000001818 */
[----:B------:R-:W-:Y:S01]  /*7c50*/  @P3 IMAD.WIDE.U32 R164, R241, R242, UR60 ;  /* 0x0000003cf1a43e25 */ /* 0x000fe2000f8e00f2 */
[----:B------:R-:W-:Y:S01]  /*7c60*/  @UP0 UMOV UR60, UR14 ;  /* 0x0000000e003c0c82 */ /* 0x000fe20008000000 */
[----:B------:R-:W-:Y:S01]  /*7c70*/  @UP0 UMOV UR61, UR13 ;  /* 0x0000000d003d0c82 */ /* 0x000fe20008000000 */
[----:B------:R-:W-:Y:S01]  /*7c80*/  UISETP.GT.AND UP0, UPT, UR43, UR49, UPT ;  /* 0x000000312b00728c */ /* 0x000fe2000bf04270 */
[-C--:B------:R-:W-:Y:S01]  /*7c90*/  HMMA.16816.F32 R28, R176, R166.reuse, R28 ;  /* 0x000000a6b01c723c */ /* 0x080fe2000000181c */
[----:B------:R-:W2:Y:S02]  /*7ca0*/  @P3 LDG.E R240, desc[UR32][R164.64+-0x100] ;  /* 0xffff0020a4f03981 */ /* 0x000ea4000c1e1900 */
[C---:B------:R-:W-:Y:S01]  /*7cb0*/  LEA R178, P0, R225.reuse, R230, 0x5 ;  /* 0x000000e6e1b27211 */ /* 0x040fe200078028ff */
[C---:B------:R-:W-:Y:S02]  /*7cc0*/  @P5 VIADD R0, R204.reuse, 0xffffffc0 ;  /* 0xffffffc0cc005836 */ /* 0x040fe40000000000 */
[----:B------:R-:W3:Y:S01]  /*7cd0*/  @P3 LDG.E R239, desc[UR32][R164.64+-0xe0] ;  /* 0xffff2020a4ef3981 */ /* 0x000ee2000c1e1900 */
[C---:B------:R-:W-:Y:S01]  /*7ce0*/  LEA.HI.X.SX32 R179, R225.reuse, R231, 0x5, P0 ;  /* 0x000000e7e1b37211 */ /* 0x040fe200000f2eff */
[----:B------:R-:W-:Y:S03]  /*7cf0*/  HMMA.16816.F32 R32, R168, R166, R32 ;  /* 0x000000a6a820723c */ /* 0x000fe60000001820 */
[----:B------:R-:W4:Y:S01]  /*7d00*/  @P3 LDG.E R238, desc[UR32][R164.64+-0x80] ;  /* 0xffff8020a4ee3981 */ /* 0x000f22000c1e1900 */
        /* <DEDUP_REMOVED lines=18> */
[----:B------:R-:W-:Y:S05]  /*7e30*/  REDG.E.ADD.F32.FTZ.RN.STRONG.GPU desc[UR32][R232.64], R11 ;  /* 0x0000000be80079a6 */ /* 0x000fea000c12f320 */
[----:B------:R-:W-:Y:S01]  /*7e40*/  REDG.E.ADD.F32.FTZ.RN.STRONG.GPU desc[UR32][R248.64+0x80], R16 ;  /* 0x00008010f80079a6 */ /* 0x000fe2000c12f320 */
[C---:B-1----:R-:W-:Y:S04]  /*7e50*/  IMAD.WIDE R226, R225.reuse, -0xc0, R184 ;  /* 0xffffff40e1e27825 */ /* 0x042fe800078e02b8 */
[----:B------:R-:W-:Y:S05]  /*7e60*/  REDG.E.ADD.F32.FTZ.RN.STRONG.GPU desc[UR32][R234.64+0x80], R17 ;  /* 0x00008011ea0079a6 */ /* 0x000fea000c12f320 */
        /* <DEDUP_REMOVED lines=363> */
.L_x_1034:
        /* <DEDUP_REMOVED lines=14> */
.L_x_1035:
[----:B------:R-:W2:Y:S01]  /*9600*/  LDCU.64 UR10, c[0x0][0x5c8] ;  /* 0x0000b900ff0a77ac */ /* 0x000ea20008000a00 */
[----:B------:R-:W-:-:S04]  /*9610*/  UIADD3 UR8, UPT, UPT, UR34, UR39, URZ ;  /* 0x0000002722087290 */ /* 0x000fc8000fffe0ff */
[----:B--2---:R-:W-:Y:S02]  /*9620*/  UIMAD.WIDE.U32 UR14, UR8, UR10, URZ ;  /* 0x0000000a080e72a5 */ /* 0x004fe4000f8e00ff */
[----:B------:R-:W-:-:S04]  /*9630*/  UIMAD UR8, UR8, UR11, URZ ;  /* 0x0000000b080872a4 */ /* 0x000fc8000f8e02ff */
[----:B------:R-:W-:Y:S01]  /*9640*/  UIADD3 UR8, UPT, UPT, UR15, UR8, URZ ;  /* 0x000000080f087290 */ /* 0x000fe2000fffe0ff */
[----:B------:R-:W-:-:S05]  /*9650*/  UMOV UR16, UR14 ;  /* 0x0000000e00107c82 */ /* 0x000fca0008000000 */
[----:B-1----:R-:W-:-:S07]  /*9660*/  MOV R32, UR8 ;  /* 0x0000000800207c02 */ /* 0x002fce0008000f00 */
.L_x_1036:
        /* <DEDUP_REMOVED lines=18> */
[----:B------:R-:W-:Y:S01]  /*9790*/  IMAD.U32 R3, RZ, RZ, UR43 ;  /* 0x0000002bff037e24 */ /* 0x000fe2000f8e00ff */
[----:B------:R-:W-:-:S02]  /*97a0*/  LOP3.LUT R2, R220, 0x38, RZ, 0xc0, !PT ;  /* 0x00000038dc027812 */ /* 0x000fc400078ec0ff */
[----:B------:R-:W-:Y:S01]  /*97b0*/  IADD3 R4, P0, PT, R0, UR40, RZ ;  /* 0x0000002800047c10 */ /* 0x000fe2000ff1e0ff */
[----:B------:R4:W3:Y:S01]  /*97c0*/  LDS.128 R24, [R6+0xd000] ;  /* 0x00d0000006187984 */ /* 0x0008e20000000c00 */
[----:B------:R-:W-:-:S03]  /*97d0*/  IMAD.U32 R0, RZ, RZ, UR8 ;  /* 0x00000008ff007e24 */ /* 0x000fc6000f8e00ff */
[----:B------:R4:W3:Y:S04]  /*97e0*/  LDS.128 R20, [R6+0x11000] ;  /* 0x0110000006147984 */ /* 0x0008e80000000c00 */
[----:B------:R4:W3:Y:S04]  /*97f0*/  LDS.128 R40, [R6+0x15000] ;  /* 0x0150000006287984 */ /* 0x0008e80000000c00 */
[----:B------:R4:W3:Y:S04]  /*9800*/  LDS.128 R48, [R6+0x16000] ;  /* 0x0160000006307984 */ /* 0x0008e80000000c00 */
[----:B------:R4:W3:Y:S01]  /*9810*/  LDS.128 R56, [R6+0x17000] ;  /* 0x0170000006387984 */ /* 0x0008e20000000c00 */
[----:B--2---:R-:W-:-:S03]  /*9820*/  SHF.R.U32.HI R33, RZ, 0x3, R33 ;  /* 0x00000003ff217819 */ /* 0x004fc60000011621 */
[----:B------:R4:W2:Y:S01]  /*9830*/  LDS.128 R36, [R6+0x19000] ;  /* 0x0190000006247984 */ /* 0x0008a20000000c00 */
[C---:B------:R-:W-:Y:S01]  /*9840*/  ISETP.GE.AND P3, PT, R33.reuse, UR31, PT ;  /* 0x0000001f21007c0c */ /* 0x040fe2000bf66270 */
[C---:B------:R-:W-:Y:S01]  /*9850*/  VIADD R5, R33.reuse, 0x60 ;  /* 0x0000006021057836 */ /* 0x040fe20000000000 */
[C---:B------:R-:W-:Y:S01]  /*9860*/  IADD3 R28, P2, PT, R33.reuse, 0x20, RZ ;  /* 0x00000020211c7810 */ /* 0x040fe20007f5e0ff */
[----:B------:R4:W2:Y:S01]  /*9870*/  LDS.128 R44, [R6+0x1a000] ;  /* 0x01a00000062c7984 */ /* 0x0008a20000000c00 */
[C---:B------:R-:W-:Y:S01]  /*9880*/  VIADD R7, R33.reuse, 0x40 ;  /* 0x0000004021077836 */ /* 0x040fe20000000000 */
[C---:B------:R-:W-:Y:S01]  /*9890*/  IADD3 R29, P1, PT, R33.reuse, 0x40, RZ ;  /* 0x00000040211d7810 */ /* 0x040fe20007f3e0ff */
[----:B------:R-:W-:Y:S01]  /*98a0*/  VIADD R10, R33, 0x20 ;  /* 0x00000020210a7836 */ /* 0x000fe20000000000 */
[----:B------:R4:W2:Y:S01]  /*98b0*/  LDS.128 R52, [R6+0x1b000] ;  /* 0x01b0000006347984 */ /* 0x0008a20000000c00 */
[----:B------:R-:W-:Y:S01]  /*98c0*/  ISETP.GE.AND P4, PT, R5, UR31, PT ;  /* 0x0000001f05007c0c */ /* 0x000fe2000bf86270 */
[----:B------:R-:W-:Y:S01]  /*98d0*/  IMAD.X R31, RZ, RZ, RZ, P2 ;  /* 0x000000ffff1f7224 */ /* 0x000fe200010e06ff */
[----:B------:R-:W-:Y:S01]  /*98e0*/  IADD3.X R5, PT, PT, R3, UR17, R0, P0, !PT ;  /* 0x0000001103057c10 */ /* 0x000fe200087fe400 */
[----:B------:R-:W-:Y:S01]  /*98f0*/  IMAD.U32 R0, RZ, RZ, UR10 ;  /* 0x0000000aff007e24 */ /* 0x000fe2000f8e00ff */
[----:B------:R-:W-:Y:S01]  /*9900*/  ISETP.GE.AND P5, PT, R7, UR31, PT ;  /* 0x0000001f07007c0c */ /* 0x000fe2000bfa6270 */
[----:B------:R-:W-:Y:S01]  /*9910*/  IMAD.MOV.U32 R3, RZ, RZ, RZ ;  /* 0x000000ffff037224 */ /* 0x000fe200078e00ff */
[----:B------:R-:W-:Y:S01]  /*9920*/  ISETP.GE.AND P6, PT, R10, UR31, PT ;  /* 0x0000001f0a007c0c */ /* 0x000fe2000bfc6270 */
[----:B-1----:R-:W-:Y:S01]  /*9930*/  IMAD.WIDE.U32 R16, R8, UR20, R4 ;  /* 0x0000001408107c25 */ /* 0x002fe2000f8e0004 */
[----:B------:R-:W-:-:S03]  /*9940*/  IADD3 R30, P0, PT, R33, 0x60, RZ ;  /* 0x00000060211e7810 */ /* 0x000fc60007f1e0ff */
[----:B------:R-:W-:-:S04]  /*9950*/  IMAD.WIDE.U32 R18, R0, UR14, R2 ;  /* 0x0000000e00127c25 */ /* 0x000fc8000f8e0002 */
[----:B------:R-:W-:Y:S01]  /*9960*/  IMAD R7, R9, UR20, R17 ;  /* 0x0000001409077c24 */ /* 0x000fe2000f8e0211 */
[----:B------:R-:W-:Y:S06]  /*9970*/  @P3 BRA `(.L_x_1038) ;  /* 0x00000000002c3947 */ /* 0x000fec0003800000 */
[----:B------:R-:W1:Y:S01]  /*9980*/  LDS.128 R8, [R6+0xc000] ;  /* 0x00c0000006087984 */ /* 0x000e620000000c00 */
[----:B------:R-:W5:Y:S01]  /*9990*/  LDCU.64 UR8, c[0x0][0x560] ;  /* 0x0000ac00ff0877ac */ /* 0x000f620008000a00 */
[----:B------:R-:W-:Y:S02]  /*99a0*/  MOV R2, R16 ;  /* 0x0000001000027202 */ /* 0x000fe40000000f00 */
[----:B------:R-:W4:Y:S01]  /*99b0*/  LDS.128 R12, [R6+0x10000] ;  /* 0x01000000060c7984 */ /* 0x000f220000000c00 */
[----:B------:R-:W-:-:S03]  /*99c0*/  MOV R3, R7 ;  /* 0x0000000700037202 */ /* 0x000fc60000000f00 */
[----:B------:R-:W-:-:S04]  /*99d0*/  IMAD.WIDE.U32 R2, R33, UR12, R2 ;  /* 0x0000000c21027c25 */ /* 0x000fc8000f8e0002 */
[----:B------:R-:W-:Y:S01]  /*99e0*/  IMAD R0, R33, UR13, R3 ;  /* 0x0000000d21007c24 */ /* 0x000fe2000f8e0203 */
[----:B-----5:R-:W-:-:S04]  /*99f0*/  LEA R4, P2, R2, UR8, 0x1 ;  /* 0x0000000802047c11 */ /* 0x020fc8000f8408ff */
[----:B------:R-:W-:-:S05]  /*9a00*/  LEA.HI.X R5, R2, UR9, R0, 0x1, P2 ;  /* 0x0000000902057c11 */ /* 0x000fca00090f0c00 */
[----:B-1----:R1:W-:Y:S04]  /*9a10*/  STG.E.128 desc[UR32][R4.64], R8 ;  /* 0x0000000804007986 */ /* 0x0023e8000c101d20 */
[----:B----4-:R1:W-:Y:S02]  /*9a20*/  STG.E.128 desc[UR32][R4.64+0x80], R12 ;  /* 0x0000800c04007986 */ /* 0x0103e4000c101d20 */
.L_x_1038:
[----:B------:R-:W-:Y:S05]  /*9a30*/  BSYNC.RECONVERGENT B0 ;  /* 0x0000000000007941 */ /* 0x000fea0003800200 */
.L_x_1037:
        /* <DEDUP_REMOVED lines=11> */
[----:B---3--:R1:W-:Y:S04]  /*9af0*/  STG.E.128 desc[UR32][R4.64], R24 ;  /* 0x0000001804007986 */ /* 0x0083e8000c101d20 */
[----:B------:R1:W-:Y:S02]  /*9b00*/  STG.E.128 desc[UR32][R4.64+0x80], R20 ;  /* 0x0000801404007986 */ /* 0x0003e4000c101d20 */
.L_x_1040:
[----:B------:R-:W-:Y:S05]  /*9b10*/  BSYNC.RECONVERGENT B0 ;  /* 0x0000000000007941 */ /* 0x000fea0003800200 */
.L_x_1039:
[----:B-1----:R1:W1:Y:S01]  /*9b20*/  LDS.128 R12, [R6+0xe000] ;  /* 0x00e00000060c7984 */ /* 0x0022620000000c00 */
[----:B------:R-:W-:Y:S01]  /*9b30*/  BSSY.RECONVERGENT B0, `(.L_x_1041) ;  /* 0x000000f000007945 */ /* 0x000fe20003800200 */
[----:B---3--:R-:W-:Y:S02]  /*9b40*/  IADD3.X R21, PT, PT, RZ, RZ, RZ, P1, !PT ;  /* 0x000000ffff157210 */ /* 0x008fe40000ffe4ff */
[----:B------:R3:W1:Y:S01]  /*9b50*/  LDS.128 R8, [R6+0x12000] ;  /* 0x0120000006087984 */ /* 0x0006620000000c00 */
[----:B------:R-:W-:Y:S05]  /*9b60*/  @P5 BRA `(.L_x_1042) ;  /* 0x00000000002c5947 */ /* 0x000fea0003800000 */
[----:B------:R-:W5:Y:S01]  /*9b70*/  LDCU.64 UR8, c[0x0][0x560] ;  /* 0x0000ac00ff0877ac */ /* 0x000f620008000a00 */
[----:B------:R-:W-:Y:S01]  /*9b80*/  MOV R2, R16 ;  /* 0x0000001000027202 */ /* 0x000fe20000000f00 */
[----:B------:R-:W-:Y:S01]  /*9b90*/  IMAD R0, R21, UR12, RZ ;  /* 0x0000000c15007c24 */ /* 0x000fe2000f8e02ff */
[----:B------:R-:W-:-:S03]  /*9ba0*/  MOV R3, R7 ;  /* 0x0000000700037202 */ /* 0x000fc60000000f00 */
[C---:B------:R-:W-:Y:S02]  /*9bb0*/  IMAD R0, R29.reuse, UR13, R0 ;  /* 0x0000000d1d007c24 */ /* 0x040fe4000f8e0200 */
[----:B------:R-:W-:-:S05]  /*9bc0*/  IMAD.WIDE.U32 R2, R29, UR12, R2 ;  /* 0x0000000c1d027c25 */ /* 0x000fca000f8e0002 */
[----:B------:R-:W-:Y:S02]  /*9bd0*/  IADD3 R0, PT, PT, R0, R3, RZ ;  /* 0x0000000300007210 */ /* 0x000fe40007ffe0ff */
[----:B-----5:R-:W-:-:S04]  /*9be0*/  LEA R4, P1, R2, UR8, 0x1 ;  /* 0x0000000802047c11 */ /* 0x020fc8000f8208ff */
[----:B------:R-:W-:-:S05]  /*9bf0*/  LEA.HI.X R5, R2, UR9, R0, 0x1, P1 ;  /* 0x0000000902057c11 */ /* 0x000fca00088f0c00 */
[----:B-1----:R1:W-:Y:S04]  /*9c00*/  STG.E.128 desc[UR32][R4.64], R12 ;  /* 0x0000000c04007986 */ /* 0x0023e8000c101d20 */
[----:B------:R1:W-:Y:S02]  /*9c10*/  STG.E.128 desc[UR32][R4.64+0x80], R8 ;  /* 0x0000800804007986 */ /* 0x0003e4000c101d20 */
.L_x_1042:
[----:B------:R-:W-:Y:S05]  /*9c20*/  BSYNC.RECONVERGENT B0 ;  /* 0x0000000000007941 */ /* 0x000fea0003800200 */
.L_x_1041:
[----:B-1----:R1:W1:Y:S01]  /*9c30*/  LDS.128 R12, [R6+0xf000] ;  /* 0x00f00000060c7984 */ /* 0x0022620000000c00 */
[----:B------:R-:W-:Y:S01]  /*9c40*/  BSSY.RECONVERGENT B0, `(.L_x_1043) ;  /* 0x000000f000007945 */ /* 0x000fe20003800200 */
[----:B------:R-:W-:Y:S02]  /*9c50*/  IADD3.X R20, PT, PT, RZ, RZ, RZ, P0, !PT ;  /* 0x000000ffff147210 */ /* 0x000fe400007fe4ff */
        /* <DEDUP_REMOVED lines=13> */
.L_x_1044:
[----:B------:R-:W-:Y:S05]  /*9d30*/  BSYNC.RECONVERGENT B0 ;  /* 0x0000000000007941 */ /* 0x000fea0003800200 */
.L_x_1043:
        /* <DEDUP_REMOVED lines=10> */
[----:B------:R-:W3:Y:S01]  /*9de0*/  LDCU.64 UR8, c[0x0][0x568] ;  /* 0x0000ad00ff0877ac */ /* 0x000ee20008000a00 */
[----:B------:R-:W-:Y:S02]  /*9df0*/  MOV R2, R6 ;  /* 0x0000000600027202 */ /* 0x000fe40000000f00 */
[----:B------:R-:W-:-:S03]  /*9e00*/  MOV R3, R16 ;  /* 0x0000001000037202 */ /* 0x000fc60000000f00 */
[----:B------:R-:W-:-:S04]  /*9e10*/  IMAD.WIDE.U32 R2, R33, UR10, R2 ;  /* 0x0000000a21027c25 */ /* 0x000fc8000f8e0002 */
[----:B------:R-:W-:Y:S01]  /*9e20*/  IMAD R0, R33, UR11, R3 ;  /* 0x0000000b21007c24 */ /* 0x000fe2000f8e0203 */
[----:B---3--:R-:W-:-:S04]  /*9e30*/  LEA R4, P0, R2, UR8, 0x1 ;  /* 0x0000000802047c11 */ /* 0x008fc8000f8008ff */
[----:B------:R-:W-:-:S05]  /*9e40*/  LEA.HI.X R5, R2, UR9, R0, 0x1, P0 ;  /* 0x0000000902057c11 */ /* 0x000fca00080f0c00 */
[----:B-1----:R3:W-:Y:S04]  /*9e50*/  STG.E.128 desc[UR32][R4.64], R12 ;  /* 0x0000000c04007986 */ /* 0x0027e8000c101d20 */
[----:B------:R3:W-:Y:S02]  /*9e60*/  STG.E.128 desc[UR32][R4.64+0x80], R8 ;  /* 0x0000800804007986 */ /* 0x0007e4000c101d20 */
.L_x_1046:
[----:B------:R-:W-:Y:S05]  /*9e70*/  BSYNC.RECONVERGENT B0 ;  /* 0x0000000000007941 */ /* 0x000fea0003800200 */
.L_x_1045:
[----:B------:R-:W-:Y:S04]  /*9e80*/  BSSY.RECONVERGENT B0, `(.L_x_1047) ;  /* 0x000000d000007945 */ /* 0x000fe80003800200 */
[----:B------:R-:W-:Y:S05]  /*9e90*/  @P6 BRA `(.L_x_1048) ;  /* 0x00000000002c6947 */ /* 0x000fea0003800000 */
[----:B------:R-:W3:Y:S01]  /*9ea0*/  LDCU.64 UR8, c[0x0][0x568] ;  /* 0x0000ad00ff0877ac */ /* 0x000ee20008000a00 */
[----:B------:R-:W-:Y:S01]  /*9eb0*/  MOV R2, R6 ;  /* 0x0000000600027202 */ /* 0x000fe20000000f00 */
[----:B------:R-:W-:Y:S01]  /*9ec0*/  IMAD R0, R31, UR10, RZ ;  /* 0x0000000a1f007c24 */ /* 0x000fe2000f8e02ff */
[----:B------:R-:W-:-:S03]  /*9ed0*/  MOV R3, R16 ;  /* 0x0000001000037202 */ /* 0x000fc60000000f00 */
[C---:B------:R-:W-:Y:S02]  /*9ee0*/  IMAD R0, R28.reuse, UR11, R0 ;  /* 0x0000000b1c007c24 */ /* 0x040fe4000f8e0200 */
[----:B------:R-:W-:-:S05]  /*9ef0*/  IMAD.WIDE.U32 R2, R28, UR10, R2 ;  /* 0x0000000a1c027c25 */ /* 0x000fca000f8e0002 */
[----:B------:R-:W-:Y:S02]  /*9f00*/  IADD3 R0, PT, PT, R0, R3, RZ ;  /* 0x0000000300007210 */ /* 0x000fe40007ffe0ff */
[----:B---3--:R-:W-:-:S04]  /*9f10*/  LEA R4, P0, R2, UR8, 0x1 ;  /* 0x0000000802047c11 */ /* 0x008fc8000f8008ff */
[----:B------:R-:W-:-:S05]  /*9f20*/  LEA.HI.X R5, R2, UR9, R0, 0x1, P0 ;  /* 0x0000000902057c11 */ /* 0x000fca00080f0c00 */
[----:B------:R4:W-:Y:S04]  /*9f30*/  STG.E.128 desc[UR32][R4.64], R40 ;  /* 0x0000002804007986 */ /* 0x0009e8000c101d20 */
[----:B--2---:R4:W-:Y:S02]  /*9f40*/  STG.E.128 desc[UR32][R4.64+0x80], R36 ;  /* 0x0000802404007986 */ /* 0x0049e4000c101d20 */
.L_x_1048:
[----:B------:R-:W-:Y:S05]  /*9f50*/  BSYNC.RECONVERGENT B0 ;  /* 0x0000000000007941 */ /* 0x000fea0003800200 */
.L_x_1047:
        /* <DEDUP_REMOVED lines=9> */
[----:B---34-:R-:W-:-:S04]  /*9ff0*/  LEA R4, P0, R2, UR8, 0x1 ;  /* 0x0000000802047c11 */ /* 0x018fc8000f8008ff */
[----:B------:R-:W-:-:S05]  /*a000*/  LEA.HI.X R5, R2, UR9, R0, 0x1, P0 ;  /* 0x0000000902057c11 */ /* 0x000fca00080f0c00 */
[----:B------:R3:W-:Y:S04]  /*a010*/  STG.E.128 desc[UR32][R4.64], R48 ;  /* 0x0000003004007986 */ /* 0x0007e8000c101d20 */
[----:B--2---:R3:W-:Y:S02]  /*a020*/  STG.E.128 desc[UR32][R4.64+0x80], R44 ;  /* 0x0000802c04007986 */ /* 0x0047e4000c101d20 */
.L_x_1050:
[----:B------:R-:W-:Y:S05]  /*a030*/  BSYNC.RECONVERGENT B0 ;  /* 0x0000000000007941 */ /* 0x000fea0003800200 */
.L_x_1049:
[----:B------:R-:W-:Y:S05]  /*a040*/  @P4 BRA `(.L_x_1030) ;  /* 0x00000000002c4947 */ /* 0x000fea0003800000 */
[----:B------:R-:W5:Y:S01]  /*a050*/  LDCU.64 UR8, c[0x0][0x568] ;  /* 0x0000ad00ff0877ac */ /* 0x000f620008000a00 */
[----:B------:R-:W-:Y:S01]  /*a060*/  MOV R2, R6 ;  /* 0x0000000600027202 */ /* 0x000fe20000000f00 */
[----:B------:R-:W-:Y:S01]  /*a070*/  IMAD R0, R20, UR10, RZ ;  /* 0x0000000a14007c24 */ /* 0x000fe2000f8e02ff */
[----:B------:R-:W-:-:S03]  /*a080*/  MOV R3, R16 ;  /* 0x0000001000037202 */ /* 0x000fc60000000f00 */
[C---:B------:R-:W-:Y:S02]  /*a090*/  IMAD R0, R30.reuse, UR11, R0 ;  /* 0x0000000b1e007c24 */ /* 0x040fe4000f8e0200 */
[----:B---34-:R-:W-:-:S05]  /*a0a0*/  IMAD.WIDE.U32 R4, R30, UR10, R2 ;  /* 0x0000000a1e047c25 */ /* 0x018fca000f8e0002 */
[----:B------:R-:W-:Y:S02]  /*a0b0*/  IADD3 R0, PT, PT, R0, R5, RZ ;  /* 0x0000000500007210 */ /* 0x000fe40007ffe0ff */
[----:B-----5:R-:W-:-:S04]  /*a0c0*/  LEA R2, P0, R4, UR8, 0x1 ;  /* 0x0000000804027c11 */ /* 0x020fc8000f8008ff */
[----:B------:R-:W-:-:S05]  /*a0d0*/  LEA.HI.X R3, R4, UR9, R0, 0x1, P0 ;  /* 0x0000000904037c11 */ /* 0x000fca00080f0c00 */
[----:B------:R3:W-:Y:S04]  /*a0e0*/  STG.E.128 desc[UR32][R2.64], R56 ;  /* 0x0000003802007986 */ /* 0x0007e8000c101d20 */
[----:B--2---:R3:W-:Y:S02]  /*a0f0*/  STG.E.128 desc[UR32][R2.64+0x80], R52 ;  /* 0x0000803402007986 */ /* 0x0047e4000c101d20 */
.L_x_1030:
[----:B------:R-:W-:Y:S05]  /*a100*/  BSYNC.RECONVERGENT B1 ;  /* 0x0000000000017941 */ /* 0x000fea0003800200 */
.L_x_1000:
        /* <DEDUP_REMOVED lines=11> */
.L_x_1052:
        /* <DEDUP_REMOVED lines=12> */
.L_x_1266:


//--------------------- .text._ZN5flash44flash_bwd_dq_dk_dv_loop_seqk_parallel_kernelI23Flash_bwd_kernel_traitsILi128ELi64ELi128ELi8ELi2ELi4ELi2ELb0ELb0EN7cutlass6half_tE19Flash_kernel_traitsILi128ELi64ELi128ELi8ES3_EELb1ELb1ELb0ELb1ELb0ELb0ELb0EEEvNS_16Flash_bwd_paramsE --------------------------
	.section	.text._ZN5flash44flash_bwd_dq_dk_dv_loop_seqk_parallel_kernelI23Flash_bwd_kernel_traitsILi128ELi64ELi128ELi8ELi2ELi4ELi2ELb0ELb0EN7cutlass6half_tE19Flash_kernel_traitsILi128ELi64ELi128ELi8ES3_EELb1ELb1ELb0ELb1ELb0ELb0ELb0EEEvNS_16Flash_bwd_paramsE,"ax",@progbits
	.align	128
        .global         _ZN5flash44flash_bwd_dq_dk_dv_loop_seqk_parallel_kernelI23Flash_bwd_kernel_traitsILi128ELi64ELi128ELi8ELi2ELi4ELi2ELb0ELb0EN7cutlass6half_tE19Flash_kernel_traitsILi128ELi64ELi128ELi8ES3_EELb1ELb1ELb0ELb1ELb0ELb0ELb0EEEvNS_16Flash_bwd_paramsE
        .type           _ZN5flash44flash_bwd_dq_dk_dv_loop_seqk_parallel_kernelI23Flash_bwd_kernel_traitsILi128ELi64ELi128ELi8ELi2ELi4ELi2ELb0ELb0EN7cutlass6half_tE19Flash_kernel_traitsILi128ELi64ELi128ELi8ES3_EELb1ELb1ELb0ELb1ELb0ELb0ELb0EEEvNS_16Flash_bwd_paramsE,@function
        .size           _ZN5flash44flash_bwd_dq_dk_dv_loop_seqk_parallel_kernelI23Flash_bwd_kernel_traitsILi128ELi64ELi128ELi8ELi2ELi4ELi2ELb0ELb0EN7cutlass6half_tE19Flash_kernel_traitsILi128ELi64ELi128ELi8ES3_EELb1ELb1ELb0ELb1ELb0ELb0ELb0EEEvNS_16Flash_bwd_paramsE,(.L_x_1267 - _ZN5flash44flash_bwd_dq_dk_dv_loop_seqk_parallel_kernelI23Flash_bwd_kernel_traitsILi128ELi64ELi128ELi8ELi2ELi4ELi2ELb0ELb0EN7cutlass6half_tE19Flash_kernel_traitsILi128ELi64ELi128ELi8ES3_EELb1ELb1ELb0ELb1ELb0ELb0ELb0EEEvNS_16Flash_bwd_paramsE)
        .other          _ZN5flash44flash_bwd_dq_dk_dv_loop_seqk_parallel_kernelI23Flash_bwd_kernel_traitsILi128ELi64ELi128ELi8ELi2ELi4ELi2ELb0ELb0EN7cutlass6half_tE19Flash_kernel_traitsILi128ELi64ELi128ELi8ES3_EELb1ELb1ELb0ELb1ELb0ELb0ELb0EEEvNS_16Flash_bwd_paramsE,@"STO_CUDA_ENTRY STV_DEFAULT"
_ZN5flash44flash_bwd_dq_dk_dv_loop_seqk_parallel_kernelI23Flash_bwd_kernel_traitsILi128ELi64ELi128ELi8ELi2ELi4ELi2ELb0ELb0EN7cutlass6half_tE19Flash_kernel_traitsILi128ELi64ELi128ELi8ES3_EELb1ELb1ELb0ELb1ELb0ELb0ELb0EEEvNS_16Flash_bwd_paramsE:
.text._ZN5flash44flash_bwd_dq_dk_dv_loop_seqk_parallel_kernelI23Flash_bwd_kernel_traitsILi128ELi64ELi128ELi8ELi2ELi4ELi2ELb0ELb0EN7cutlass6half_tE19Flash_kernel_traitsILi128ELi64ELi128ELi8ES3_EELb1ELb1ELb0ELb1ELb0ELb0ELb0EEEvNS_16Flash_bwd_paramsE:
        /* <DEDUP_REMOVED lines=50> */
.L_x_1133:
        /* <DEDUP_REMOVED lines=18> */
[----:B---34-:R-:W-:Y:S01]  /*0440*/  IMAD.U32 R2, RZ, RZ, UR14 ;  /* 0x0000000eff027e24 */ /* 0x018fe2000f8e00ff */
[----:B------:R-:W5:Y:S03]  /*0450*/  @!UP0 LDCU.64 UR8, c[0x0][0x488] ;  /* 0x00009100ff0887ac */ /* 0x000f660008000a00 */
[----:B------:R-:W-:-:S05]  /*0460*/  IMAD.U32 R3, RZ, RZ, UR15 ;  /* 0x0000000fff037e24 */ /* 0x000fca000f8e00ff */
[----:B------:R4:W3:Y:S01]  /*0470*/  @P0 LDG.E R4, desc[UR32][R2.64] ;  /* 0x0000002002040981 */ /* 0x0008e2000c1e1900 */
[----:B------:R-:W-:Y:S01]  /*0480*/  UMOV UR39, URZ ;  /* 0x000000ff00277c82 */ /* 0x000fe20008000000 */
[----:B------:R-:W-:Y:S01]  /*0490*/  UMOV UR16, 0xffffffff ;  /* 0xffffffff00107882 */ /* 0x000fe20000000000 */
[----:B------:R-:W-:Y:S01]  /*04a0*/  UMOV UR41, 0xffffffff ;  /* 0xffffffff00297882 */ /* 0x000fe20000000000 */
[----:B-----5:R-:W-:-:S04]  /*04b0*/  @!UP0 UISETP.NE.U32.AND UP1, UPT, UR8, URZ, UPT ;  /* 0x000000ff0800828c */ /* 0x020fc8000bf25070 */
[----:B------:R-:W-:-:S04]  /*04c0*/  @!UP0 UISETP.NE.AND.EX UP1, UPT, UR9, URZ, UPT, UP1 ;  /* 0x000000ff0900828c */ /* 0x000fc8000bf25310 */
        /* <DEDUP_REMOVED lines=8> */
[----:B------:R-:W-:Y:S01]  /*0550*/  USHF.L.U32 UR5, UR42, 0x7, URZ ;  /* 0x000000072a057899 */ /* 0x000fe200080006ff */
        /* <DEDUP_REMOVED lines=16> */
.L_x_1053:
        /* <DEDUP_REMOVED lines=34> */
.L_x_1055:
[----:B------:R-:W1:Y:S01]  /*0880*/  LDCU.64 UR14, c[0x0][0x3b8] ;  /* 0x00007700ff0e77ac */ /* 0x000e620008000a00 */
[----:B------:R-:W-:-:S04]  /*0890*/  UIADD3 UR8, UPT, UPT, UR39, UR41, URZ ;  /* 0x0000002927087290 */ /* 0x000fc8000fffe0ff */
[----:B-1----:R-:W-:Y:S02]  /*08a0*/  UIMAD.WIDE.U32 UR54, UR8, UR14, URZ ;  /* 0x0000000e083672a5 */ /* 0x002fe4000f8e00ff */
[----:B------:R-:W-:-:S04]  /*08b0*/  UIMAD UR8, UR8, UR15, URZ ;  /* 0x0000000f080872a4 */ /* 0x000fc8000f8e02ff */
[----:B------:R-:W-:-:S06]  /*08c0*/  UIADD3 UR8, UPT, UPT, UR55, UR8, URZ ;  /* 0x0000000837087290 */ /* 0x000fcc000fffe0ff */
[----:B------:R-:W-:Y:S02]  /*08d0*/  MOV R20, UR8 ;  /* 0x0000000800147c02 */ /* 0x000fe40008000f00 */
.L_x_1056:
        /* <DEDUP_REMOVED lines=44> */
.L_x_1057:
[----:B------:R-:W1:Y:S01]  /*0ba0*/  LDCU.64 UR12, c[0x0][0x3c0] ;  /* 0x00007800ff0c77ac */ /* 0x000e620008000a00 */
[----:B------:R-:W-:-:S04]  /*0bb0*/  UIADD3 UR8, UPT, UPT, UR39, UR41, URZ ;  /* 0x0000002927087290 */ /* 0x000fc8000fffe0ff */
[----:B-1----:R-:W-:Y:S02]  /*0bc0*/  UIMAD.WIDE.U32 UR10, UR8, UR12, URZ ;  /* 0x0000000c080a72a5 */ /* 0x002fe4000f8e00ff */
[----:B------:R-:W-:-:S04]  /*0bd0*/  UIMAD UR8, UR8, UR13, URZ ;  /* 0x0000000d080872a4 */ /* 0x000fc8000f8e02ff */
[----:B------:R-:W-:Y:S01]  /*0be0*/  UIADD3 UR8, UPT, UPT, UR11, UR8, URZ ;  /* 0x000000080b087290 */ /* 0x000fe2000fffe0ff */
[----:B------:R-:W-:-:S05]  /*0bf0*/  UMOV UR52, UR10 ;  /* 0x0000000a00347c82 */ /* 0x000fca0008000000 */
[----:B------:R-:W-:-:S07]  /*0c00*/  MOV R23, UR8 ;  /* 0x0000000800177c02 */ /* 0x000fce0008000f00 */
.L_x_1058:
        /* <DEDUP_REMOVED lines=28> */
.L_x_1059:
[----:B------:R-:W-:Y:S02]  /*0dd0*/  UIMAD.WIDE.U32 UR10, UR58, UR16, URZ ;  /* 0x000000103a0a72a5 */ /* 0x000fe4000f8e00ff */
[----:B------:R-:W-:-:S04]  /*0de0*/  UIMAD UR8, UR59, UR16, URZ ;  /* 0x000000103b0872a4 */ /* 0x000fc8000f8e02ff */
[----:B------:R-:W-:-:S12]  /*0df0*/  UIADD3 UR8, UPT, UPT, UR11, UR8, URZ ;  /* 0x000000080b087290 */ /* 0x000fd8000fffe0ff */
.L_x_1060:
        /* <DEDUP_REMOVED lines=20> */
.L_x_1061:
[----:B------:R-:W1:Y:S01]  /*0f40*/  LDCU UR59, c[0x0][0x434] ;  /* 0x00008680ff3b77ac */ /* 0x000e620008000800 */
[----:B------:R-:W-:-:S04]  /*0f50*/  UIMAD UR9, UR24, UR43, UR23 ;  /* 0x0000002b180972a4 */ /* 0x000fc8000f8e0217 */
[----:B-1----:R-:W-:Y:S02]  /*0f60*/  UIMAD UR59, UR9, UR59, URZ ;  /* 0x0000003b093b72a4 */ /* 0x002fe4000f8e02ff */
.L_x_1062:
        /* <DEDUP_REMOVED lines=11> */
.L_x_1063:
[----:B------:R-:W1:Y:S01]  /*1020*/  LDCU UR58, c[0x0][0x444] ;  /* 0x00008880ff3a77ac */ /* 0x000e620008000800 */
[----:B------:R-:W-:-:S04]  /*1030*/  UIMAD UR9, UR24, UR43, UR23 ;  /* 0x0000002b180972a4 */ /* 0x000fc8000f8e0217 */
[----:B-1----:R-:W-:-:S12]  /*1040*/  UIMAD UR58, UR9, UR58, URZ ;  /* 0x0000003a093a72a4 */ /* 0x002fd8000f8e02ff */
.L_x_1064:
        /* <DEDUP_REMOVED lines=20> */
[----:B------:R-:W-:Y:S01]  /*1190*/  LOP3.LUT R8, R27, 0x38, RZ, 0xc0, !PT ;  /* 0x000000381b087812 */ /* 0x000fe200078ec0ff */
[----:B------:R-:W-:Y:S01]  /*11a0*/  VIADD R25, R24, 0x40 ;  /* 0x0000004018197836 */ /* 0x000fe20000000000 */
        /* <DEDUP_REMOVED lines=15> */
[----:B------:R-:W-:-:S04]  /*12a0*/  IMAD.WIDE.U32 R2, R0, UR50, R2 ;  /* 0x0000003200027c25 */ /* 0x000fc8000f8e0002 */
[----:B------:R-:W-:Y:S01]  /*12b0*/  IMAD.U32 R0, RZ, RZ, UR10 ;  /* 0x0000000aff007e24 */ /* 0x000fe2000f8e00ff */
[----:B------:R-:W-:-:S05]  /*12c0*/  IADD3 R3, PT, PT, R3, UR16, RZ ;  /* 0x0000001003037c10 */ /* 0x000fca000fffe0ff */
[----:B------:R-:W2:Y:S01]  /*12d0*/  LDCU.64 UR16, c[0x0][0x3c8] ;  /* 0x00007900ff1077ac */ /* 0x000ea20008000a00 */
[----:B------:R-:W-:-:S04]  /*12e0*/  IMAD.WIDE.U32 R2, R0, UR23, R2 ;  /* 0x0000001700027c25 */ /* 0x000fc8000f8e0002 */
[----:B------:R-:W-:Y:S01]  /*12f0*/  IMAD.U32 R0, RZ, RZ, UR11 ;  /* 0x0000000bff007e24 */ /* 0x000fe2000f8e00ff */
[----:B------:R-:W4:Y:S03]  /*1300*/  LDCU.64 UR10, c[0x0][0x550] ;  /* 0x0000aa00ff0a77ac */ /* 0x000f260008000a00 */
[----:B------:R-:W-:Y:S02]  /*1310*/  IMAD R3, R0, UR23, R3 ;  /* 0x0000001700037c24 */ /* 0x000fe4000f8e0203 */
[----:B------:R-:W-:Y:S01]  /*1320*/  IMAD R0, R13, UR50, R6 ;  /* 0x000000320d007c24 */ /* 0x000fe2000f8e0206 */
[----:B------:R-:W-:Y:S01]  /*1330*/  IADD3 R6, P0, PT, R4, UR56, RZ ;  /* 0x0000003804067c10 */ /* 0x000fe2000ff1e0ff */
[C---:B------:R-:W-:Y:S01]  /*1340*/  IMAD.WIDE.U32 R2, R24.reuse, UR8, R2 ;  /* 0x0000000818027c25 */ /* 0x040fe2000f8e0002 */
[----:B------:R-:W-:Y:S02]  /*1350*/  USHF.L.U32 UR50, UR8, 0x5, URZ ;  /* 0x0000000508327899 */ /* 0x000fe400080006ff */
[----:B------:R-:W-:Y:S01]  /*1360*/  IADD3.X R7, PT, PT, R5, UR48, R0, P0, !PT ;  /* 0x0000003005077c10 */ /* 0x000fe200087fe400 */
[----:B------:R-:W-:Y:S01]  /*1370*/  IMAD R14, R24, UR9, R3 ;  /* 0x00000009180e7c24 */ /* 0x000fe2000f8e0203 */
[----:B--2---:R-:W-:Y:S01]  /*1380*/  MOV R0, UR16 ;  /* 0x0000001000007c02 */ /* 0x004fe20008000f00 */
[----:B---3--:R-:W-:Y:S01]  /*1390*/  IMAD.WIDE.U32 R4, R10, UR21, RZ ;  /* 0x000000150a047c25 */ /* 0x008fe2000f8e00ff */
[----:B------:R-:W-:Y:S01]  /*13a0*/  USHF.L.U64.HI UR48, UR8, 0x5, UR9 ;  /* 0x0000000508307899 */ /* 0x000fe20008010209 */
[----:B------:R-:W2:Y:S02]  /*13b0*/  LDCU.64 UR8, c[0x0][0x380] ;  /* 0x00007000ff0877ac */ /* 0x000ea40008000a00 */
[----:B------:R-:W-:Y:S01]  /*13c0*/  IMAD.U32 R3, RZ, RZ, UR17 ;  /* 0x00000011ff037e24 */ /* 0x000fe2000f8e00ff */
[----:B------:R-:W-:Y:S01]  /*13d0*/  SEL R4, R4, RZ, P3 ;  /* 0x000000ff04047207 */ /* 0x000fe20001800000 */
[----:B------:R-:W-:Y:S01]  /*13e0*/  IMAD.WIDE.U32 R6, R0, UR23, R6 ;  /* 0x0000001700067c25 */ /* 0x000fe2000f8e0006 */
[----:B------:R-:W3:Y:S01]  /*13f0*/  LDCU.64 UR16, c[0x0][0x570] ;  /* 0x0000ae00ff1077ac */ /* 0x000ee20008000a00 */
[----:B----4-:R-:W-:-:S02]  /*1400*/  LEA R246, P2, R2, UR10, 0x1 ;  /* 0x0000000a02f67c11 */ /* 0x010fc4000f8408ff */
        /* <DEDUP_REMOVED lines=8> */
[----:B------:R-:W4:Y:S01]  /*1490*/  LDCU.64 UR56, c[0x0][0x420] ;  /* 0x00008400ff3877ac */ /* 0x000f220008000a00 */
[----:B------:R-:W-:Y:S01]  /*14a0*/  SEL R0, R10, RZ, P3 ;  /* 0x000000ff0a007207 */ /* 0x000fe20001800000 */
[C---:B------:R-:W-:Y:S01]  /*14b0*/  IMAD.WIDE.U32 R2, R24.reuse, R12, R2 ;  /* 0x0000000c18027225 */ /* 0x040fe200078e0002 */
[----:B------:R-:W-:Y:S01]  /*14c0*/  MOV R4, UR53 ;  /* 0x0000003500047c02 */ /* 0x000fe20008000f00 */
[----:B-1----:R-:W-:Y:S01]  /*14d0*/  UIMAD.WIDE UR10, UR58, 0x4, UR62 ;  /* 0x000000043a0a78a5 */ /* 0x002fe2000f8e023e */
[----:B------:R-:W-:Y:S01]  /*14e0*/  IADD3.X R5, PT, PT, R5, UR55, R0, P1, P0 ;  /* 0x0000003705057c10 */ /* 0x000fe20008fe0400 */
[----:B------:R-:W-:Y:S01]  /*14f0*/  IMAD R3, R24, R13, R3 ;  /* 0x0000000d18037224 */ /* 0x000fe200078e0203 */
[----:B------:R-:W-:Y:S01]  /*1500*/  IADD3 R0, P0, PT, R11, UR53, RZ ;  /* 0x000000350b007c10 */ /* 0x000fe2000ff1e0ff */
[----:B------:R-:W-:Y:S01]  /*1510*/  IMAD.SHL.U32 R6, R12, 0x20, RZ ;  /* 0x000000200c067824 */ /* 0x000fe200078e00ff */
[----:B--2---:R-:W-:Y:S01]  /*1520*/  LEA R244, P1, R2, UR8, 0x1 ;  /* 0x0000000802f47c11 */ /* 0x004fe2000f8208ff */
[----:B------:R-:W-:Y:S01]  /*1530*/  VIADD R10, R24, 0x20 ;  /* 0x00000020180a7836 */ /* 0x000fe20000000000 */
[----:B------:R-:W-:-:S02]  /*1540*/  LEA.HI.X.SX32 R4, R4, R5, 0x1, P0 ;  /* 0x0000000504047211 */ /* 0x000fc400000f0eff */
[----:B---3--:R-:W-:Y:S01]  /*1550*/  LEA R240, P0, R0, UR16, 0x2 ;  /* 0x0000001000f07c11 */ /* 0x008fe2000f8010ff */
[----:B------:R-:W-:Y:S01]  /*1560*/  UMOV UR16, UR10 ;  /* 0x0000000a00107c82 */ /* 0x000fe20008000000 */
[----:B------:R-:W-:Y:S02]  /*1570*/  LEA.HI.X R243, R2, UR9, R3, 0x1, P1 ;  /* 0x0000000902f37c11 */ /* 0x000fe400088f0c03 */
[----:B------:R-:W-:Y:S01]  /*1580*/  LEA.HI.X R241, R0, UR17, R4, 0x2, P0 ;  /* 0x0000001100f17c11 */ /* 0x000fe200080f1404 */
[----:B----4-:R-:W-:Y:S01]  /*1590*/  UIMAD.WIDE UR56, UR59, 0x4, UR56 ;  /* 0x000000043b3878a5 */ /* 0x010fe2000f8e0238 */
        /* <DEDUP_REMOVED lines=22> */
.L_x_1066:
[----:B------:R-:W1:Y:S01]  /*1700*/  LDCU.64 UR10, c[0x0][0x5c0] ;  /* 0x0000b800ff0a77ac */ /* 0x000e620008000a00 */
[----:B------:R-:W-:-:S04]  /*1710*/  UIADD3 UR8, UPT, UPT, UR39, UR41, URZ ;  /* 0x0000002927087290 */ /* 0x000fc8000fffe0ff */
[----:B-1----:R-:W-:Y:S02]  /*1720*/  UIMAD.WIDE.U32 UR16, UR8, UR10, URZ ;  /* 0x0000000a081072a5 */ /* 0x002fe4000f8e00ff */
[----:B------:R-:W-:-:S04]  /*1730*/  UIMAD UR8, UR8, UR11, URZ ;  /* 0x0000000b080872a4 */ /* 0x000fc8000f8e02ff */
[----:B------:R-:W-:-:S06]  /*1740*/  UIADD3 UR8, UPT, UPT, UR17, UR8, URZ ;  /* 0x0000000811087290 */ /* 0x000fcc000fffe0ff */
[----:B------:R-:W-:Y:S02]  /*1750*/  MOV R0, UR8 ;  /* 0x0000000800007c02 */ /* 0x000fe40008000f00 */
.L_x_1067:
        /* <DEDUP_REMOVED lines=13> */
.L_x_1068:
[----:B------:R-:W1:Y:S01]  /*1830*/  LDCU.64 UR8, c[0x0][0x5c8] ;  /* 0x0000b900ff0877ac */ /* 0x000e620008000a00 */
[----:B------:R-:W-:-:S04]  /*1840*/  UIADD3 UR39, UPT, UPT, UR39, UR41, URZ ;  /* 0x0000002927277290 */ /* 0x000fc8000fffe0ff */
[----:B-1----:R-:W-:Y:S02]  /*1850*/  UIMAD.WIDE.U32 UR14, UR39, UR8, URZ ;  /* 0x00000008270e72a5 */ /* 0x002fe4000f8e00ff */
[----:B------:R-:W-:-:S04]  /*1860*/  UIMAD UR39, UR39, UR9, URZ ;  /* 0x00000009272772a4 */ /* 0x000fc8000f8e02ff */
[----:B------:R-:W-:-:S06]  /*1870*/  UIADD3 UR39, UPT, UPT, UR15, UR39, URZ ;  /* 0x000000270f277290 */ /* 0x000fcc000fffe0ff */
[----:B------:R-:W-:-:S07]  /*1880*/  MOV R11, UR39 ;  /* 0x00000027000b7c02 */ /* 0x000fce0008000f00 */
.L_x_1069:
        /* <DEDUP_REMOVED lines=30> */
.L_x_1071:
[----:B------:R-:W-:Y:S05]  /*1a70*/  BSYNC.RECONVERGENT B0 ;  /* 0x0000000000007941 */ /* 0x000fea0003800200 */
.L_x_1070:
        /* <DEDUP_REMOVED lines=16> */
.L_x_1073:
[----:B------:R-:W-:Y:S05]  /*1b80*/  BSYNC.RECONVERGENT B0 ;  /* 0x0000000000007941 */ /* 0x000fea0003800200 */
.L_x_1072:
        /* <DEDUP_REMOVED lines=16> */
.L_x_1075:
[----:B------:R-:W-:Y:S05]  /*1c90*/  BSYNC.RECONVERGENT B0 ;  /* 0x0000000000007941 */ /* 0x000fea0003800200 */
.L_x_1074:
        /* <DEDUP_REMOVED lines=16> */
.L_x_1077:
[----:B------:R-:W-:Y:S05]  /*1da0*/  BSYNC.RECONVERGENT B0 ;  /* 0x0000000000007941 */ /* 0x000fea0003800200 */
.L_x_1076:
        /* <DEDUP_REMOVED lines=25> */
.L_x_1079:
[----:B------:R-:W-:Y:S05]  /*1f40*/  BSYNC.RECONVERGENT B0 ;  /* 0x0000000000007941 */ /* 0x000fea0003800200 */
.L_x_1078:
        /* <DEDUP_REMOVED lines=16> */
.L_x_1081:
[----:B------:R-:W-:Y:S05]  /*2050*/  BSYNC.RECONVERGENT B0 ;  /* 0x0000000000007941 */ /* 0x000fea0003800200 */
.L_x_1080:
        /* <DEDUP_REMOVED lines=16> */
.L_x_1083:
[----:B------:R-:W-:Y:S05]  /*2160*/  BSYNC.RECONVERGENT B0 ;  /* 0x0000000000007941 */ /* 0x000fea0003800200 */
.L_x_1082:
        /* <DEDUP_REMOVED lines=17> */
.L_x_1065:
        /* <DEDUP_REMOVED lines=30> */
.L_x_1086:
[----:B------:R2:W-:Y:S04]  /*2460*/  STS.128 [R0+0x8000], RZ ;  /* 0x008000ff00007388 */ /* 0x0005e80000000c00 */
[----:B------:R2:W-:Y:S02]  /*2470*/  STS.128 [R0+0xa000], RZ ;  /* 0x00a000ff00007388 */ /* 0x0005e40000000c00 */
.L_x_1087:
[----:B------:R-:W-:Y:S05]  /*2480*/  BSYNC.RECONVERGENT B0 ;  /* 0x0000000000007941 */ /* 0x000fea0003800200 */
.L_x_1085:
        /* <DEDUP_REMOVED lines=23> */
.L_x_1089:
[----:B------:R-:W-:Y:S05]  /*2600*/  BSYNC.RECONVERGENT B0 ;  /* 0x0000000000007941 */ /* 0x000fea0003800200 */
.L_x_1088:
        /* <DEDUP_REMOVED lines=21> */
.L_x_1091:
[----:B------:R1:W-:Y:S04]  /*2760*/  STS.128 [R238], RZ ;  /* 0x000000ffee007388 */ /* 0x0003e80000000c00 */
[----:B------:R1:W-:Y:S02]  /*2770*/  STS.128 [R238+0x2000], RZ ;  /* 0x002000ffee007388 */ /* 0x0003e40000000c00 */
.L_x_1092:
[----:B------:R-:W-:Y:S05]  /*2780*/  BSYNC.RECONVERGENT B0 ;  /* 0x0000000000007941 */ /* 0x000fea0003800200 */
.L_x_1090:
[--C-:B------:R-:W-:Y:S01]  /*2790*/  SHF.R.U32.HI R206, RZ, 0x1, R214.reuse ;  /* 0x00000001ffce7819 */ /* 0x100fe200000116d6 */
[----:B-1----:R-:W-:Y:S01]  /*27a0*/  IMAD.MOV.U32 R5, RZ, RZ, 0x7f800000 ;  /* 0x7f800000ff057424 */ /* 0x002fe200078e00ff */
[----:B------:R-:W-:Y:S01]  /*27b0*/  SHF.R.U32.HI R249, RZ, 0x2, R214 ;  /* 0x00000002fff97819 */ /* 0x000fe200000116d6 */
[----:B------:R-:W-:Y:S01]  /*27c0*/  IMAD.MOV.U32 R7, RZ, RZ, 0x7f800000 ;  /* 0x7f800000ff077424 */ /* 0x000fe200078e00ff */
[----:B----4-:R-:W-:Y:S01]  /*27d0*/  LOP3.LUT R2, R206, 0x10, RZ, 0xc0, !PT ;  /* 0x00000010ce027812 */ /* 0x010fe200078ec0ff */
[----:B------:R-:W-:Y:S02]  /*27e0*/  IMAD.MOV.U32 R11, RZ, RZ, 0x7f800000 ;  /* 0x7f800000ff0b7424 */ /* 0x000fe400078e00ff */
[----:B------:R-:W-:Y:S01]  /*27f0*/  IMAD.MOV.U32 R29, RZ, RZ, 0x7f800000 ;  /* 0x7f800000ff1d7424 */ /* 0x000fe200078e00ff */
[----:B------:R-:W-:-:S04]  /*2800*/  LOP3.LUT R249, R2, 0x7, R249, 0xf8, !PT ;  /* 0x0000000702f97812 */ /* 0x000fc800078ef8f9 */
[C---:B------:R-:W-:Y:S01]  /*2810*/  LOP3.LUT R3, R249.reuse, 0x20, RZ, 0xfc, !PT ;  /* 0x00000020f9037812 */ /* 0x040fe200078efcff */
[C---:B------:R-:W-:Y:S01]  /*2820*/  VIADD R2, R249.reuse, 0x28 ;  /* 0x00000028f9027836 */ /* 0x040fe20000000000 */
[C---:B------:R-:W-:Y:S01]  /*2830*/  ISETP.GE.AND P3, PT, R249.reuse, UR51, PT ;  /* 0x00000033f9007c0c */ /* 0x040fe2000bf66270 */
[----:B------:R-:W-:Y:S01]  /*2840*/  VIADD R4, R249, 0x8 ;  /* 0x00000008f9047836 */ /* 0x000fe20000000000 */
[----:B------:R-:W-:Y:S02]  /*2850*/  ISETP.GE.AND P1, PT, R3, UR51, PT ;  /* 0x0000003303007c0c */ /* 0x000fe4000bf26270 */
        /* <DEDUP_REMOVED lines=31> */
.L_x_1094:
[----:B------:R-:W-:Y:S05]  /*2a50*/  BSYNC.RECONVERGENT B0 ;  /* 0x0000000000007941 */ /* 0x000fea0003800200 */
.L_x_1093:
        /* <DEDUP_REMOVED lines=36> */
.L_x_1096:
[----:B------:R2:W-:Y:S04]  /*2ca0*/  STS.128 [R0+0xc000], RZ ;  /* 0x00c000ff00007388 */ /* 0x0005e80000000c00 */
[----:B------:R2:W-:Y:S02]  /*2cb0*/  STS.128 [R0+0x10000], RZ ;  /* 0x010000ff00007388 */ /* 0x0005e40000000c00 */
.L_x_1097:
[----:B------:R-:W-:Y:S05]  /*2cc0*/  BSYNC.RECONVERGENT B0 ;  /* 0x0000000000007941 */ /* 0x000fea0003800200 */
.L_x_1095:
        /* <DEDUP_REMOVED lines=29> */
.L_x_1099:
[----:B------:R-:W-:Y:S05]  /*2ea0*/  BSYNC.RECONVERGENT B0 ;  /* 0x0000000000007941 */ /* 0x000fea0003800200 */
.L_x_1098:
        /* <DEDUP_REMOVED lines=26> */
.L_x_1101:
[----:B------:R-:W-:Y:S05]  /*3050*/  BSYNC.RECONVERGENT B0 ;  /* 0x0000000000007941 */ /* 0x000fea0003800200 */
.L_x_1100:
        /* <DEDUP_REMOVED lines=26> */
.L_x_1103:
[----:B------:R-:W-:Y:S05]  /*3200*/  BSYNC.RECONVERGENT B0 ;  /* 0x0000000000007941 */ /* 0x000fea0003800200 */
.L_x_1102:
        /* <DEDUP_REMOVED lines=34> */
.L_x_1105:
[----:B------:R1:W-:Y:S04]  /*3430*/  STS.128 [R0+0x14000], RZ ;  /* 0x014000ff00007388 */ /* 0x0003e80000000c00 */
[----:B------:R1:W-:Y:S02]  /*3440*/  STS.128 [R0+0x18000], RZ ;  /* 0x018000ff00007388 */ /* 0x0003e40000000c00 */
.L_x_1106:
[----:B------:R-:W-:Y:S05]  /*3450*/  BSYNC.RECONVERGENT B0 ;  /* 0x0000000000007941 */ /* 0x000fea0003800200 */
.L_x_1104:
[----:B------:R1:W-:Y:S01]  /*3460*/  @P5 STS.128 [R0+0x15000], RZ ;  /* 0x015000ff00005388 */ /* 0x0003e20000000c00 */
[----:B------:R-:W-:Y:S03]  /*3470*/  BSSY.RECONVERGENT B0, `(.L_x_1107) ;  /* 0x0000019000007945 */ /* 0x000fe60003800200 */
        /* <DEDUP_REMOVED lines=24> */
.L_x_1108:
[----:B------:R-:W-:Y:S05]  /*3600*/  BSYNC.RECONVERGENT B0 ;  /* 0x0000000000007941 */ /* 0x000fea0003800200 */
.L_x_1107:
        /* <DEDUP_REMOVED lines=26> */
.L_x_1110:
[----:B------:R-:W-:Y:S05]  /*37b0*/  BSYNC.RECONVERGENT B0 ;  /* 0x0000000000007941 */ /* 0x000fea0003800200 */
.L_x_1109:
        /* <DEDUP_REMOVED lines=26> */
.L_x_1112:
[----:B------:R-:W-:Y:S05]  /*3960*/  BSYNC.RECONVERGENT B0 ;  /* 0x0000000000007941 */ /* 0x000fea0003800200 */
.L_x_1111:
[----:B------:R-:W5:Y:S01]  /*3970*/  LDCU.64 UR8, c[0x0][0x538] ;  /* 0x0000a700ff0877ac */ /* 0x000f620008000a00 */
[----:B----4-:R-:W-:Y:S01]  /*3980*/  IMAD.U32 R2, RZ, RZ, UR23 ;  /* 0x00000017ff027e24 */ /* 0x010fe2000f8e00ff */
[----:B------:R-:W4:Y:S01]  /*3990*/  LDC.64 R16, c[0x0][0x528] ;  /* 0x00014a00ff107b82 */ /* 0x000f220000000a00 */
[C---:B------:R-:W-:Y:S01]  /*39a0*/  IMAD.SHL.U32 R204, R214.reuse, 0x40, RZ ;  /* 0x00000040d6cc7824 */ /* 0x040fe200078e00ff */
[----:B------:R-:W-:Y:S01]  /*39b0*/  SHF.R.U32.HI R6, RZ, 0x4, R214 ;  /* 0x00000004ff067819 */ /* 0x000fe200000116d6 */
[C---:B------:R-:W-:Y:S02]  /*39c0*/  IMAD.SHL.U32 R201, R214.reuse, 0x20, RZ ;  /* 0x00000020d6c97824 */ /* 0x040fe400078e00ff */
[----:B------:R-:W-:Y:S01]  /*39d0*/  IMAD.SHL.U32 R11, R214, 0x2, RZ ;  /* 0x00000002d60b7824 */ /* 0x000fe200078e00ff */
[----:B-123--:R-:W-:Y:S02]  /*39e0*/  LOP3.LUT R0, R204, 0x1c0, RZ, 0xc0, !PT ;  /* 0x000001c0cc007812 */ /* 0x00efe400078ec0ff */
[----:B------:R-:W-:Y:S01]  /*39f0*/  LOP3.LUT R248, R248, 0x1, RZ, 0xc0, !PT ;  /* 0x00000001f8f87812 */ /* 0x000fe200078ec0ff */
[----:B------:R-:W-:Y:S01]  /*3a00*/  UIMAD UR14, UR24, UR43, UR23 ;  /* 0x0000002b180e72a4 */ /* 0x000fe2000f8e0217 */
[----:B------:R-:W-:Y:S01]  /*3a10*/  LOP3.LUT R0, R0, 0x38, R27, 0xf8, !PT ;  /* 0x0000003800007812 */ /* 0x000fe200078ef81b */
[----:B------:R-:W1:Y:S01]  /*3a20*/  LDC R247, c[0x0][0x44c] ;  /* 0x00011300fff77b82 */ /* 0x000e620000000800 */
[----:B------:R-:W-:Y:S01]  /*3a30*/  LOP3.LUT R6, R6, 0x8, RZ, 0xc0, !PT ;  /* 0x0000000806067812 */ /* 0x000fe200078ec0ff */
[----:B------:R-:W0:Y:S01]  /*3a40*/  LDGDEPBAR ;  /* 0x00000000000079af */ /* 0x000e220000000000 */
[----:B------:R-:W2:Y:S01]  /*3a50*/  LDCU UR12, c[0x0][0x45c] ;  /* 0x00008b80ff0c77ac */ /* 0x000ea20008000800 */
[----:B-----5:R-:W-:-:S04]  /*3a60*/  ISETP.NE.U32.AND P4, PT, RZ, UR8, PT ;  /* 0x00000008ff007c0c */ /* 0x020fc8000bf85070 */
[----:B------:R-:W-:Y:S01]  /*3a70*/  ISETP.NE.AND.EX P4, PT, RZ, UR9, PT, P4 ;  /* 0x00000009ff007c0c */ /* 0x000fe2000bf85340 */
[----:B----4-:R-:W3:-:S12]  /*3a80*/  LDG.E.64 R12, desc[UR32][R16.64+0x8] ;  /* 0x00000820100c7981 */ /* 0x010ed8000c1e1b00 */
[----:B------:R-:W4:Y:S01]  /*3a90*/  @P4 LDC.64 R4, c[0x0][0x540] ;  /* 0x00015000ff044b82 */ /* 0x000f220000000a00 */
[----:B------:R-:W-:Y:S01]  /*3aa0*/  @P4 IMAD.MOV.U32 R3, RZ, RZ, RZ ;  /* 0x000000ffff034224 */ /* 0x000fe200078e00ff */
[--C-:B------:R-:W-:Y:S02]  /*3ab0*/  LOP3.LUT R6, R6, 0x10, R214.reuse, 0xf8, !PT ;  /* 0x0000001006067812 */ /* 0x100fe400078ef8d6 */
[----:B------:R-:W-:-:S04]  /*3ac0*/  LOP3.LUT R8, R0, 0x8, R214, 0x78, !PT ;  /* 0x0000000800087812 */ /* 0x000fc800078e78d6 */
[----:B------:R-:W5:Y:S01]  /*3ad0*/  @P4 LDC R7, c[0x0][0x458] ;  /* 0x00011600ff074b82 */ /* 0x000f620000000800 */
[----:B------:R-:W2:Y:S01]  /*3ae0*/  LDG.E.64 R16, desc[UR32][R16.64] ;  /* 0x0000002010107981 */ /* 0x000ea2000c1e1b00 */
[----:B----4-:R-:W-:-:S04]  /*3af0*/  @P4 IMAD.WIDE.U32 R2, R4, UR24, R2 ;  /* 0x0000001804024c25 */ /* 0x010fc8000f8e0002 */
[----:B------:R-:W-:Y:S01]  /*3b00*/  @P4 IMAD R5, R5, UR24, R3 ;  /* 0x0000001805054c24 */ /* 0x000fe2000f8e0203 */
[----:B------:R-:W-:Y:S01]  /*3b10*/  @P4 LEA R4, P0, R2, UR8, 0x2 ;  /* 0x0000000802044c11 */ /* 0x000fe2000f8010ff */
[----:B------:R-:W-:Y:S01]  /*3b20*/  IMAD.U32 R3, RZ, RZ, UR36 ;  /* 0x00000024ff037e24 */ /* 0x000fe2000f8e00ff */
[----:B------:R-:W-:Y:S01]  /*3b30*/  LOP3.LUT R10, R204, 0x200, RZ, 0xc0, !PT ;  /* 0x00000200cc0a7812 */ /* 0x000fe200078ec0ff */
[----:B-----5:R-:W4:Y:S01]  /*3b40*/  @P4 MUFU.RCP R7, R7 ;  /* 0x0000000700074308 */ /* 0x020f220000001000 */
[----:B------:R-:W-:Y:S01]  /*3b50*/  @P4 LEA.HI.X R5, R2, UR9, R5, 0x2, P0 ;  /* 0x0000000902054c11 */ /* 0x000fe200080f1405 */
[----:B------:R-:W-:Y:S01]  /*3b60*/  USHF.L.U32 UR14, UR14, 0x5, URZ ;  /* 0x000000050e0e7899 */ /* 0x000fe200080006ff */
[----:B------:R-:W-:Y:S01]  /*3b70*/  R2P PR, R214, 0x6 ;  /* 0x00000006d6007804 */ /* 0x000fe20000000000 */
[----:B------:R-:W-:Y:S02]  /*3b80*/  IMAD.U32 R2, RZ, RZ, UR37 ;  /* 0x00000025ff027e24 */ /* 0x000fe4000f8e00ff */
[----:B------:R-:W-:Y:S01]  /*3b90*/  IMAD.MOV.U32 R210, RZ, RZ, 0x40 ;  /* 0x00000040ffd27424 */ /* 0x000fe200078e00ff */
[----:B------:R5:W4:Y:S01]  /*3ba0*/  @P4 LDG.E R9, desc[UR32][R4.64] ;  /* 0x0000002004094981 */ /* 0x000b22000c1e1900 */
[----:B------:R-:W-:-:S02]  /*3bb0*/  IMAD.MOV.U32 R196, RZ, RZ, 0x20 ;  /* 0x00000020ffc47424 */ /* 0x000fc400078e00ff */
[----:B------:R-:W-:Y:S01]  /*3bc0*/  IMAD.MOV.U32 R216, RZ, RZ, 0x40 ;  /* 0x00000040ffd87424 */ /* 0x000fe200078e00ff */
[----:B------:R-:W1:Y:S01]  /*3bd0*/  S2R R214, SR_TID.X ;  /* 0x0000000000d67919 */ /* 0x000e620000002100 */
[----:B------:R-:W-:Y:S01]  /*3be0*/  IMAD R248, R2, 0x4, R248 ;  /* 0x0000000402f87824 */ /* 0x000fe200078e02f8 */
[----:B------:R-:W-:Y:S01]  /*3bf0*/  LOP3.LUT R2, R0, 0x8, R206, 0x78, !PT ;  /* 0x0000000800027812 */ /* 0x000fe200078e78ce */
[----:B------:R-:W-:Y:S01]  /*3c00*/  IMAD.MOV.U32 R219, RZ, RZ, 0x40 ;  /* 0x00000040ffdb7424 */ /* 0x000fe200078e00ff */
[----:B------:R-:W-:Y:S01]  /*3c10*/  LOP3.LUT R0, R6, R0, RZ, 0x3c, !PT ;  /* 0x0000000006007212 */ /* 0x000fe200078e3cff */
[----:B------:R-:W-:Y:S01]  /*3c20*/  IMAD.MOV.U32 R242, RZ, RZ, R238 ;  /* 0x000000fffff27224 */ /* 0x000fe200078e00ee */
        /* <DEDUP_REMOVED lines=15> */
[----:B-----5:R-:W-:Y:S02]  /*3d20*/  IADD3 R4, PT, PT, R3, UR38, R249 ;  /* 0x0000002603047c10 */ /* 0x020fe4000fffe0f9 */
[----:B------:R-:W-:Y:S02]  /*3d30*/  CS2R R132, SRZ ;  /* 0x0000000000847805 */ /* 0x000fe4000001ff00 */
[----:B------:R-:W-:Y:S02]  /*3d40*/  LOP3.LUT R3, R10, 0x400, R201, 0xf8, !PT ;  /* 0x000004000a037812 */ /* 0x000fe400078ef8c9 */
[----:B------:R-:W-:Y:S02]  /*3d50*/  CS2R R126, SRZ ;  /* 0x00000000007e7805 */ /* 0x000fe4000001ff00 */
[----:B------:R-:W-:Y:S02]  /*3d60*/  CS2R R124, SRZ ;  /* 0x00000000007c7805 */ /* 0x000fe4000001ff00 */
[----:B------:R-:W-:-:S02]  /*3d70*/  CS2R R130, SRZ ;  /* 0x0000000000827805 */ /* 0x000fc4000001ff00 */
[----:B------:R-:W-:Y:S02]  /*3d80*/  LOP3.LUT R205, R3, R2, RZ, 0xfc, !PT ;  /* 0x0000000203cd7212 */ /* 0x000fe400078efcff */
[----:B------:R-:W-:Y:S02]  /*3d90*/  CS2R R128, SRZ ;  /* 0x0000000000807805 */ /* 0x000fe4000001ff00 */
[----:B------:R-:W-:Y:S01]  /*3da0*/  LOP3.LUT R2, R11, 0x6, RZ, 0xc0, !PT ;  /* 0x000000060b027812 */ /* 0x000fe200078ec0ff */
[----:B------:R-:W-:Y:S01]  /*3db0*/  IMAD.U32 R5, RZ, RZ, UR40 ;  /* 0x00000028ff057e24 */ /* 0x000fe2000f8e00ff */
[----:B------:R-:W-:Y:S02]  /*3dc0*/  CS2R R122, SRZ ;  /* 0x00000000007a7805 */ /* 0x000fe4000001ff00 */
[----:B------:R-:W-:Y:S02]  /*3dd0*/  CS2R R120, SRZ ;  /* 0x0000000000787805 */ /* 0x000fe4000001ff00 */
[----:B------:R-:W-:-:S02]  /*3de0*/  LOP3.LUT R2, R2, 0x1e0, R206, 0xf8, !PT ;  /* 0x000001e002027812 */ /* 0x000fc400078ef8ce */
[----:B------:R-:W-:Y:S02]  /*3df0*/  CS2R R118, SRZ ;  /* 0x0000000000767805 */ /* 0x000fe4000001ff00 */
[----:B-1----:R-:W-:Y:S02]  /*3e00*/  LOP3.LUT P0, R3, R214, 0x4, RZ, 0xc0, !PT ;  /* 0x00000004d6037812 */ /* 0x002fe4000780c0ff */
[----:B------:R-:W-:Y:S02]  /*3e10*/  CS2R R116, SRZ ;  /* 0x0000000000747805 */ /* 0x000fe4000001ff00 */
[----:B------:R-:W-:Y:S01]  /*3e20*/  CS2R R110, SRZ ;  /* 0x00000000006e7805 */ /* 0x000fe2000001ff00 */
[----:B------:R-:W-:Y:S01]  /*3e30*/  VIADD R2, R2, UR5 ;  /* 0x0000000502027c36 */ /* 0x000fe20008000000 */
[----:B------:R-:W-:Y:S01]  /*3e40*/  IADD3 R239, PT, PT, R4, -0x1f, -R5 ;  /* 0xffffffe104ef7810 */ /* 0x000fe20007ffe805 */
[----:B------:R-:W-:Y:S01]  /*3e50*/  USHF.R.S32.HI UR13, URZ, 0x1f, UR14 ;  /* 0x0000001fff0d7899 */ /* 0x000fe2000801140e */
[----:B------:R-:W-:Y:S01]  /*3e60*/  LOP3.LUT R204, R0, 0x200, R204, 0xf8, !PT ;  /* 0x0000020000cc7812 */ /* 0x000fe200078ef8cc */
[C---:B------:R-:W-:Y:S01]  /*3e70*/  VIADD R5, R2.reuse, 0x1 ;  /* 0x0000000102057836 */ /* 0x040fe20000000000 */
[----:B------:R-:W-:Y:S01]  /*3e80*/  ISETP.NE.AND P3, PT, R3, RZ, PT ;  /* 0x000000ff0300720c */ /* 0x000fe20003f65270 */
[----:B------:R-:W-:Y:S01]  /*3e90*/  VIADD R4, R2, 0x8 ;  /* 0x0000000802047836 */ /* 0x000fe20000000000 */
[----:B------:R-:W-:Y:S01]  /*3ea0*/  LOP3.LUT R201, R8, 0x7a00, R201, 0xf8, !PT ;  /* 0x00007a0008c97812 */ /* 0x000fe200078ef8c9 */
[----:B------:R-:W-:Y:S01]  /*3eb0*/  IMAD.MOV.U32 R0, RZ, RZ, RZ ;  /* 0x000000ffff007224 */ /* 0x000fe200078e00ff */
[----:B------:R-:W-:Y:S01]  /*3ec0*/  CS2R R108, SRZ ;  /* 0x00000000006c7805 */ /* 0x000fe2000001ff00 */
[----:B------:R-:W-:Y:S01]  /*3ed0*/  VIADD R3, R2, 0x9 ;  /* 0x0000000902037836 */ /* 0x000fe20000000000 */
[----:B------:R-:W-:Y:S01]  /*3ee0*/  I2FP.F32.S32 R10, R5 ;  /* 0x00000005000a7245 */ /* 0x000fe20000201400 */
[C---:B------:R-:W-:Y:S01]  /*3ef0*/  IMAD.SHL.U32 R215, R214.reuse, 0x40, RZ ;  /* 0x00000040d6d77824 */ /* 0x040fe200078e00ff */
[----:B------:R-:W-:Y:S01]  /*3f00*/  I2FP.F32.S32 R8, R4 ;  /* 0x0000000400087245 */ /* 0x000fe20000201400 */
[----:B------:R-:W-:Y:S01]  /*3f10*/  IMAD.SHL.U32 R217, R214, 0x20, RZ ;  /* 0x00000020d6d97824 */ /* 0x000fe200078e00ff */
[----:B------:R-:W-:Y:S01]  /*3f20*/  I2FP.F32.S32 R6, R3 ;  /* 0x0000000300067245 */ /* 0x000fe20000201400 */
[----:B------:R-:W-:Y:S01]  /*3f30*/  VIADD R11, R2, 0x18 ;  /* 0x00000018020b7836 */ /* 0x000fe20000000000 */
[----:B------:R-:W-:Y:S01]  /*3f40*/  I2FP.F32.S32 R14, R2 ;  /* 0x00000002000e7245 */ /* 0x000fe20000201400 */
[----:B------:R-:W-:Y:S01]  /*3f50*/  IMAD.SHL.U32 R213, R214, 0x8, RZ ;  /* 0x00000008d6d57824 */ /* 0x000fe200078e00ff */
[----:B------:R-:W-:-:S02]  /*3f60*/  SEL R210, R210, 0xffffffc0, !P2 ;  /* 0xffffffc0d2d27807 */ /* 0x000fc40005000000 */
[----:B------:R-:W-:Y:S02]  /*3f70*/  CS2R R114, SRZ ;  /* 0x0000000000727805 */ /* 0x000fe4000001ff00 */
[----:B------:R-:W-:Y:S02]  /*3f80*/  I2FP.F32.S32 R3, R11 ;  /* 0x0000000b00037245 */ /* 0x000fe40000201400 */
[----:B------:R-:W-:Y:S02]  /*3f90*/  CS2R R112, SRZ ;  /* 0x0000000000707805 */ /* 0x000fe4000001ff00 */
[----:B------:R-:W-:Y:S02]  /*3fa0*/  LEA R201, R201, UR35, 0x1 ;  /* 0x00000023c9c97c11 */ /* 0x000fe4000f8e08ff */
[----:B------:R-:W-:Y:S02]  /*3fb0*/  CS2R R106, SRZ ;  /* 0x00000000006a7805 */ /* 0x000fe4000001ff00 */
[----:B------:R-:W-:-:S02]  /*3fc0*/  LOP3.LUT R209, R215, 0x1c0, RZ, 0xc0, !PT ;  /* 0x000001c0d7d17812 */ /* 0x000fc400078ec0ff */
[----:B------:R-:W-:Y:S02]  /*3fd0*/  CS2R R104, SRZ ;  /* 0x0000000000687805 */ /* 0x000fe4000001ff00 */
[----:B------:R-:W-:Y:S01]  /*3fe0*/  LEA R205, R205, UR35, 0x1 ;  /* 0x00000023cdcd7c11 */ /* 0x000fe2000f8e08ff */
[----:B------:R-:W-:Y:S01]  /*3ff0*/  IMAD.IADD R207, R210, 0x1, R201 ;  /* 0x00000001d2cf7824 */ /* 0x000fe200078e02c9 */
[----:B------:R-:W-:Y:S02]  /*4000*/  LEA R204, R204, UR35, 0x1 ;  /* 0x00000023cccc7c11 */ /* 0x000fe4000f8e08ff */
[----:B------:R-:W-:Y:S02]  /*4010*/  CS2R R102, SRZ ;  /* 0x0000000000667805 */ /* 0x000fe4000001ff00 */
[----:B------:R-:W-:Y:S02]  /*4020*/  SEL R196, R196, 0xffffffe0, !P1 ;  /* 0xffffffe0c4c47807 */ /* 0x000fe40004800000 */
[----:B------:R-:W-:-:S02]  /*4030*/  CS2R R100, SRZ ;  /* 0x0000000000647805 */ /* 0x000fc4000001ff00 */
[----:B------:R-:W-:Y:S02]  /*4040*/  LOP3.LUT R218, R214, 0x8, RZ, 0xc0, !PT ;  /* 0x00000008d6da7812 */ /* 0x000fe400078ec0ff */
[----:B------:R-:W-:Y:S02]  /*4050*/  CS2R R94, SRZ ;  /* 0x00000000005e7805 */ /* 0x000fe4000001ff00 */
[----:B------:R-:W-:Y:S02]  /*4060*/  LOP3.LUT R212, R215, 0x200, RZ, 0xc0, !PT ;  /* 0x00000200d7d47812 */ /* 0x000fe400078ec0ff */
[----:B------:R-:W-:Y:S02]  /*4070*/  CS2R R92, SRZ ;  /* 0x00000000005c7805 */ /* 0x000fe4000001ff00 */
[----:B------:R-:W-:Y:S02]  /*4080*/  LOP3.LUT R209, R209, 0x38, R213, 0xf8, !PT ;  /* 0x00000038d1d17812 */ /* 0x000fe400078ef8d5 */
        /* <DEDUP_REMOVED lines=30> */
[----:B------:R-:W-:Y:S01]  /*4270*/  VIADD R248, R248, 0xfffffffc ;  /* 0xfffffffcf8f87836 */ /* 0x000fe20000000000 */
[----:B------:R-:W-:Y:S01]  /*4280*/  LOP3.LUT P6, RZ, R214, 0x8, RZ, 0xc0, !PT ;  /* 0x00000008d6ff7812 */ /* 0x000fe200078cc0ff */
[----:B------:R-:W-:Y:S01]  /*4290*/  VIADD R205, R205, UR10 ;  /* 0x0000000acdcd7c36 */ /* 0x000fe20008000000 */
[----:B------:R-:W-:Y:S01]  /*42a0*/  SEL R216, R216, 0xffffffc0, !P0 ;  /* 0xffffffc0d8d87807 */ /* 0x000fe20004000000 */
[----:B------:R-:W-:Y:S01]  /*42b0*/  VIADD R204, R204, UR10 ;  /* 0x0000000acccc7c36 */ /* 0x000fe20008000000 */
[----:B------:R-:W-:Y:S01]  /*42c0*/  SEL R219, R219, 0xffffffc0, !P0 ;  /* 0xffffffc0dbdb7807 */ /* 0x000fe20004000000 */
[----:B------:R-:W-:Y:S01]  /*42d0*/  IMAD.IADD R202, R196, 0x1, R201 ;  /* 0x00000001c4ca7824 */ /* 0x000fe200078e02c9 */
[----:B------:R-:W-:Y:S01]  /*42e0*/  LOP3.LUT R212, R212, 0x400, R217, 0xf8, !PT ;  /* 0x00000400d4d47812 */ /* 0x000fe200078ef8d9 */
[----:B------:R-:W-:Y:S01]  /*42f0*/  IMAD.IADD R208, R196, 0x1, R207 ;  /* 0x00000001c4d07824 */ /* 0x000fe200078e02cf */
[----:B------:R-:W1:Y:S01]  /*4300*/  LDCU UR8, c[0x0][0x440] ;  /* 0x00008800ff0877ac */ /* 0x000e620008000800 */
[----:B------:R-:W1:Y:S01]  /*4310*/  LDCU UR9, c[0x0][0x3e0] ;  /* 0x00007c00ff0977ac */ /* 0x000e620008000800 */
[----:B------:R-:W1:Y:S01]  /*4320*/  LDCU.U8 UR5, c[0x0][0x4f8] ;  /* 0x00009f00ff0577ac */ /* 0x000e620008000000 */
[----:B------:R-:W-:Y:S01]  /*4330*/  UIADD3 UR47, UPT, UPT, UR47, 0x80, -UR38 ;  /* 0x000000802f2f7890 */ /* 0x000fe2000fffe826 */
[----:B----4-:R-:W-:Y:S01]  /*4340*/  @P4 FMUL.FTZ R0, R9, R7 ;  /* 0x0000000709004220 */ /* 0x010fe20000410000 */
[----:B------:R-:W-:-:S02]  /*4350*/  VIADD R9, R2, 0x11 ;  /* 0x0000001102097836 */ /* 0x000fc40000000000 */
[----:B------:R-:W-:Y:S02]  /*4360*/  VIADD R7, R2, 0x10 ;  /* 0x0000001002077836 */ /* 0x000fe40000000000 */
[-C--:B------:R-:W-:Y:S01]  /*4370*/  FMUL.FTZ R8, R8, R0.reuse ;  /* 0x0000000008087220 */ /* 0x080fe20000410000 */
[----:B------:R-:W-:Y:S01]  /*4380*/  I2FP.F32.S32 R4, R9 ;  /* 0x0000000900047245 */ /* 0x000fe20000201400 */
[-C--:B------:R-:W-:Y:S01]  /*4390*/  FMUL.FTZ R9, R10, R0.reuse ;  /* 0x000000000a097220 */ /* 0x080fe20000410000 */
[----:B------:R-:W-:Y:S02]  /*43a0*/  VIADD R2, R2, 0x19 ;  /* 0x0000001902027836 */ /* 0x000fe40000000000 */
[----:B------:R-:W-:Y:S01]  /*43b0*/  FMUL.FTZ R6, R6, R0 ;  /* 0x0000000006067220 */ /* 0x000fe20000410000 */
[----:B------:R-:W-:Y:S01]  /*43c0*/  I2FP.F32.S32 R5, R7 ;  /* 0x0000000700057245 */ /* 0x000fe20000201400 */
[----:B------:R-:W-:Y:S01]  /*43d0*/  STL [R1+0x10], R9 ;  /* 0x0000100901007387 */ /* 0x000fe20000100800 */
[----:B------:R-:W-:-:S03]  /*43e0*/  I2FP.F32.S32 R2, R2 ;  /* 0x0000000200027245 */ /* 0x000fc60000201400 */
[----:B------:R-:W-:Y:S01]  /*43f0*/  STL [R1+0xc], R8 ;  /* 0x00000c0801007387 */ /* 0x000fe20000100800 */
[----:B---3--:R-:W-:-:S03]  /*4400*/  IADD3 R7, P5, P4, R12, UR14, R28 ;  /* 0x0000000e0c077c10 */ /* 0x008fc6000fcbe01c */
[----:B------:R3:W-:Y:S01]  /*4410*/  STL [R1+0x8], R6 ;  /* 0x0000080601007387 */ /* 0x0007e20000100800 */
[-C--:B------:R-:W-:Y:S01]  /*4420*/  FMUL.FTZ R5, R5, R0.reuse ;  /* 0x0000000005057220 */ /* 0x080fe20000410000 */
[-C--:B------:R-:W-:Y:S01]  /*4430*/  FMUL.FTZ R4, R4, R0.reuse ;  /* 0x0000000004047220 */ /* 0x080fe20000410000 */
[-C--:B------:R-:W-:Y:S01]  /*4440*/  FMUL.FTZ R252, R3, R0.reuse ;  /* 0x0000000003fc7220 */ /* 0x080fe20000410000 */
[-C--:B------:R-:W-:Y:S01]  /*4450*/  FMUL.FTZ R251, R14, R0.reuse ;  /* 0x000000000efb7220 */ /* 0x080fe20000410000 */
[----:B------:R-:W-:Y:S01]  /*4460*/  FMUL.FTZ R250, R2, R0 ;  /* 0x0000000002fa7220 */ /* 0x000fe20000410000 */
[----:B------:R-:W-:Y:S01]  /*4470*/  IADD3.X R0, PT, PT, R13, UR13, RZ, P5, P4 ;  /* 0x0000000d0d007c10 */ /* 0x000fe2000afe84ff */
[----:B------:R4:W-:Y:S01]  /*4480*/  STL [R1+0x4], R5 ;  /* 0x0000040501007387 */ /* 0x0009e20000100800 */
[----:B------:R-:W-:Y:S01]  /*4490*/  SHF.R.U32.HI R2, RZ, 0x3, R214 ;  /* 0x00000003ff027819 */ /* 0x000fe200000116d6 */
[----:B------:R-:W5:Y:S02]  /*44a0*/  LDCU UR13, c[0x0][0x590] ;  /* 0x0000b200ff0d77ac */ /* 0x000f640008000800 */
[----:B------:R-:W-:Y:S04]  /*44b0*/  STL [R1], R4 ;  /* 0x0000000401007387 */ /* 0x000fe80000100800 */
[----:B------:R1:W-:Y:S01]  /*44c0*/  STL [R1+0x2c], R0 ;  /* 0x00002c0001007387 */ /* 0x0003e20000100800 */
[----:B---3--:R-:W-:-:S05]  /*44d0*/  IMAD.MOV.U32 R6, RZ, RZ, 0x10 ;  /* 0x00000010ff067424 */ /* 0x008fca00078e00ff */
[----:B------:R-:W-:Y:S01]  /*44e0*/  SEL R8, R6, 0xfffffff0, !P0 ;  /* 0xfffffff006087807 */ /* 0x000fe20004000000 */
[----:B------:R-:W-:-:S04]  /*44f0*/  IMAD.WIDE.U32 R6, R7, -0x2daee0ad, RZ ;  /* 0xd2511f5307067825 */ /* 0x000fc800078e00ff */
[C---:B----4-:R-:W-:Y:S01]  /*4500*/  IMAD.SHL.U32 R5, R214.reuse, 0x2, RZ ;  /* 0x00000002d6057824 */ /* 0x050fe200078e00ff */
[----:B------:R3:W-:Y:S04]  /*4510*/  STL.64 [R1+0x18], R6 ;  /* 0x0000180601007387 */ /* 0x0007e80000100a00 */
[----:B-1----:R-:W-:Y:S01]  /*4520*/  LOP3.LUT R0, R5, 0x20, RZ, 0xc0, !PT ;  /* 0x0000002005007812 */ /* 0x002fe200078ec0ff */
[----:B------:R-:W-:Y:S01]  /*4530*/  IMAD.SHL.U32 R3, R214, 0x10, RZ ;  /* 0x00000010d6037824 */ /* 0x000fe200078e00ff */
[----:B--2---:R-:W-:Y:S02]  /*4540*/  R2UR UR60, R16 ;  /* 0x00000000103c72ca */ /* 0x004fe400000e0000 */
[----:B------:R-:W-:Y:S02]  /*4550*/  LOP3.LUT R0, R0, 0x18, R2, 0xf8, !PT ;  /* 0x0000001800007812 */ /* 0x000fe400078ef802 */
[----:B------:R-:W-:-:S02]  /*4560*/  R2UR UR61, R17 ;  /* 0x00000000113d72ca */ /* 0x000fc400000e0000 */
[----:B------:R-:W-:Y:S02]  /*4570*/  LOP3.LUT R0, R0, 0x1c0, R215, 0xf8, !PT ;  /* 0x000001c000007812 */ /* 0x000fe400078ef8d7 */
[----:B------:R-:W-:Y:S02]  /*4580*/  LOP3.LUT R3, R3, 0x1c0, RZ, 0xc0, !PT ;  /* 0x000001c003037812 */ /* 0x000fe400078ec0ff */
[----:B------:R-:W-:Y:S02]  /*4590*/  LOP3.LUT R2, R5, 0x7006, R217, 0xc8, !PT ;  /* 0x0000700605027812 */ /* 0x000fe400078ec8d9 */
[----:B------:R-:W-:Y:S02]  /*45a0*/  LOP3.LUT R4, R217, 0x7a00, RZ, 0xc0, !PT ;  /* 0x00007a00d9047812 */ /* 0x000fe400078ec0ff */
[----:B------:R-:W-:Y:S02]  /*45b0*/  LOP3.LUT R0, R0, 0x38, R213, 0x78, !PT ;  /* 0x0000003800007812 */ /* 0x000fe400078e78d5 */
[----:B------:R-:W-:-:S02]  /*45c0*/  LOP3.LUT R3, R3, 0x38, R5, 0xf8, !PT ;  /* 0x0000003803037812 */ /* 0x000fc400078ef805 */
[----:B------:R-:W-:Y:S02]  /*45d0*/  LOP3.LUT R3, R2, 0x400, R217, 0xf8, !PT ;  /* 0x0000040002037812 */ /* 0x000fe400078ef8d9 */
[----:B------:R-:W-:Y:S02]  /*45e0*/  LOP3.LUT P5, RZ, R214, 0x2, RZ, 0xc0, !PT ;  /* 0x00000002d6ff7812 */ /* 0x000fe400078ac0ff */
[----:B------:R-:W-:Y:S02]  /*45f0*/  LOP3.LUT R2, R4, R209, R218, 0xf6, !PT ;  /* 0x000000d104027212 */ /* 0x000fe400078ef6da */
[----:B------:R-:W-:Y:S01]  /*4600*/  LOP3.LUT R211, R0, 0x200, R215, 0xf8, !PT ;  /* 0x0000020000d37812 */ /* 0x000fe200078ef8d7 */
[----:B-----5:R-:W-:Y:S02]  /*4610*/  USHF.L.U32 UR13, UR13, 0x6, URZ ;  /* 0x000000060d0d7899 */ /* 0x020fe400080006ff */
[----:B------:R-:W-:Y:S02]  /*4620*/  UIADD3 UR51, UPT, UPT, UR60, -0x61c88647, URZ ;  /* 0x9e3779b93c337890 */ /* 0x000fe4000fffe0ff */
[----:B------:R-:W-:-:S02]  /*4630*/  UIADD3 UR49, UPT, UPT, UR61, -0x4498517b, URZ ;  /* 0xbb67ae853d317890 */ /* 0x000fc4000fffe0ff */
[----:B------:R-:W-:Y:S02]  /*4640*/  UIADD3 UR43, UPT, UPT, UR60, 0x3c6ef372, URZ ;  /* 0x3c6ef3723c2b7890 */ /* 0x000fe4000fffe0ff */
[----:B------:R-:W-:Y:S02]  /*4650*/  UIADD3 UR40, UPT, UPT, UR61, 0x76cf5d0a, URZ ;  /* 0x76cf5d0a3d287890 */ /* 0x000fe4000fffe0ff */
[----:B------:R-:W-:Y:S02]  /*4660*/  UIADD3 UR24, UPT, UPT, UR60, -0x255992d5, URZ ;  /* 0xdaa66d2b3c187890 */ /* 0x000fe4000fffe0ff */
[----:B------:R-:W-:Y:S02]  /*4670*/  UIADD3 UR17, UPT, UPT, UR61, 0x32370b8f, URZ ;  /* 0x32370b8f3d117890 */ /* 0x000fe4000fffe0ff */
[----:B------:R-:W-:Y:S02]  /*4680*/  UIADD3 UR15, UPT, UPT, UR60, 0x78dde6e4, URZ ;  /* 0x78dde6e43c0f7890 */ /* 0x000fe4000fffe0ff */
[----:B------:R-:W-:-:S02]  /*4690*/  UIADD3 UR14, UPT, UPT, UR61, -0x126145ec, URZ ;  /* 0xed9eba143d0e7890 */ /* 0x000fc4000fffe0ff */
[----:B------:R-:W-:Y:S02]  /*46a0*/  UIADD3 UR59, UPT, UPT, UR60, 0x1715609d, URZ ;  /* 0x1715609d3c3b7890 */ /* 0x000fe4000fffe0ff */
[----:B------:R-:W-:Y:S02]  /*46b0*/  UIADD3 UR58, UPT, UPT, UR61, -0x56f99767, URZ ;  /* 0xa90668993d3a7890 */ /* 0x000fe4000fffe0ff */
[----:B------:R-:W-:Y:S02]  /*46c0*/  UIADD3 UR55, UPT, UPT, UR60, -0x4ab325aa, URZ ;  /* 0xb54cda563c377890 */ /* 0x000fe4000fffe0ff */
[----:B---3--:R-:W-:-:S12]  /*46d0*/  UIADD3 UR54, UPT, UPT, UR61, 0x646e171e, URZ ;  /* 0x646e171e3d367890 */ /* 0x008fd8000fffe0ff */
.L_x_1115:
[----:B------:R-:W0:Y:S01]  /*46e0*/  LDGDEPBAR ;  /* 0x00000000000079af */ /* 0x000e220000000000 */
[C---:B------:R-:W-:Y:S01]  /*46f0*/  IMAD.IADD R0, R205.reuse, 0x1, R196 ;  /* 0x00000001cd007824 */ /* 0x040fe200078e02c4 */
[----:B------:R-:W-:Y:S01]  /*4700*/  SHF.R.U32.HI R3, RZ, 0x6, R214 ;  /* 0x00000006ff037819 */ /* 0x000fe200000116d6 */
[----:B------:R-:W-:Y:S05]  /*4710*/  IMAD.IADD R200, R205, 0x1, R210 ;  /* 0x00000001cdc87824 */ /* 0x000fea00078e02d2 */
[----:B------:R-:W2:Y:S01]  /*4720*/  LDL.64 R220, [R1+0x18] ;  /* 0x0000180001dc7983 */ /* 0x000ea20000100a00 */
[----:B------:R-:W-:Y:S01]  /*4730*/  USHF.L.U32 UR52, UR42, 0x7, URZ ;  /* 0x000000072a347899 */ /* 0x000fe200080006ff */
[----:B------:R-:W-:Y:S01]  /*4740*/  IMAD.SHL.U32 R237, R214, 0x2, RZ ;  /* 0x00000002d6ed7824 */ /* 0x000fe200078e00ff */
[----:B------:R-:W-:Y:S01]  /*4750*/  UIADD3 UR36, UPT, UPT, UR36, -0x40, URZ ;  /* 0xffffffc024247890 */ /* 0x000fe2000fffe0ff */
[----:B------:R-:W-:Y:S01]  /*4760*/  IMAD.IADD R2, R196, 0x1, R200 ;  /* 0x00000001c4027824 */ /* 0x000fe200078e02c8 */
[----:B------:R-:W-:Y:S01]  /*4770*/  UIADD3 UR10, UPT, UPT, UR52, 0x80, URZ ;  /* 0x00000080340a7890 */ /* 0x000fe2000fffe0ff */
[----:B------:R-:W3:Y:S01]  /*4780*/  LDL R222, [R1+0x2c] ;  /* 0x00002c0001de7983 */ /* 0x000ee20000100800 */
[----:B------:R-:W-:Y:S02]  /*4790*/  UISETP.GE.AND UP0, UPT, UR36, UR47, UPT ;  /* 0x0000002f2400728c */ /* 0x000fe4000bf06270 */
        /* <DEDUP_REMOVED lines=8> */
[----:B------:R-:W4:Y:S08]  /*4820*/  LDSM.16.M88.4 R28, [R205+0x1000] ;  /* 0x00100000cd1c783b */ /* 0x000f300000000200 */
[----:B------:R-:W5:Y:S08]  /*4830*/  LDSM.16.M88.4 R164, [R201+0xc800] ;  /* 0x00c80000c9a4783b */ /* 0x000f700000000200 */
[----:B------:R-:W-:Y:S08]  /*4840*/  LDSM.16.M88.4 R168, [R0] ;  /* 0x0000000000a8783b */ /* 0x000ff00000000200 */
[----:B------:R-:W5:Y:S01]  /*4850*/  LDSM.16.M88.4 R172, [R202+0xc000] ;  /* 0x00c00000caac783b */ /* 0x000f620000000200 */
        /* <DEDUP_REMOVED lines=8> */
[-C--:B-----5:R-:W-:Y:S07]  /*48e0*/  HMMA.16816.F32 R20, R32, R164.reuse, RZ ;  /* 0x000000a42014723c */ /* 0x0a0fee00000018ff */
[----:B------:R-:W5:Y:S01]  /*48f0*/  LDSM.16.M88.4 R192, [R200+0x1000] ;  /* 0x00100000c8c0783b */ /* 0x000f620000000200 */
[C---:B------:R-:W-:Y:S07]  /*4900*/  HMMA.16816.F32 R24, R28.reuse, R164, RZ ;  /* 0x000000a41c18723c */ /* 0x040fee00000018ff */
[----:B------:R-:W-:Y:S01]  /*4910*/  LDSM.16.M88.4 R196, [R205+0x3000] ;  /* 0x00300000cdc4783b */ /* 0x000fe20000000200 */
[-C--:B------:R-:W-:Y:S08]  /*4920*/  HMMA.16816.F32 R28, R28, R166.reuse, RZ ;  /* 0x000000a61c1c723c */ /* 0x080ff000000018ff */
[----:B------:R-:W-:Y:S01]  /*4930*/  HMMA.16816.F32 R32, R32, R166, RZ ;  /* 0x000000a62020723c */ /* 0x000fe200000018ff */
[----:B------:R-:W5:Y:S07]  /*4940*/  LDSM.16.M88.4 R164, [R207+0xc800] ;  /* 0x00c80000cfa4783b */ /* 0x000f6e0000000200 */
[-C--:B------:R-:W-:Y:S08]  /*4950*/  HMMA.16816.F32 R4, R168, R172.reuse, R4 ;  /* 0x000000aca804723c */ /* 0x080ff00000001804 */
        /* <DEDUP_REMOVED lines=12> */
[C---:B-----5:R-:W-:Y:S08]  /*4a20*/  HMMA.16816.F32 R8, R192.reuse, R188, R8 ;  /* 0x000000bcc008723c */ /* 0x060ff00000001808 */
[-C--:B------:R-:W-:Y:S08]  /*4a30*/  HMMA.16816.F32 R12, R192, R190.reuse, R12 ;  /* 0x000000bec00c723c */ /* 0x080ff0000000180c */
[C---:B------:R-:W-:Y:S01]  /*4a40*/  HMMA.16816.F32 R16, R184.reuse, R190, R16 ;  /* 0x000000beb810723c */ /* 0x040fe20000001810 */
[----:B------:R-:W-:Y:S07]  /*4a50*/  LDSM.16.M88.4 R188, [R205+0x2000] ;  /* 0x00200000cdbc783b */ /* 0x000fee0000000200 */
[-C--:B------:R-:W-:Y:S08]  /*4a60*/  HMMA.16816.F32 R20, R184, R164.reuse, R20 ;  /* 0x000000a4b814723c */ /* 0x080ff00000001814 */
[C---:B------:R-:W-:Y:S08]  /*4a70*/  HMMA.16816.F32 R24, R192.reuse, R164, R24 ;  /* 0x000000a4c018723c */ /* 0x040ff00000001818 */
[-C--:B------:R-:W-:Y:S01]  /*4a80*/  HMMA.16816.F32 R28, R192, R166.reuse, R28 ;  /* 0x000000a6c01c723c */ /* 0x080fe2000000181c */
[----:B------:R-:W5:Y:S07]  /*4a90*/  LDSM.16.M88.4 R192, [R201+0x10000] ;  /* 0x01000000c9c0783b */ /* 0x000f6e0000000200 */
[----:B------:R-:W-:Y:S01]  /*4aa0*/  HMMA.16816.F32 R32, R184, R166, R32 ;  /* 0x000000a6b820723c */ /* 0x000fe20000001820 */
[----:B------:R-:W2:Y:S07]  /*4ab0*/  LDSM.16.M88.4 R164, [R201+0x10800] ;  /* 0x01080000c9a4783b */ /* 0x000eae0000000200 */
[-C--:B-1----:R-:W-:Y:S01]  /*4ac0*/  HMMA.16816.F32 R4, R168, R172.reuse, R4 ;  /* 0x000000aca804723c */ /* 0x082fe20000001804 */
[----:B------:R-:W-:Y:S07]  /*4ad0*/  LDSM.16.M88.4 R184, [R200+0x2000] ;  /* 0x00200000c8b8783b */ /* 0x000fee0000000200 */
[C---:B------:R-:W-:Y:S08]  /*4ae0*/  HMMA.16816.F32 R8, R176.reuse, R172, R8 ;  /* 0x000000acb008723c */ /* 0x040ff00000001808 */
        /* <DEDUP_REMOVED lines=8> */
[----:B------:R1:W4:Y:S07]  /*4b70*/  LDSM.16.M88.4 R168, [R0+0x2000] ;  /* 0x0020000000a8783b */ /* 0x00032e0000000200 */
[-C--:B-----5:R-:W-:Y:S01]  /*4b80*/  HMMA.16816.F32 R4, R188, R192.reuse, R4 ;  /* 0x000000c0bc04723c */ /* 0x0a0fe20000001804 */
[----:B------:R-:W5:Y:S07]  /*4b90*/  LDSM.16.M88.4 R180, [R202+0x10800] ;  /* 0x01080000cab4783b */ /* 0x000f6e0000000200 */
[C---:B------:R-:W-:Y:S01]  /*4ba0*/  HMMA.16816.F32 R8, R196.reuse, R192, R8 ;  /* 0x000000c0c408723c */ /* 0x040fe20000001808 */
[----:B------:R-:W-:Y:S07]  /*4bb0*/  LDSM.16.M88.4 R200, [R200+0x3000] ;  /* 0x00300000c8c8783b */ /* 0x000fee0000000200 */
[-C--:B------:R-:W-:Y:S01]  /*4bc0*/  HMMA.16816.F32 R12, R196, R194.reuse, R12 ;  /* 0x000000c2c40c723c */ /* 0x080fe2000000180c */
[----:B-1----:R-:W-:Y:S04]  /*4bd0*/  IMAD.U32 R0, RZ, RZ, UR42 ;  /* 0x0000002aff007e24 */ /* 0x002fe8000f8e00ff */
[----:B------:R-:W-:Y:S03]  /*4be0*/  IMAD R0, R0, 0x4, R3 ;  /* 0x0000000400007824 */ /* 0x000fe600078e0203 */
[C---:B------:R-:W-:Y:S01]  /*4bf0*/  HMMA.16816.F32 R16, R188.reuse, R194, R16 ;  /* 0x000000c2bc10723c */ /* 0x040fe20000001810 */
[----:B------:R-:W1:Y:S03]  /*4c00*/  LDSM.16.M88.4 R192, [R207+0x10000] ;  /* 0x01000000cfc0783b */ /* 0x000e660000000200 */
[----:B--2---:R-:W-:Y:S04]  /*4c10*/  LOP3.LUT R0, R0, UR61, R221, 0x96, !PT ;  /* 0x0000003d00007c12 */ /* 0x004fe8000f8e96dd */
[-C--:B------:R-:W-:Y:S08]  /*4c20*/  HMMA.16816.F32 R20, R188, R164.reuse, R20 ;  /* 0x000000a4bc14723c */ /* 0x080ff00000001814 */
[C---:B------:R-:W-:Y:S08]  /*4c30*/  HMMA.16816.F32 R24, R196.reuse, R164, R24 ;  /* 0x000000a4c418723c */ /* 0x040ff00000001818 */
[-C--:B------:R-:W-:Y:S08]  /*4c40*/  HMMA.16816.F32 R28, R196, R166.reuse, R28 ;  /* 0x000000a6c41c723c */ /* 0x080ff0000000181c */
[----:B------:R-:W-:Y:S01]  /*4c50*/  HMMA.16816.F32 R32, R188, R166, R32 ;  /* 0x000000a6bc20723c */ /* 0x000fe20000001820 */
[----:B------:R-:W2:Y:S07]  /*4c60*/  LDSM.16.M88.4 R164, [R207+0x10800] ;  /* 0x01080000cfa4783b */ /* 0x000eae0000000200 */
[-C--:B----4-:R-:W-:Y:S08]  /*4c70*/  HMMA.16816.F32 R4, R168, R172.reuse, R4 ;  /* 0x000000aca804723c */ /* 0x090ff00000001804 */
[C---:B------:R-:W-:Y:S08]  /*4c80*/  HMMA.16816.F32 R8, R176.reuse, R172, R8 ;  /* 0x000000acb008723c */ /* 0x040ff00000001808 */
[-C--:B------:R-:W-:Y:S08]  /*4c90*/  HMMA.16816.F32 R12, R176, R174.reuse, R12 ;  /* 0x000000aeb00c723c */ /* 0x080ff0000000180c */
[C---:B------:R-:W-:Y:S01]  /*4ca0*/  HMMA.16816.F32 R16, R168.reuse, R174, R16 ;  /* 0x000000aea810723c */ /* 0x040fe20000001810 */
[----:B------:R-:W-:Y:S07]  /*4cb0*/  LDSM.16.M88.4 R172, [R208+0x10000] ;  /* 0x01000000d0ac783b */ /* 0x000fee0000000200 */
[-C--:B-----5:R-:W-:Y:S08]  /*4cc0*/  HMMA.16816.F32 R20, R168, R180.reuse, R20 ;  /* 0x000000b4a814723c */ /* 0x0a0ff00000001814 */
[C---:B------:R-:W-:Y:S08]  /*4cd0*/  HMMA.16816.F32 R24, R176.reuse, R180, R24 ;  /* 0x000000b4b018723c */ /* 0x040ff00000001818 */
[-C--:B------:R-:W-:Y:S01]  /*4ce0*/  HMMA.16816.F32 R28, R176, R182.reuse, R28 ;  /* 0x000000b6b01c723c */ /* 0x080fe2000000181c */
[----:B------:R-:W-:Y:S07]  /*4cf0*/  LDSM.16.M88.4 R176, [R2+0x3000] ;  /* 0x0030000002b0783b */ /* 0x000fee0000000200 */
[----:B------:R-:W-:Y:S01]  /*4d00*/  HMMA.16816.F32 R32, R168, R182, R32 ;  /* 0x000000b6a820723c */ /* 0x000fe20000001820 */
[----:B------:R4:W5:Y:S03]  /*4d10*/  LDSM.16.M88.4 R168, [R2+0x2000] ;  /* 0x0020000002a8783b */ /* 0x0009660000000200 */
[----:B------:R-:W-:Y:S04]  /*4d20*/  VIADD R182, R248, 0x2 ;  /* 0x00000002f8b67836 */ /* 0x000fe80000000000 */
[-C--:B-1----:R-:W-:Y:S05]  /*4d30*/  HMMA.16816.F32 R4, R184, R192.reuse, R4 ;  /* 0x000000c0b804723c */ /* 0x082fea0000001804 */
[----:B------:R-:W-:Y:S03]  /*4d40*/  IMAD.WIDE.U32 R182, R182, -0x326172a9, RZ ;  /* 0xcd9e8d57b6b67825 */ /* 0x000fe600078e00ff */
[C---:B------:R-:W-:Y:S01]  /*4d50*/  HMMA.16816.F32 R8, R200.reuse, R192, R8 ;  /* 0x000000c0c808723c */ /* 0x040fe20000001808 */
[----:B------:R-:W5:Y:S07]  /*4d60*/  LDL R193, [R1+0x10] ;  /* 0x0000100001c17983 */ /* 0x000f6e0000100800 */
[-C--:B------:R-:W-:Y:S03]  /*4d70*/  HMMA.16816.F32 R12, R200, R194.reuse, R12 ;  /* 0x000000c2c80c723c */ /* 0x080fe6000000180c */
[----:B----4-:R-:W-:Y:S04]  /*4d80*/  IMAD.WIDE.U32 R2, R0, -0x326172a9, RZ ;  /* 0xcd9e8d5700027825 */ /* 0x010fe800078e00ff */
[----:B------:R-:W-:Y:S01]  /*4d90*/  @!P2 IMAD.SHL.U32 R0, R214, 0x2, RZ ;  /* 0x00000002d600a824 */ /* 0x000fe200078e00ff */
[C---:B------:R-:W-:Y:S04]  /*4da0*/  HMMA.16816.F32 R16, R184.reuse, R194, R16 ;  /* 0x000000c2b810723c */ /* 0x040fe80000001810 */
[----:B------:R-:W-:Y:S02]  /*4db0*/  @!P2 LOP3.LUT R0, R0, 0x6, RZ, 0xc0, !PT ;  /* 0x000000060000a812 */ /* 0x000fe400078ec0ff */
[--C-:B------:R-:W-:Y:S02]  /*4dc0*/  LOP3.LUT R190, R182, UR51, R3.reuse, 0x96, !PT ;  /* 0x00000033b6be7c12 */ /* 0x100fe4000f8e9603 */
[-C--:B--2---:R-:W-:Y:S03]  /*4dd0*/  HMMA.16816.F32 R20, R184, R164.reuse, R20 ;  /* 0x000000a4b814723c */ /* 0x084fe60000001814 */
[----:B------:R-:W-:Y:S01]  /*4de0*/  IMAD.WIDE.U32 R190, R190, -0x2daee0ad, RZ ;  /* 0xd2511f53bebe7825 */ /* 0x000fe200078e00ff */
[----:B------:R-:W-:Y:S02]  /*4df0*/  @!P2 LOP3.LUT R0, R0, 0x1e0, R206, 0xf8, !PT ;  /* 0x000001e00000a812 */ /* 0x000fe400078ef8ce */
[----:B------:R-:W-:Y:S02]  /*4e00*/  SHF.R.U32.HI R206, RZ, 0x1, R214 ;  /* 0x00000001ffce7819 */ /* 0x000fe400000116d6 */
[C---:B------:R-:W-:Y:S04]  /*4e10*/  HMMA.16816.F32 R24, R200.reuse, R164, R24 ;  /* 0x000000a4c818723c */ /* 0x040fe80000001818 */
[----:B------:R-:W-:Y:S04]  /*4e20*/  IMAD.WIDE.U32 R164, R248, -0x326172a9, RZ ;  /* 0xcd9e8d57f8a47825 */ /* 0x000fe800078e00ff */
[-C--:B------:R-:W-:Y:S01]  /*4e30*/  HMMA.16816.F32 R28, R200, R166.reuse, R28 ;  /* 0x000000a6c81c723c */ /* 0x080fe2000000181c */
[----:B------:R-:W2:Y:S01]  /*4e40*/  LDL R201, [R1+0xc] ;  /* 0x00000c0001c97983 */ /* 0x000ea20000100800 */
[----:B------:R-:W-:Y:S01]  /*4e50*/  IMAD.MOV.U32 R200, RZ, RZ, 0x20 ;  /* 0x00000020ffc87424 */ /* 0x000fe200078e00ff */
[----:B------:R-:W-:Y:S01]  /*4e60*/  LOP3.LUT R180, R164, UR51, R3, 0x96, !PT ;  /* 0x00000033a4b47c12 */ /* 0x000fe2000f8e9603 */
[----:B------:R-:W-:Y:S01]  /*4e70*/  @!P2 VIADD R0, R0, UR52 ;  /* 0x000000340000ac36 */ /* 0x000fe20008000000 */
[----:B------:R-:W-:Y:S01]  /*4e80*/  @!P2 VIMNMX R3, PT, PT, R239, UR38, PT ;  /* 0x00000026ef03ac48 */ /* 0x000fe2000bfe0100 */
[----:B------:R-:W-:Y:S01]  /*4e90*/  IMAD.SHL.U32 R202, R214, 0x2, RZ ;  /* 0x00000002d6ca7824 */ /* 0x000fe200078e00ff */
[C---:B---3--:R-:W-:Y:S01]  /*4ea0*/  LOP3.LUT R188, R222.reuse, UR60, R165, 0x96, !PT ;  /* 0x0000003cdebc7c12 */ /* 0x048fe2000f8e96a5 */
[----:B------:R-:W-:Y:S01]  /*4eb0*/  HMMA.16816.F32 R32, R184, R166, R32 ;  /* 0x000000a6b820723c */ /* 0x000fe20000001820 */
[----:B------:R-:W-:Y:S03]  /*4ec0*/  IMAD.MOV.U32 R184, RZ, RZ, 0x8 ;  /* 0x00000008ffb87424 */ /* 0x000fe600078e00ff */
[----:B------:R-:W-:Y:S01]  /*4ed0*/  LOP3.LUT R165, R222, UR60, R183, 0x96, !PT ;  /* 0x0000003cdea57c12 */ /* 0x000fe2000f8e96b7 */
[----:B------:R-:W-:Y:S03]  /*4ee0*/  IMAD.WIDE.U32 R188, R188, -0x2daee0ad, RZ ;  /* 0xd2511f53bcbc7825 */ /* 0x000fe600078e00ff */
[-C--:B-----5:R-:W-:Y:S05]  /*4ef0*/  HMMA.16816.F32 R4, R168, R172.reuse, R4 ;  /* 0x000000aca804723c */ /* 0x0a0fea0000001804 */
[----:B------:R-:W-:Y:S01]  /*4f00*/  IMAD.WIDE.U32 R164, R165, -0x2daee0ad, RZ ;  /* 0xd2511f53a5a47825 */ /* 0x000fe200078e00ff */
[C---:B------:R-:W-:Y:S02]  /*4f10*/  LOP3.LUT R166, R220.reuse, UR49, R189, 0x96, !PT ;  /* 0x00000031dca67c12 */ /* 0x040fe4000f8e96bd */
[C---:B------:R-:W-:Y:S04]  /*4f20*/  HMMA.16816.F32 R8, R176.reuse, R172, R8 ;  /* 0x000000acb008723c */ /* 0x040fe80000001808 */
[----:B------:R-:W-:Y:S01]  /*4f30*/  LOP3.LUT R194, R220, UR49, R165, 0x96, !PT ;  /* 0x00000031dcc27c12 */ /* 0x000fe2000f8e96a5 */
[----:B------:R-:W-:Y:S01]  /*4f40*/  IMAD.WIDE.U32 R166, R166, -0x326172a9, RZ ;  /* 0xcd9e8d57a6a67825 */ /* 0x000fe200078e00ff */
[----:B------:R-:W-:Y:S02]  /*4f50*/  @!P2 VIADDMNMX R172, R239, -R200, UR38, PT ;  /* 0x00000026efacae46 */ /* 0x000fe4000b8009c8 */
[-C--:B------:R-:W-:Y:S01]  /*4f60*/  HMMA.16816.F32 R12, R176, R174.reuse, R12 ;  /* 0x000000aeb00c723c */ /* 0x080fe2000000180c */
[----:B------:R-:W-:Y:S02]  /*4f70*/  IMAD.MOV.U32 R200, RZ, RZ, 0x18 ;  /* 0x00000018ffc87424 */ /* 0x000fe400078e00ff */
[----:B------:R-:W-:Y:S01]  /*4f80*/  LOP3.LUT R198, R2, UR43, R167, 0x96, !PT ;  /* 0x0000002b02c67c12 */ /* 0x000fe2000f8e96a7 */
[----:B------:R-:W-:Y:S04]  /*4f90*/  IMAD.WIDE.U32 R194, R194, -0x326172a9, RZ ;  /* 0xcd9e8d57c2c27825 */ /* 0x000fe800078e00ff */
[----:B------:R-:W-:Y:S01]  /*4fa0*/  FADD.FTZ R185, R251, R4 ;  /* 0x00000004fbb97221 */ /* 0x000fe20000010000 */
[----:B------:R-:W-:Y:S01]  /*4fb0*/  @!P2 ISETP.GE.AND P4, PT, R0, R172, PT ;  /* 0x000000ac0000a20c */ /* 0x000fe20003f86270 */
[C---:B------:R-:W-:Y:S04]  /*4fc0*/  HMMA.16816.F32 R16, R168.reuse, R174, R16 ;  /* 0x000000aea810723c */ /* 0x040fe80000001810 */
[----:B------:R-:W-:Y:S01]  /*4fd0*/  LOP3.LUT R192, R2, UR43, R195, 0x96, !PT ;  /* 0x0000002b02c07c12 */ /* 0x000fe2000f8e96c3 */
[----:B------:R-:W-:Y:S01]  /*4fe0*/  IMAD.WIDE.U32 R198, R198, -0x2daee0ad, RZ ;  /* 0xd2511f53c6c67825 */ /* 0x000fe200078e00ff */
[C---:B------:R-:W-:Y:S02]  /*4ff0*/  @!P2 VIADDMNMX R2, R239.reuse, R184, UR38, PT ;  /* 0x00000026ef02ae46 */ /* 0x040fe4000b8001b8 */
[----:B------:R-:W-:Y:S01]  /*5000*/  @!P2 VIADDMNMX R4, R239, -R200, UR38, PT ;  /* 0x00000026ef04ae46 */ /* 0x000fe2000b8009c8 */
[C---:B------:R-:W-:Y:S01]  /*5010*/  FADD.FTZ R184, R251.reuse, R8 ;  /* 0x00000008fbb87221 */ /* 0x040fe20000010000 */
[----:B------:R-:W-:Y:S01]  /*5020*/  IMAD.WIDE.U32 R180, R180, -0x2daee0ad, RZ ;  /* 0xd2511f53b4b47825 */ /* 0x000fe200078e00ff */
[----:B------:R-:W3:Y:S02]  /*5030*/  LDL R8, [R1+0x4] ;  /* 0x0000040001087983 */ /* 0x000ee40000100800 */
[----:B------:R-:W-:Y:S01]  /*5040*/  LOP3.LUT R189, R164, UR40, R191, 0x96, !PT ;  /* 0x00000028a4bd7c12 */ /* 0x000fe2000f8e96bf */
[C---:B------:R-:W-:Y:S01]  /*5050*/  FADD.FTZ R182, R251.reuse, R10 ;  /* 0x0000000afbb67221 */ /* 0x040fe20000010000 */
[----:B------:R-:W-:Y:S01]  /*5060*/  LOP3.LUT R196, R188, UR40, R181, 0x96, !PT ;  /* 0x00000028bcc47c12 */ /* 0x000fe2000f8e96b5 */
[----:B------:R-:W4:Y:S01]  /*5070*/  LDL R200, [R1+0x8] ;  /* 0x0000080001c87983 */ /* 0x000f220000100800 */
[----:B------:R-:W-:Y:S01]  /*5080*/  FADD.FTZ R188, R251, R6 ;  /* 0x00000006fbbc7221 */ /* 0x000fe20000010000 */
[----:B------:R-:W-:Y:S01]  /*5090*/  @!P2 VIADD R6, R0, 0x8 ;  /* 0x000000080006a836 */ /* 0x000fe20000000000 */
[----:B------:R-:W-:Y:S01]  /*50a0*/  LOP3.LUT R191, R180, UR17, R199, 0x96, !PT ;  /* 0x00000011b4bf7c12 */ /* 0x000fe2000f8e96c7 */
[----:B------:R-:W-:Y:S01]  /*50b0*/  IMAD.WIDE.U32 R196, R196, -0x326172a9, RZ ;  /* 0xcd9e8d57c4c47825 */ /* 0x000fe200078e00ff */
[----:B------:R-:W-:Y:S02]  /*50c0*/  @!P2 FSEL R185, R185, -INF , !P4 ;  /* 0xff800000b9b9a808 */ /* 0x000fe40006000000 */
[----:B------:R-:W-:Y:S02]  /*50d0*/  @!P2 ISETP.GE.AND P4, PT, R0, R4, PT ;  /* 0x000000040000a20c */ /* 0x000fe40003f86270 */
[----:B------:R-:W-:Y:S02]  /*50e0*/  LOP3.LUT R195, R166, UR24, R197, 0x96, !PT ;  /* 0x00000018a6c37c12 */ /* 0x000fe4000f8e96c5 */
[----:B------:R-:W1:Y:S01]  /*50f0*/  LDSM.16.M88.4 R164, [R208+0x10800] ;  /* 0x01080000d0a4783b */ /* 0x000e620000000200 */
[----:B------:R-:W-:Y:S02]  /*5100*/  @!P2 FSEL R188, R188, -INF , !P4 ;  /* 0xff800000bcbca808 */ /* 0x000fe40006000000 */
[-C--:B------:R-:W-:Y:S04]  /*5110*/  @!P2 ISETP.GE.AND P4, PT, R0, R3.reuse, PT ;  /* 0x000000030000a20c */ /* 0x080fe80003f86270 */
[----:B------:R-:W-:Y:S01]  /*5120*/  @!P2 FSEL R184, R184, -INF , !P4 ;  /* 0xff800000b8b8a808 */ /* 0x000fe20006000000 */
[-C--:B-1----:R-:W-:Y:S08]  /*5130*/  HMMA.16816.F32 R20, R168, R164.reuse, R20 ;  /* 0x000000a4a814723c */ /* 0x082ff00000001814 */
[C---:B------:R-:W-:Y:S08]  /*5140*/  HMMA.16816.F32 R24, R176.reuse, R164, R24 ;  /* 0x000000a4b018723c */ /* 0x040ff00000001818 */
[-C--:B------:R-:W-:Y:S01]  /*5150*/  HMMA.16816.F32 R28, R176, R166.reuse, R28 ;  /* 0x000000a6b01c723c */ /* 0x080fe2000000181c */
[----:B------:R-:W5:Y:S04]  /*5160*/  LDL R178, [R1+0x28] ;  /* 0x0000280001b27983 */ /* 0x000f680000100800 */
[----:B------:R-:W5:Y:S03]  /*5170*/  LDL R177, [R1+0x24] ;  /* 0x0000240001b17983 */ /* 0x000f660000100800 */
[----:B------:R-:W-:Y:S01]  /*5180*/  HMMA.16816.F32 R32, R168, R166, R32 ;  /* 0x000000a6a820723c */ /* 0x000fe20000001820 */
[----:B------:R-:W5:Y:S03]  /*5190*/  LDL R176, [R1+0x14] ;  /* 0x0000140001b07983 */ /* 0x000f660000100800 */
[----:B------:R-:W-:Y:S04]  /*51a0*/  IMAD.WIDE.U32 R168, R191, -0x326172a9, RZ ;  /* 0xcd9e8d57bfa87825 */ /* 0x000fe800078e00ff */
[----:B------:R-:W-:Y:S01]  /*51b0*/  IMAD.SHL.U32 R170, R214, 0x10, RZ ;  /* 0x00000010d6aa7824 */ /* 0x000fe200078e00ff */
[----:B------:R-:W-:Y:S02]  /*51c0*/  LOP3.LUT R166, R196, UR15, R169, 0x96, !PT ;  /* 0x0000000fc4a67c12 */ /* 0x000fe4000f8e96a9 */
[----:B------:R-:W-:Y:S01]  /*51d0*/  FADD.FTZ R29, R250, R29 ;  /* 0x0000001dfa1d7221 */ /* 0x000fe20000010000 */
[----:B------:R-:W-:Y:S01]  /*51e0*/  FADD.FTZ R28, R252, R28 ;  /* 0x0000001cfc1c7221 */ /* 0x000fe20000010000 */
[----:B------:R-:W-:Y:S01]  /*51f0*/  LOP3.LUT R170, R170, 0x1c0, RZ, 0xc0, !PT ;  /* 0x000001c0aaaa7812 */ /* 0x000fe200078ec0ff */
[----:B------:R-:W-:Y:S04]  /*5200*/  IMAD.WIDE.U32 R166, R166, -0x2daee0ad, RZ ;  /* 0xd2511f53a6a67825 */ /* 0x000fe800078e00ff */
[----:B------:R-:W-:Y:S01]  /*5210*/  FADD.FTZ R30, R252, R30 ;  /* 0x0000001efc1e7221 */ /* 0x000fe20000010000 */
[----:B------:R-:W-:Y:S01]  /*5220*/  LOP3.LUT R170, R170, 0x38, R237, 0xf8, !PT ;  /* 0x00000038aaaa7812 */ /* 0x000fe200078ef8ed */
[----:B------:R-:W-:Y:S01]  /*5230*/  FADD.FTZ R31, R250, R31 ;  /* 0x0000001ffa1f7221 */ /* 0x000fe20000010000 */
[----:B------:R-:W-:Y:S01]  /*5240*/  FADD.FTZ R32, R252, R32 ;  /* 0x00000020fc207221 */ /* 0x000fe20000010000 */
[C---:B------:R-:W-:Y:S01]  /*5250*/  FADD.FTZ R33, R250.reuse, R33 ;  /* 0x00000021fa217221 */ /* 0x040fe20000010000 */
[----:B------:R-:W-:Y:S01]  /*5260*/  FADD.FTZ R35, R250, R35 ;  /* 0x00000023fa237221 */ /* 0x000fe20000010000 */
[----:B------:R-:W-:Y:S01]  /*5270*/  FADD.FTZ R34, R252, R34 ;  /* 0x00000022fc227221 */ /* 0x000fe20000010000 */
[C---:B------:R-:W-:Y:S01]  /*5280*/  FADD.FTZ R186, R193.reuse, R5 ;  /* 0x00000005c1ba7221 */ /* 0x040fe20000010000 */
[----:B------:R-:W-:Y:S02]  /*5290*/  @!P2 VIADD R5, R0, 0x1 ;  /* 0x000000010005a836 */ /* 0x000fe40000000000 */
[C---:B------:R-:W-:Y:S01]  /*52a0*/  FADD.FTZ R187, R193.reuse, R7 ;  /* 0x00000007c1bb7221 */ /* 0x040fe20000010000 */
[C---:B------:R-:W-:Y:S01]  /*52b0*/  FADD.FTZ R183, R193.reuse, R9 ;  /* 0x00000009c1b77221 */ /* 0x040fe20000010000 */
[----:B------:R-:W5:Y:S01]  /*52c0*/  LDL R7, [R1] ;  /* 0x0000000001077983 */ /* 0x000f620000100800 */
[----:B------:R-:W-:Y:S01]  /*52d0*/  FADD.FTZ R181, R193, R11 ;  /* 0x0000000bc1b57221 */ /* 0x000fe20000010000 */
[C---:B------:R-:W-:Y:S01]  /*52e0*/  @!P2 ISETP.GE.AND P1, PT, R5.reuse, R172, PT ;  /* 0x000000ac0500a20c */ /* 0x040fe20003f26270 */
[----:B------:R-:W-:Y:S01]  /*52f0*/  IMAD.WIDE.U32 R192, R192, -0x2daee0ad, RZ ;  /* 0xd2511f53c0c07825 */ /* 0x000fe200078e00ff */
[----:B------:R-:W-:Y:S02]  /*5300*/  @!P2 ISETP.GE.AND P4, PT, R5, R2, PT ;  /* 0x000000020500a20c */ /* 0x000fe40003f86270 */
[----:B------:R-:W-:Y:S01]  /*5310*/  @!P2 FSEL R186, R186, -INF , !P1 ;  /* 0xff800000babaa808 */ /* 0x000fe20004800000 */
[----:B------:R-:W-:Y:S01]  /*5320*/  IMAD.WIDE.U32 R10, R189, -0x326172a9, RZ ;  /* 0xcd9e8d57bd0a7825 */ /* 0x000fe200078e00ff */
[----:B------:R-:W-:Y:S02]  /*5330*/  @!P2 ISETP.GE.AND P1, PT, R5, R4, PT ;  /* 0x000000040500a20c */ /* 0x000fe40003f26270 */
[----:B------:R-:W-:Y:S02]  /*5340*/  @!P2 FSEL R181, R181, -INF , !P4 ;  /* 0xff800000b5b5a808 */ /* 0x000fe40006000000 */
[----:B------:R-:W-:Y:S02]  /*5350*/  @!P2 FSEL R187, R187, -INF , !P1 ;  /* 0xff800000bbbba808 */ /* 0x000fe40004800000 */
[-C--:B------:R-:W-:Y:S01]  /*5360*/  @!P2 ISETP.GE.AND P1, PT, R5, R3.reuse, PT ;  /* 0x000000030500a20c */ /* 0x080fe20003f26270 */
[----:B------:R-:W-:Y:S01]  /*5370*/  @!P2 VIADD R5, R0, 0x9 ;  /* 0x000000090005a836 */ /* 0x000fe20000000000 */
[----:B------:R-:W-:Y:S02]  /*5380*/  LOP3.LUT R190, R190, UR17, R193, 0x96, !PT ;  /* 0x00000011bebe7c12 */ /* 0x000fe4000f8e96c1 */
[----:B------:R-:W-:Y:S02]  /*5390*/  @!P2 FSEL R183, R183, -INF , !P1 ;  /* 0xff800000b7b7a808 */ /* 0x000fe40004800000 */
[-C--:B------:R-:W-:Y:S01]  /*53a0*/  @!P2 ISETP.GE.AND P1, PT, R0, R2.reuse, PT ;  /* 0x000000020000a20c */ /* 0x080fe20003f26270 */
[----:B------:R-:W-:Y:S01]  /*53b0*/  IMAD.WIDE.U32 R164, R190, -0x326172a9, RZ ;  /* 0xcd9e8d57bea47825 */ /* 0x000fe200078e00ff */
[-C--:B------:R-:W-:Y:S02]  /*53c0*/  @!P2 ISETP.GE.AND P4, PT, R5, R3.reuse, PT ;  /* 0x000000030500a20c */ /* 0x080fe40003f86270 */
[----:B------:R-:W-:Y:S02]  /*53d0*/  @!P2 FSEL R182, R182, -INF , !P1 ;  /* 0xff800000b6b6a808 */ /* 0x000fe40004800000 */
[-C--:B------:R-:W-:Y:S02]  /*53e0*/  @!P2 ISETP.GE.AND P1, PT, R6, R3.reuse, PT ;  /* 0x000000030600a20c */ /* 0x080fe40003f26270 */
[----:B------:R-:W-:Y:S01]  /*53f0*/  LOP3.LUT R194, R194, UR24, R11, 0x96, !PT ;  /* 0x00000018c2c27c12 */ /* 0x000fe2000f8e960b */
[C---:B--2---:R-:W-:Y:S01]  /*5400*/  FADD.FTZ R180, R201.reuse, R12 ;  /* 0x0000000cc9b47221 */ /* 0x044fe20000010000 */
[C---:B------:R-:W-:Y:S01]  /*5410*/  FADD.FTZ R174, R201.reuse, R14 ;  /* 0x0000000ec9ae7221 */ /* 0x040fe20000010000 */
[C---:B------:R-:W-:Y:S01]  /*5420*/  FADD.FTZ R16, R201.reuse, R16 ;  /* 0x00000010c9107221 */ /* 0x040fe20000010000 */
[----:B------:R-:W-:Y:S01]  /*5430*/  FADD.FTZ R18, R201, R18 ;  /* 0x00000012c9127221 */ /* 0x000fe20000010000 */
[----:B------:R-:W-:Y:S02]  /*5440*/  LOP3.LUT R14, R10, UR15, R165, 0x96, !PT ;  /* 0x0000000f0a0e7c12 */ /* 0x000fe4000f8e96a5 */
[----:B------:R-:W-:Y:S02]  /*5450*/  @!P2 FSEL R180, R180, -INF , !P1 ;  /* 0xff800000b4b4a808 */ /* 0x000fe40004800000 */
[----:B------:R-:W-:Y:S04]  /*5460*/  @!P2 ISETP.GE.AND P1, PT, R6, R2, PT ;  /* 0x000000020600a20c */ /* 0x000fe80003f26270 */
[----:B------:R-:W-:Y:S02]  /*5470*/  @!P2 FSEL R174, R174, -INF , !P1 ;  /* 0xff800000aeaea808 */ /* 0x000fe40004800000 */
[----:B------:R-:W-:Y:S04]  /*5480*/  @!P2 ISETP.GE.AND P1, PT, R6, R172, PT ;  /* 0x000000ac0600a20c */ /* 0x000fe80003f26270 */
[----:B------:R-:W-:Y:S02]  /*5490*/  @!P2 FSEL R16, R16, -INF , !P1 ;  /* 0xff8000001010a808 */ /* 0x000fe40004800000 */
[----:B------:R-:W-:Y:S01]  /*54a0*/  @!P2 ISETP.GE.AND P1, PT, R6, R4, PT ;  /* 0x000000040600a20c */ /* 0x000fe20003f26270 */
[----:B------:R-:W-:Y:S03]  /*54b0*/  @!P2 VIADD R6, R0, 0x10 ;  /* 0x000000100006a836 */ /* 0x000fe60000000000 */
[----:B------:R-:W-:Y:S02]  /*54c0*/  @!P2 FSEL R18, R18, -INF , !P1 ;  /* 0xff8000001212a808 */ /* 0x000fe40004800000 */
[----:B------:R-:W-:Y:S01]  /*54d0*/  @!P2 ISETP.GE.AND P1, PT, R6, R172, PT ;  /* 0x000000ac0600a20c */ /* 0x000fe20003f26270 */
[C---:B---3--:R-:W-:Y:S01]  /*54e0*/  FADD.FTZ R20, R8.reuse, R20 ;  /* 0x0000001408147221 */ /* 0x048fe20000010000 */
[C---:B------:R-:W-:Y:S01]  /*54f0*/  FADD.FTZ R22, R8.reuse, R22 ;  /* 0x0000001608167221 */ /* 0x040fe20000010000 */
[C---:B------:R-:W-:Y:S01]  /*5500*/  FADD.FTZ R24, R8.reuse, R24 ;  /* 0x0000001808187221 */ /* 0x040fe20000010000 */
[----:B------:R-:W-:Y:S02]  /*5510*/  FADD.FTZ R26, R8, R26 ;  /* 0x0000001a081a7221 */ /* 0x000fe40000010000 */
[----:B------:R-:W-:Y:S01]  /*5520*/  @!P2 FSEL R20, R20, -INF , !P1 ;  /* 0xff8000001414a808 */ /* 0x000fe20004800000 */
[----:B----4-:R-:W-:Y:S01]  /*5530*/  FADD.FTZ R175, R200, R13 ;  /* 0x0000000dc8af7221 */ /* 0x010fe20000010000 */
[----:B------:R-:W-:Y:S01]  /*5540*/  @!P2 ISETP.GE.AND P1, PT, R6, R4, PT ;  /* 0x000000040600a20c */ /* 0x000fe20003f26270 */
[C---:B------:R-:W-:Y:S01]  /*5550*/  FADD.FTZ R173, R200.reuse, R15 ;  /* 0x0000000fc8ad7221 */ /* 0x040fe20000010000 */
[C---:B------:R-:W-:Y:S01]  /*5560*/  FADD.FTZ R17, R200.reuse, R17 ;  /* 0x00000011c8117221 */ /* 0x040fe20000010000 */
[----:B------:R-:W-:Y:S01]  /*5570*/  FADD.FTZ R19, R200, R19 ;  /* 0x00000013c8137221 */ /* 0x000fe20000010000 */
[----:B------:R-:W-:Y:S01]  /*5580*/  @!P2 FSEL R22, R22, -INF , !P1 ;  /* 0xff8000001616a808 */ /* 0x000fe20004800000 */
[----:B------:R-:W-:Y:S01]  /*5590*/  IMAD.WIDE.U32 R14, R14, -0x2daee0ad, RZ ;  /* 0xd2511f530e0e7825 */ /* 0x000fe200078e00ff */
[-C--:B------:R-:W-:Y:S02]  /*55a0*/  @!P2 ISETP.GE.AND P1, PT, R6, R3.reuse, PT ;  /* 0x000000030600a20c */ /* 0x080fe40003f26270 */
[----:B------:R-:W-:Y:S02]  /*55b0*/  @!P2 FSEL R175, R175, -INF , !P4 ;  /* 0xff800000afafa808 */ /* 0x000fe40006000000 */
[----:B------:R-:W-:Y:S02]  /*55c0*/  @!P2 FSEL R24, R24, -INF , !P1 ;  /* 0xff8000001818a808 */ /* 0x000fe40004800000 */
[-C--:B------:R-:W-:Y:S02]  /*55d0*/  @!P2 ISETP.GE.AND P1, PT, R6, R2.reuse, PT ;  /* 0x000000020600a20c */ /* 0x080fe40003f26270 */
[----:B------:R-:W2:Y:S01]  /*55e0*/  LDL R6, [R1+0x20] ;  /* 0x0000200001067983 */ /* 0x000ea20000100800 */
[----:B------:R-:W-:Y:S02]  /*55f0*/  @!P2 ISETP.GE.AND P4, PT, R5, R2, PT ;  /* 0x000000020500a20c */ /* 0x000fe40003f86270 */
[----:B------:R-:W-:Y:S02]  /*5600*/  @!P2 FSEL R26, R26, -INF , !P1 ;  /* 0xff8000001a1aa808 */ /* 0x000fe40004800000 */
[----:B------:R-:W-:Y:S02]  /*5610*/  @!P2 FSEL R173, R173, -INF , !P4 ;  /* 0xff800000adada808 */ /* 0x000fe40006000000 */
[----:B------:R-:W-:Y:S04]  /*5620*/  @!P2 ISETP.GE.AND P4, PT, R5, R172, PT ;  /* 0x000000ac0500a20c */ /* 0x000fe80003f86270 */
[----:B------:R-:W-:Y:S02]  /*5630*/  @!P2 FSEL R17, R17, -INF , !P4 ;  /* 0xff8000001111a808 */ /* 0x000fe40006000000 */
[----:B------:R-:W-:Y:S01]  /*5640*/  @!P2 ISETP.GE.AND P4, PT, R5, R4, PT ;  /* 0x000000040500a20c */ /* 0x000fe20003f86270 */
[C---:B------:R-:W-:Y:S03]  /*5650*/  @!P2 VIADD R5, R0.reuse, 0x11 ;  /* 0x000000110005a836 */ /* 0x040fe60000000000 */
[----:B------:R-:W-:Y:S02]  /*5660*/  @!P2 FSEL R19, R19, -INF , !P4 ;  /* 0xff8000001313a808 */ /* 0x000fe40006000000 */
[----:B------:R-:W-:Y:S01]  /*5670*/  @!P2 ISETP.GE.AND P4, PT, R5, R172, PT ;  /* 0x000000ac0500a20c */ /* 0x000fe20003f86270 */
[C---:B-----5:R-:W-:Y:S01]  /*5680*/  FADD.FTZ R21, R7.reuse, R21 ;  /* 0x0000001507157221 */ /* 0x060fe20000010000 */
[C---:B------:R-:W-:Y:S01]  /*5690*/  FADD.FTZ R23, R7.reuse, R23 ;  /* 0x0000001707177221 */ /* 0x040fe20000010000 */
[C---:B------:R-:W-:Y:S01]  /*56a0*/  FADD.FTZ R25, R7.reuse, R25 ;  /* 0x0000001907197221 */ /* 0x040fe20000010000 */
[----:B------:R-:W-:Y:S02]  /*56b0*/  FADD.FTZ R27, R7, R27 ;  /* 0x0000001b071b7221 */ /* 0x000fe40000010000 */
[----:B------:R-:W-:Y:S02]  /*56c0*/  @!P2 FSEL R21, R21, -INF , !P4 ;  /* 0xff8000001515a808 */ /* 0x000fe40006000000 */
[----:B------:R-:W-:Y:S04]  /*56d0*/  @!P2 ISETP.GE.AND P4, PT, R5, R4, PT ;  /* 0x000000040500a20c */ /* 0x000fe80003f86270 */
[----:B------:R-:W-:Y:S02]  /*56e0*/  @!P2 FSEL R23, R23, -INF , !P4 ;  /* 0xff8000001717a808 */ /* 0x000fe40006000000 */
[-C--:B------:R-:W-:Y:S04]  /*56f0*/  @!P2 ISETP.GE.AND P4, PT, R5, R3.reuse, PT ;  /* 0x000000030500a20c */ /* 0x080fe80003f86270 */
[----:B------:R-:W-:Y:S02]  /*5700*/  @!P2 FSEL R25, R25, -INF , !P4 ;  /* 0xff8000001919a808 */ /* 0x000fe40006000000 */
[-C--:B------:R-:W-:Y:S01]  /*5710*/  @!P2 ISETP.GE.AND P4, PT, R5, R2.reuse, PT ;  /* 0x000000020500a20c */ /* 0x080fe20003f86270 */
[C---:B------:R-:W-:Y:S02]  /*5720*/  @!P2 VIADD R5, R0.reuse, 0x18 ;  /* 0x000000180005a836 */ /* 0x040fe40000000000 */
[----:B------:R-:W-:Y:S01]  /*5730*/  @!P2 VIADD R0, R0, 0x19 ;  /* 0x000000190000a836 */ /* 0x000fe20000000000 */
[----:B------:R-:W-:Y:S02]  /*5740*/  @!P2 FSEL R27, R27, -INF , !P4 ;  /* 0xff8000001b1ba808 */ /* 0x000fe40006000000 */
[-C--:B------:R-:W-:Y:S02]  /*5750*/  @!P2 ISETP.GE.AND P1, PT, R5, R3.reuse, PT ;  /* 0x000000030500a20c */ /* 0x080fe40003f26270 */
[----:B------:R-:W-:Y:S02]  /*5760*/  @!P2 ISETP.GE.AND P4, PT, R0, R3, PT ;  /* 0x000000030000a20c */ /* 0x000fe40003f86270 */
[----:B------:R-:W-:Y:S02]  /*5770*/  @!P2 FSEL R28, R28, -INF , !P1 ;  /* 0xff8000001c1ca808 */ /* 0x000fe40004800000 */
[----:B------:R-:W-:Y:S02]  /*5780*/  @!P2 FSEL R29, R29, -INF , !P4 ;  /* 0xff8000001d1da808 */ /* 0x000fe40006000000 */
[-C--:B------:R-:W-:Y:S02]  /*5790*/  @!P2 ISETP.GE.AND P1, PT, R5, R2.reuse, PT ;  /* 0x000000020500a20c */ /* 0x080fe40003f26270 */
[----:B------:R-:W-:Y:S01]  /*57a0*/  @!P2 ISETP.GE.AND P4, PT, R0, R2, PT ;  /* 0x000000020000a20c */ /* 0x000fe20003f86270 */
[----:B------:R-:W-:Y:S01]  /*57b0*/  IMAD.WIDE.U32 R2, R195, -0x2daee0ad, RZ ;  /* 0xd2511f53c3027825 */ /* 0x000fe200078e00ff */
[----:B------:R-:W-:Y:S02]  /*57c0*/  @!P2 FSEL R30, R30, -INF , !P1 ;  /* 0xff8000001e1ea808 */ /* 0x000fe40004800000 */
[-C--:B------:R-:W-:Y:S02]  /*57d0*/  @!P2 ISETP.GE.AND P1, PT, R5, R172.reuse, PT ;  /* 0x000000ac0500a20c */ /* 0x080fe40003f26270 */
[----:B------:R-:W-:Y:S02]  /*57e0*/  LOP3.LUT R8, R2, UR58, R167, 0x96, !PT ;  /* 0x0000003a02087c12 */ /* 0x000fe4000f8e96a7 */
[----:B------:R-:W-:Y:S01]  /*57f0*/  LOP3.LUT R12, R198, UR14, R3, 0x96, !PT ;  /* 0x0000000ec60c7c12 */ /* 0x000fe2000f8e9603 */
[----:B------:R-:W-:Y:S01]  /*5800*/  IMAD.WIDE.U32 R2, R194, -0x2daee0ad, RZ ;  /* 0xd2511f53c2027825 */ /* 0x000fe200078e00ff */
[----:B------:R-:W-:Y:S02]  /*5810*/  @!P2 FSEL R31, R31, -INF , !P4 ;  /* 0xff8000001f1fa808 */ /* 0x000fe40006000000 */
[----:B------:R-:W-:Y:S01]  /*5820*/  @!P2 ISETP.GE.AND P4, PT, R0, R172, PT ;  /* 0x000000ac0000a20c */ /* 0x000fe20003f86270 */
[----:B------:R-:W-:Y:S01]  /*5830*/  IMAD.WIDE.U32 R12, R12, -0x326172a9, RZ ;  /* 0xcd9e8d570c0c7825 */ /* 0x000fe200078e00ff */
[----:B------:R-:W-:Y:S02]  /*5840*/  @!P2 FSEL R32, R32, -INF , !P1 ;  /* 0xff8000002020a808 */ /* 0x000fe40004800000 */
[----:B------:R-:W-:Y:S01]  /*5850*/  @!P2 FSEL R33, R33, -INF , !P4 ;  /* 0xff8000002121a808 */ /* 0x000fe20006000000 */
[----:B------:R-:W-:Y:S01]  /*5860*/  IMAD.WIDE.U32 R8, R8, -0x326172a9, RZ ;  /* 0xcd9e8d5708087825 */ /* 0x000fe200078e00ff */
[-C--:B------:R-:W-:Y:S02]  /*5870*/  @!P2 ISETP.GE.AND P1, PT, R5, R4.reuse, PT ;  /* 0x000000040500a20c */ /* 0x080fe40003f26270 */
[----:B------:R-:W-:Y:S01]  /*5880*/  @!P2 ISETP.GE.AND P4, PT, R0, R4, PT ;  /* 0x000000040000a20c */ /* 0x000fe20003f86270 */
[----:B------:R-:W-:Y:S01]  /*5890*/  FMUL.FTZ R4, R178, 1.4426950216293334961 ;  /* 0x3fb8aa3bb2047820 */ /* 0x000fe20000410000 */
[----:B------:R-:W-:Y:S02]  /*58a0*/  LOP3.LUT R5, R12, UR55, R9, 0x96, !PT ;  /* 0x000000370c057c12 */ /* 0x000fe4000f8e9609 */
[----:B------:R-:W-:Y:S02]  /*58b0*/  @!P2 FSEL R35, R35, -INF , !P4 ;  /* 0xff8000002323a808 */ /* 0x000fe40006000000 */
[C---:B------:R-:W-:Y:S02]  /*58c0*/  LOP3.LUT R0, R5.reuse, 0xff, RZ, 0xc0, !PT ;  /* 0x000000ff05007812 */ /* 0x040fe400078ec0ff */
[----:B------:R-:W-:Y:S02]  /*58d0*/  FSETP.NEU.FTZ.AND P4, PT, R178, -INF , PT ;  /* 0xff800000b200780b */ /* 0x000fe40003f9d000 */
[----:B------:R-:W-:Y:S02]  /*58e0*/  @!P2 FSEL R34, R34, -INF , !P1 ;  /* 0xff8000002222a808 */ /* 0x000fe40004800000 */
[----:B------:R-:W-:Y:S02]  /*58f0*/  ISETP.LE.U32.AND P1, PT, R0, UR5, PT ;  /* 0x0000000500007c0c */ /* 0x000fe4000bf23070 */
[----:B------:R-:W-:Y:S02]  /*5900*/  FSEL R4, R4, RZ, P4 ;  /* 0x000000ff04047208 */ /* 0x000fe40002000000 */
[----:B------:R-:W-:Y:S02]  /*5910*/  LOP3.LUT R0, R5, 0xffff, RZ, 0xc0, !PT ;  /* 0x0000ffff05007812 */ /* 0x000fe400078ec0ff */
[----:B------:R-:W-:Y:S01]  /*5920*/  LOP3.LUT R10, R192, UR14, R3, 0x96, !PT ;  /* 0x0000000ec00a7c12 */ /* 0x000fe2000f8e9603 */
[C---:B------:R-:W-:Y:S01]  /*5930*/  FMUL.FTZ R3, R177.reuse, 1.4426950216293334961 ;  /* 0x3fb8aa3bb1037820 */ /* 0x040fe20000410000 */
[----:B------:R-:W-:Y:S01]  /*5940*/  FSETP.NEU.FTZ.AND P2, PT, R177, -INF , PT ;  /* 0xff800000b100780b */ /* 0x000fe20003f5d000 */
[----:B------:R-:W-:Y:S01]  /*5950*/  FFMA.FTZ R185, R185, UR12, -R4 ;  /* 0x0000000cb9b97c23 */ /* 0x000fe20008010804 */
[----:B------:R-:W-:Y:S01]  /*5960*/  SHF.R.U32.HI R0, RZ, 0x8, R0 ;  /* 0x00000008ff007819 */ /* 0x000fe20000011600 */
[--C-:B------:R-:W-:Y:S01]  /*5970*/  FFMA.FTZ R186, R186, UR12, -R4.reuse ;  /* 0x0000000cbaba7c23 */ /* 0x100fe20008010804 */
[----:B------:R-:W-:Y:S01]  /*5980*/  LOP3.LUT R7, R2, UR58, R15, 0x96, !PT ;  /* 0x0000003a02077c12 */ /* 0x000fe2000f8e960f */
[----:B------:R-:W1:Y:S01]  /*5990*/  MUFU.EX2 R224, R185 ;  /* 0x000000b900e07308 */ /* 0x000e620000000800 */
[----:B------:R-:W-:Y:S01]  /*59a0*/  FSEL R3, R3, RZ, P2 ;  /* 0x000000ff03037208 */ /* 0x000fe20001000000 */
[----:B------:R-:W-:Y:S01]  /*59b0*/  IMAD.WIDE.U32 R10, R10, -0x326172a9, RZ ;  /* 0xcd9e8d570a0a7825 */ /* 0x000fe200078e00ff */
[----:B------:R-:W-:Y:S07]  /*59c0*/  LOP3.LUT R0, R0, 0xffff, RZ, 0xc0, !PT ;  /* 0x0000ffff00007812 */ /* 0x000fee00078ec0ff */
[----:B------:R-:W3:Y:S01]  /*59d0*/  MUFU.EX2 R221, R186 ;  /* 0x000000ba00dd7308 */ /* 0x000ee20000000800 */
[----:B------:R-:W-:Y:S01]  /*59e0*/  FSETP.NEU.FTZ.AND P2, PT, R176, -INF , PT ;  /* 0xff800000b000780b */ /* 0x000fe20003f5d000 */
[----:B------:R-:W-:Y:S01]  /*59f0*/  FFMA.FTZ R187, R187, UR12, -R3 ;  /* 0x0000000cbbbb7c23 */ /* 0x000fe20008010803 */
[----:B------:R-:W-:Y:S01]  /*5a00*/  PRMT R9, R5, 0x7632, R9 ;  /* 0x0000763205097816 */ /* 0x000fe20000000009 */
[----:B------:R-:W-:Y:S01]  /*5a10*/  FFMA.FTZ R188, R188, UR12, -R3 ;  /* 0x0000000cbcbc7c23 */ /* 0x000fe20008010803 */
[----:B------:R-:W-:Y:S05]  /*5a20*/  SHF.R.U32.HI R12, RZ, 0x18, R5 ;  /* 0x00000018ff0c7819 */ /* 0x000fea0000011605 */
[----:B------:R-:W4:Y:S01]  /*5a30*/  MUFU.EX2 R231, R187 ;  /* 0x000000bb00e77308 */ /* 0x000f220000000800 */
[--C-:B------:R-:W-:Y:S01]  /*5a40*/  FFMA.FTZ R16, R16, UR12, -R4.reuse ;  /* 0x0000000c10107c23 */ /* 0x100fe20008010804 */
[--C-:B------:R-:W-:Y:S01]  /*5a50*/  FFMA.FTZ R17, R17, UR12, -R4.reuse ;  /* 0x0000000c11117c23 */ /* 0x100fe20008010804 */
[--C-:B------:R-:W-:Y:S01]  /*5a60*/  FFMA.FTZ R18, R18, UR12, -R3.reuse ;  /* 0x0000000c12127c23 */ /* 0x100fe20008010803 */
[----:B-1----:R-:W-:Y:S06]  /*5a70*/  @!P1 FADD.FTZ R224, -R224, -RZ ;  /* 0x800000ffe0e09221 */ /* 0x002fec0000010100 */
[----:B------:R-:W1:Y:S01]  /*5a80*/  MUFU.EX2 R232, R188 ;  /* 0x000000bc00e87308 */ /* 0x000e620000000800 */
[--C-:B------:R-:W-:Y:S01]  /*5a90*/  FFMA.FTZ R20, R20, UR12, -R4.reuse ;  /* 0x0000000c14147c23 */ /* 0x100fe20008010804 */
[--C-:B------:R-:W-:Y:S01]  /*5aa0*/  FFMA.FTZ R19, R19, UR12, -R3.reuse ;  /* 0x0000000c13137c23 */ /* 0x100fe20008010803 */
[--C-:B------:R-:W-:Y:S07]  /*5ab0*/  FFMA.FTZ R21, R21, UR12, -R4.reuse ;  /* 0x0000000c15157c23 */ /* 0x100fee0008010804 */
[----:B------:R-:W-:Y:S01]  /*5ac0*/  MUFU.EX2 R197, R16 ;  /* 0x0000001000c57308 */ /* 0x000fe20000000800 */
[--C-:B------:R-:W-:Y:S01]  /*5ad0*/  FFMA.FTZ R22, R22, UR12, -R3.reuse ;  /* 0x0000000c16167c23 */ /* 0x100fe20008010803 */
[--C-:B------:R-:W-:Y:S01]  /*5ae0*/  FFMA.FTZ R34, R34, UR12, -R3.reuse ;  /* 0x0000000c22227c23 */ /* 0x100fe20008010803 */
[--C-:B------:R-:W-:Y:S07]  /*5af0*/  FFMA.FTZ R23, R23, UR12, -R3.reuse ;  /* 0x0000000c17177c23 */ /* 0x100fee0008010803 */
[----:B------:R-:W-:Y:S01]  /*5b00*/  MUFU.EX2 R189, R17 ;  /* 0x0000001100bd7308 */ /* 0x000fe20000000800 */
[----:B------:R-:W-:Y:S01]  /*5b10*/  FFMA.FTZ R3, R35, UR12, -R3 ;  /* 0x0000000c23037c23 */ /* 0x000fe20008010803 */
[--C-:B------:R-:W-:Y:S01]  /*5b20*/  FFMA.FTZ R32, R32, UR12, -R4.reuse ;  /* 0x0000000c20207c23 */ /* 0x100fe20008010804 */
[----:B------:R-:W-:Y:S01]  /*5b30*/  FFMA.FTZ R4, R33, UR12, -R4 ;  /* 0x0000000c21047c23 */ /* 0x000fe20008010804 */
[C---:B--2---:R-:W-:Y:S01]  /*5b40*/  FMUL.FTZ R2, R6.reuse, 1.4426950216293334961 ;  /* 0x3fb8aa3b06027820 */ /* 0x044fe20000410000 */
[----:B------:R-:W-:Y:S01]  /*5b50*/  FSETP.NEU.FTZ.AND P4, PT, R6, -INF , PT ;  /* 0xff8000000600780b */ /* 0x000fe20003f9d000 */
[----:B------:R-:W-:Y:S04]  /*5b60*/  FMUL.FTZ R6, R176, 1.4426950216293334961 ;  /* 0x3fb8aa3bb0067820 */ /* 0x000fe80000410000 */
[----:B------:R-:W-:Y:S01]  /*5b70*/  MUFU.EX2 R226, R18 ;  /* 0x0000001200e27308 */ /* 0x000fe20000000800 */
[----:B------:R-:W-:Y:S02]  /*5b80*/  FSEL R2, R2, RZ, P4 ;  /* 0x000000ff02027208 */ /* 0x000fe40002000000 */
[----:B------:R-:W-:Y:S07]  /*5b90*/  ISETP.LE.U32.AND P4, PT, R0, UR5, PT ;  /* 0x0000000500007c0c */ /* 0x000fee000bf83070 */
[----:B------:R-:W-:Y:S01]  /*5ba0*/  MUFU.EX2 R185, R20 ;  /* 0x0000001400b97308 */ /* 0x000fe20000000800 */
[----:B------:R-:W-:Y:S01]  /*5bb0*/  FSEL R0, R6, RZ, P2 ;  /* 0x000000ff06007208 */ /* 0x000fe20001000000 */
[----:B------:R-:W-:Y:S01]  /*5bc0*/  IMAD.WIDE.U32 R6, R7, -0x326172a9, RZ ;  /* 0xcd9e8d5707067825 */ /* 0x000fe200078e00ff */
[----:B------:R-:W-:Y:S07]  /*5bd0*/  ISETP.LE.U32.AND P2, PT, R12, UR5, PT ;  /* 0x000000050c007c0c */ /* 0x000fee000bf43070 */
[----:B------:R-:W-:Y:S01]  /*5be0*/  MUFU.EX2 R225, R19 ;  /* 0x0000001300e17308 */ /* 0x000fe20000000800 */
[--C-:B------:R-:W-:Y:S01]  /*5bf0*/  FFMA.FTZ R184, R184, UR12, -R2.reuse ;  /* 0x0000000cb8b87c23 */ /* 0x100fe20008010802 */
[----:B------:R-:W-:Y:S01]  /*5c00*/  FFMA.FTZ R183, R183, UR12, -R2 ;  /* 0x0000000cb7b77c23 */ /* 0x000fe20008010802 */
[----:B------:R-:W-:Y:S01]  /*5c10*/  LOP3.LUT R5, R10, UR55, R7, 0x96, !PT ;  /* 0x000000370a057c12 */ /* 0x000fe2000f8e9607 */
[----:B------:R-:W-:Y:S01]  /*5c20*/  FFMA.FTZ R182, R182, UR12, -R0 ;  /* 0x0000000cb6b67c23 */ /* 0x000fe20008010800 */
[----:B------:R-:W-:Y:S05]  /*5c30*/  LOP3.LUT R7, R9, 0xff, RZ, 0xc0, !PT ;  /* 0x000000ff09077812 */ /* 0x000fea00078ec0ff */
[----:B------:R-:W2:Y:S01]  /*5c40*/  MUFU.EX2 R235, R184 ;  /* 0x000000b800eb7308 */ /* 0x000ea20000000800 */
[----:B------:R-:W-:Y:S01]  /*5c50*/  LOP3.LUT R10, R5, 0xffff, RZ, 0xc0, !PT ;  /* 0x0000ffff050a7812 */ /* 0x000fe200078ec0ff */
[----:B---3--:R-:W-:Y:S01]  /*5c60*/  @!P4 FADD.FTZ R221, -R221, -RZ ;  /* 0x800000ffddddc221 */ /* 0x008fe20000010100 */
[----:B------:R-:W-:Y:S07]  /*5c70*/  ISETP.LE.U32.AND P1, PT, R7, UR5, PT ;  /* 0x0000000507007c0c */ /* 0x000fee000bf23070 */
[----:B------:R-:W-:Y:S01]  /*5c80*/  MUFU.EX2 R233, R183 ;  /* 0x000000b700e97308 */ /* 0x000fe20000000800 */
[----:B------:R-:W-:Y:S01]  /*5c90*/  LOP3.LUT R7, R5, 0xff, RZ, 0xc0, !PT ;  /* 0x000000ff05077812 */ /* 0x000fe200078ec0ff */
[----:B----4-:R-:W-:Y:S01]  /*5ca0*/  @!P2 FADD.FTZ R231, -R231, -RZ ;  /* 0x800000ffe7e7a221 */ /* 0x010fe20000010100 */
[----:B------:R-:W-:Y:S07]  /*5cb0*/  SHF.R.U32.HI R10, RZ, 0x8, R10 ;  /* 0x00000008ff0a7819 */ /* 0x000fee000001160a */
[----:B------:R-:W3:Y:S01]  /*5cc0*/  MUFU.EX2 R236, R182 ;  /* 0x000000b600ec7308 */ /* 0x000ee20000000800 */
[----:B------:R-:W-:Y:S01]  /*5cd0*/  ISETP.LE.U32.AND P4, PT, R7, UR5, PT ;  /* 0x0000000507007c0c */ /* 0x000fe2000bf83070 */
[----:B------:R-:W-:Y:S01]  /*5ce0*/  FFMA.FTZ R181, R181, UR12, -R0 ;  /* 0x0000000cb5b57c23 */ /* 0x000fe20008010800 */
[----:B------:R-:W-:Y:S01]  /*5cf0*/  PRMT R7, R5, 0x7632, R7 ;  /* 0x0000763205077816 */ /* 0x000fe20000000007 */
[--C-:B------:R-:W-:Y:S01]  /*5d00*/  FFMA.FTZ R180, R180, UR12, -R2.reuse ;  /* 0x0000000cb4b47c23 */ /* 0x100fe20008010802 */
[----:B------:R-:W-:Y:S05]  /*5d10*/  SHF.R.U32.HI R5, RZ, 0x18, R5 ;  /* 0x00000018ff057819 */ /* 0x000fea0000011605 */
[----:B------:R-:W4:Y:S01]  /*5d20*/  MUFU.EX2 R234, R181 ;  /* 0x000000b500ea7308 */ /* 0x000f220000000800 */
[----:B------:R-:W-:Y:S01]  /*5d30*/  LOP3.LUT R9, R7, 0xff, RZ, 0xc0, !PT ;  /* 0x000000ff07097812 */ /* 0x000fe200078ec0ff */
[----:B-1----:R-:W-:Y:S01]  /*5d40*/  @!P1 FADD.FTZ R232, -R232, -RZ ;  /* 0x800000ffe8e89221 */ /* 0x002fe20000010100 */
[----:B------:R-:W-:Y:S01]  /*5d50*/  LOP3.LUT R7, R10, 0xffff, RZ, 0xc0, !PT ;  /* 0x0000ffff0a077812 */ /* 0x000fe200078ec0ff */
[----:B------:R-:W-:Y:S01]  /*5d60*/  FFMA.FTZ R175, R175, UR12, -R2 ;  /* 0x0000000cafaf7c23 */ /* 0x000fe20008010802 */
[----:B------:R-:W-:Y:S05]  /*5d70*/  ISETP.LE.U32.AND P1, PT, R9, UR5, PT ;  /* 0x0000000509007c0c */ /* 0x000fea000bf23070 */
[----:B------:R-:W-:Y:S01]  /*5d80*/  MUFU.EX2 R228, R180 ;  /* 0x000000b400e47308 */ /* 0x000fe20000000800 */
[----:B------:R-:W-:Y:S01]  /*5d90*/  ISETP.LE.U32.AND P2, PT, R7, UR5, PT ;  /* 0x0000000507007c0c */ /* 0x000fe2000bf43070 */
[----:B--2---:R-:W-:Y:S01]  /*5da0*/  @!P4 FADD.FTZ R235, -R235, -RZ ;  /* 0x800000ffebebc221 */ /* 0x004fe20000010100 */
[----:B------:R-:W-:Y:S07]  /*5db0*/  ISETP.LE.U32.AND P4, PT, R5, UR5, PT ;  /* 0x0000000505007c0c */ /* 0x000fee000bf83070 */
[----:B------:R-:W1:Y:S01]  /*5dc0*/  MUFU.EX2 R227, R175 ;  /* 0x000000af00e37308 */ /* 0x000e620000000800 */
[----:B------:R-:W-:Y:S01]  /*5dd0*/  PRMT R7, R6, 0x7770, RZ ;  /* 0x0000777006077816 */ /* 0x000fe200000000ff */
[--C-:B------:R-:W-:Y:S01]  /*5de0*/  FFMA.FTZ R174, R174, UR12, -R0.reuse ;  /* 0x0000000caeae7c23 */ /* 0x100fe20008010800 */
[----:B------:R-:W-:Y:S01]  /*5df0*/  PRMT R5, R6, 0x7771, RZ ;  /* 0x0000777106057816 */ /* 0x000fe200000000ff */
[----:B------:R-:W-:Y:S01]  /*5e00*/  FFMA.FTZ R173, R173, UR12, -R0 ;  /* 0x0000000cadad7c23 */ /* 0x000fe20008010800 */
[----:B------:R-:W-:Y:S05]  /*5e10*/  LOP3.LUT R12, R168, UR59, R13, 0x96, !PT ;  /* 0x0000003ba80c7c12 */ /* 0x000fea000f8e960d */
[----:B------:R-:W2:Y:S01]  /*5e20*/  MUFU.EX2 R230, R174 ;  /* 0x000000ae00e67308 */ /* 0x000ea20000000800 */
[----:B------:R-:W-:Y:S01]  /*5e30*/  LOP3.LUT R9, R164, UR59, R11, 0x96, !PT ;  /* 0x0000003ba4097c12 */ /* 0x000fe2000f8e960b */
[----:B---3--:R-:W-:Y:S01]  /*5e40*/  @!P1 FADD.FTZ R236, -R236, -RZ ;  /* 0x800000ffecec9221 */ /* 0x008fe20000010100 */
[----:B------:R-:W-:Y:S01]  /*5e50*/  ISETP.GT.U32.AND P1, PT, R5, UR5, PT ;  /* 0x0000000505007c0c */ /* 0x000fe2000bf24070 */
[----:B------:R-:W-:Y:S01]  /*5e60*/  @!P2 FADD.FTZ R233, -R233, -RZ ;  /* 0x800000ffe9e9a221 */ /* 0x000fe20000010100 */
[----:B------:R-:W-:Y:S01]  /*5e70*/  ISETP.LE.U32.AND P2, PT, R7, UR5, PT ;  /* 0x0000000507007c0c */ /* 0x000fe2000bf43070 */
[----:B----4-:R-:W-:Y:S01]  /*5e80*/  @!P4 FADD.FTZ R234, -R234, -RZ ;  /* 0x800000ffeaeac221 */ /* 0x010fe20000010100 */
[C---:B------:R-:W-:Y:S03]  /*5e90*/  PRMT R5, R6.reuse, 0x7772, RZ ;  /* 0x0000777206057816 */ /* 0x040fe600000000ff */
[----:B------:R-:W3:Y:S01]  /*5ea0*/  MUFU.EX2 R229, R173 ;  /* 0x000000ad00e57308 */ /* 0x000ee20000000800 */
[----:B------:R-:W-:Y:S01]  /*5eb0*/  PRMT R6, R6, 0x7773, RZ ;  /* 0x0000777306067816 */ /* 0x000fe200000000ff */
[----:B------:R-:W-:Y:S01]  /*5ec0*/  FFMA.FTZ R24, R24, UR12, -R2 ;  /* 0x0000000c18187c23 */ /* 0x000fe20008010802 */
[----:B------:R-:W-:Y:S07]  /*5ed0*/  ISETP.GT.U32.AND P4, PT, R5, UR5, PT ;  /* 0x0000000505007c0c */ /* 0x000fee000bf84070 */
[----:B------:R-:W4:Y:S01]  /*5ee0*/  MUFU.EX2 R186, R21 ;  /* 0x0000001500ba7308 */ /* 0x000f220000000800 */
[C---:B------:R-:W-:Y:S01]  /*5ef0*/  PRMT R5, R8.reuse, 0x7770, RZ ;  /* 0x0000777008057816 */ /* 0x040fe200000000ff */
[----:B------:R-:W-:Y:S01]  /*5f00*/  FFMA.FTZ R27, R27, UR12, -R0 ;  /* 0x0000000c1b1b7c23 */ /* 0x000fe20008010800 */
[----:B------:R-:W-:Y:S01]  /*5f10*/  PRMT R11, R8, 0x7772, RZ ;  /* 0x00007772080b7816 */ /* 0x000fe200000000ff */
[----:B-1----:R-:W-:Y:S01]  /*5f20*/  @P1 FADD.FTZ R227, -R227, -RZ ;  /* 0x800000ffe3e31221 */ /* 0x002fe20000010100 */
[----:B------:R-:W-:Y:S01]  /*5f30*/  ISETP.LE.U32.AND P1, PT, R5, UR5, PT ;  /* 0x0000000505007c0c */ /* 0x000fe2000bf23070 */
[----:B------:R-:W-:Y:S01]  /*5f40*/  @!P2 FADD.FTZ R228, -R228, -RZ ;  /* 0x800000ffe4e4a221 */ /* 0x000fe20000010100 */
[----:B------:R-:W-:Y:S01]  /*5f50*/  ISETP.GT.U32.AND P2, PT, R6, UR5, PT ;  /* 0x0000000506007c0c */ /* 0x000fe2000bf44070 */
[----:B------:R-:W-:Y:S01]  /*5f60*/  IMAD.WIDE.U32 R6, R12, -0x2daee0ad, RZ ;  /* 0xd2511f530c067825 */ /* 0x000fe200078e00ff */
[C---:B------:R-:W-:Y:S01]  /*5f70*/  PRMT R5, R8.reuse, 0x7771, RZ ;  /* 0x0000777108057816 */ /* 0x040fe200000000ff */
[----:B------:R-:W-:Y:S01]  /*5f80*/  MUFU.EX2 R220, R24 ;  /* 0x0000001800dc7308 */ /* 0x000fe20000000800 */
[----:B------:R-:W-:Y:S01]  /*5f90*/  PRMT R10, R8, 0x7773, RZ ;  /* 0x00007773080a7816 */ /* 0x000fe200000000ff */
[----:B--2---:R-:W-:Y:S01]  /*5fa0*/  @P4 FADD.FTZ R230, -R230, -RZ ;  /* 0x800000ffe6e64221 */ /* 0x004fe20000010100 */
[----:B------:R-:W-:Y:S01]  /*5fb0*/  ISETP.GT.U32.AND P4, PT, R5, UR5, PT ;  /* 0x0000000505007c0c */ /* 0x000fe2000bf84070 */
[----:B------:R-:W-:Y:S01]  /*5fc0*/  IMAD.WIDE.U32 R8, R9, -0x2daee0ad, RZ ;  /* 0xd2511f5309087825 */ /* 0x000fe200078e00ff */
[----:B------:R-:W-:Y:S05]  /*5fd0*/  LOP3.LUT R7, R166, UR54, R7, 0x96, !PT ;  /* 0x00000036a6077c12 */ /* 0x000fea000f8e9607 */
[----:B------:R-:W-:Y:S01]  /*5fe0*/  MUFU.EX2 R222, R27 ;  /* 0x0000001b00de7308 */ /* 0x000fe20000000800 */
[----:B------:R-:W-:Y:S01]  /*5ff0*/  PRMT R13, R6, 0x7771, RZ ;  /* 0x00007771060d7816 */ /* 0x000fe200000000ff */
[----:B------:R-:W-:Y:S01]  /*6000*/  @!P1 FADD.FTZ R197, -R197, -RZ ;  /* 0x800000ffc5c59221 */ /* 0x000fe20000010100 */
[----:B------:R-:W-:Y:S01]  /*6010*/  LOP3.LUT R5, R14, UR54, R9, 0x96, !PT ;  /* 0x000000360e057c12 */ /* 0x000fe2000f8e9609 */
[----:B---3--:R-:W-:Y:S01]  /*6020*/  @P2 FADD.FTZ R229, -R229, -RZ ;  /* 0x800000ffe5e52221 */ /* 0x008fe20000010100 */
[----:B------:R-:W-:Y:S05]  /*6030*/  ISETP.GT.U32.AND P2, PT, R11, UR5, PT ;  /* 0x000000050b007c0c */ /* 0x000fea000bf44070 */
[----:B------:R-:W-:Y:S01]  /*6040*/  MUFU.EX2 R200, R22 ;  /* 0x0000001600c87308 */ /* 0x000fe20000000800 */
[----:B------:R-:W-:Y:S01]  /*6050*/  LOP3.LUT R9, R7, 0xffff, RZ, 0xc0, !PT ;  /* 0x0000ffff07097812 */ /* 0x000fe200078ec0ff */
[----:B------:R-:W-:Y:S01]  /*6060*/  FFMA.FTZ R25, R25, UR12, -R2 ;  /* 0x0000000c19197c23 */ /* 0x000fe20008010802 */
[----:B------:R-:W-:Y:S01]  /*6070*/  ISETP.GT.U32.AND P1, PT, R10, UR5, PT ;  /* 0x000000050a007c0c */ /* 0x000fe2000bf24070 */
[----:B------:R-:W-:Y:S01]  /*6080*/  @P4 FADD.FTZ R189, -R189, -RZ ;  /* 0x800000ffbdbd4221 */ /* 0x000fe20000010100 */
[C---:B------:R-:W-:Y:S05]  /*6090*/  PRMT R11, R6.reuse, 0x7770, RZ ;  /* 0x00007770060b7816 */ /* 0x040fea00000000ff */
[----:B------:R-:W1:Y:S01]  /*60a0*/  MUFU.EX2 R199, R23 ;  /* 0x0000001700c77308 */ /* 0x000e620000000800 */
[----:B------:R-:W-:Y:S01]  /*60b0*/  PRMT R14, R6, 0x7772, RZ ;  /* 0x00007772060e7816 */ /* 0x000fe200000000ff */
[----:B------:R-:W-:Y:S01]  /*60c0*/  FFMA.FTZ R26, R26, UR12, -R0 ;  /* 0x0000000c1a1a7c23 */ /* 0x000fe20008010800 */
[----:B------:R-:W-:Y:S07]  /*60d0*/  PRMT R12, R6, 0x7773, RZ ;  /* 0x00007773060c7816 */ /* 0x000fee00000000ff */
[----:B------:R2:W-:Y:S01]  /*60e0*/  MUFU.EX2 R194, R3 ;  /* 0x0000000300c27308 */ /* 0x0005e20000000800 */
[----:B------:R-:W-:Y:S01]  /*60f0*/  LOP3.LUT R10, R7, 0xff, RZ, 0xc0, !PT ;  /* 0x000000ff070a7812 */ /* 0x000fe200078ec0ff */
[----:B------:R-:W-:Y:S01]  /*6100*/  @P2 FADD.FTZ R226, -R226, -RZ ;  /* 0x800000ffe2e22221 */ /* 0x000fe20000010100 */
[----:B------:R-:W-:Y:S07]  /*6110*/  SHF.R.U32.HI R6, RZ, 0x8, R9 ;  /* 0x00000008ff067819 */ /* 0x000fee0000011609 */
[----:B------:R-:W-:Y:S01]  /*6120*/  MUFU.EX2 R184, R4 ;  /* 0x0000000400b87308 */ /* 0x000fe20000000800 */
[----:B------:R-:W-:Y:S01]  /*6130*/  ISETP.LE.U32.AND P4, PT, R10, UR5, PT ;  /* 0x000000050a007c0c */ /* 0x000fe2000bf83070 */
[----:B------:R-:W-:Y:S01]  /*6140*/  @P1 FADD.FTZ R225, -R225, -RZ ;  /* 0x800000ffe1e11221 */ /* 0x000fe20000010100 */
[----:B------:R-:W-:Y:S07]  /*6150*/  LOP3.LUT R9, R6, 0xffff, RZ, 0xc0, !PT ;  /* 0x0000ffff06097812 */ /* 0x000fee00078ec0ff */
[----:B------:R-:W3:Y:S01]  /*6160*/  MUFU.EX2 R203, R25 ;  /* 0x0000001900cb7308 */ /* 0x000ee20000000800 */
[----:B------:R-:W-:Y:S01]  /*6170*/  PRMT R6, R7, 0x7632, R6 ;  /* 0x0000763207067816 */ /* 0x000fe20000000006 */
[----:B------:R-:W-:Y:S01]  /*6180*/  FFMA.FTZ R28, R28, UR12, -R2 ;  /* 0x0000000c1c1c7c23 */ /* 0x000fe20008010802 */
[----:B------:R-:W-:Y:S07]  /*6190*/  ISETP.LE.U32.AND P2, PT, R9, UR5, PT ;  /* 0x0000000509007c0c */ /* 0x000fee000bf43070 */
[----:B------:R-:W5:Y:S01]  /*61a0*/  MUFU.EX2 R223, R26 ;  /* 0x0000001a00df7308 */ /* 0x000f620000000800 */
[----:B------:R-:W-:Y:S01]  /*61b0*/  SHF.R.U32.HI R7, RZ, 0x18, R7 ;  /* 0x00000018ff077819 */ /* 0x000fe20000011607 */
[----:B------:R-:W-:Y:S01]  /*61c0*/  FFMA.FTZ R30, R30, UR12, -R0 ;  /* 0x0000000c1e1e7c23 */ /* 0x000fe20008010800 */
[----:B------:R-:W-:Y:S07]  /*61d0*/  LOP3.LUT R6, R6, 0xff, RZ, 0xc0, !PT ;  /* 0x000000ff06067812 */ /* 0x000fee00078ec0ff */
[----:B------:R-:W5:Y:S01]  /*61e0*/  MUFU.EX2 R198, R28 ;  /* 0x0000001c00c67308 */ /* 0x000f620000000800 */
[----:B--2---:R-:W-:Y:S01]  /*61f0*/  PRMT R3, R8, 0x7771, RZ ;  /* 0x0000777108037816 */ /* 0x004fe200000000ff */
[----:B------:R-:W-:Y:S01]  /*6200*/  @!P4 FADD.FTZ R185, -R185, -RZ ;  /* 0x800000ffb9b9c221 */ /* 0x000fe20000010100 */
[----:B------:R-:W-:Y:S07]  /*6210*/  ISETP.LE.U32.AND P4, PT, R7, UR5, PT ;  /* 0x0000000507007c0c */ /* 0x000fee000bf83070 */
[----:B------:R-:W2:Y:S01]  /*6220*/  MUFU.EX2 R181, R32 ;  /* 0x0000002000b57308 */ /* 0x000ea20000000800 */
[----:B------:R-:W-:Y:S01]  /*6230*/  LOP3.LUT R7, R5, 0xff, RZ, 0xc0, !PT ;  /* 0x000000ff05077812 */ /* 0x000fe200078ec0ff */
[----:B------:R-:W-:Y:S01]  /*6240*/  FFMA.FTZ R2, R29, UR12, -R2 ;  /* 0x0000000c1d027c23 */ /* 0x000fe20008010802 */
[----:B------:R-:W-:Y:S01]  /*6250*/  ISETP.LE.U32.AND P1, PT, R6, UR5, PT ;  /* 0x0000000506007c0c */ /* 0x000fe2000bf23070 */
[----:B----4-:R-:W-:Y:S01]  /*6260*/  @!P2 FADD.FTZ R186, -R186, -RZ ;  /* 0x800000ffbabaa221 */ /* 0x010fe20000010100 */
[----:B------:R-:W-:Y:S05]  /*6270*/  ISETP.LE.U32.AND P2, PT, R7, UR5, PT ;  /* 0x0000000507007c0c */ /* 0x000fea000bf43070 */
[----:B------:R-:W-:Y:S01]  /*6280*/  MUFU.EX2 R195, R34 ;  /* 0x0000002200c37308 */ /* 0x000fe20000000800 */
[----:B------:R-:W-:Y:S01]  /*6290*/  LOP3.LUT R6, R5, 0xffff, RZ, 0xc0, !PT ;  /* 0x0000ffff05067812 */ /* 0x000fe200078ec0ff */
[----:B------:R-:W-:Y:S01]  /*62a0*/  FFMA.FTZ R0, R31, UR12, -R0 ;  /* 0x0000000c1f007c23 */ /* 0x000fe20008010800 */
[----:B------:R-:W-:Y:S07]  /*62b0*/  F2FP.RELU.F16.F32.PACK_AB R9, R233, R235 ;  /* 0x000000ebe909723e */ /* 0x000fee00000008ff */
[----:B------:R4:W2:Y:S01]  /*62c0*/  MUFU.EX2 R187, R2 ;  /* 0x0000000200bb7308 */ /* 0x0008a20000000800 */
[----:B------:R-:W-:Y:S01]  /*62d0*/  SHF.R.U32.HI R6, RZ, 0x8, R6 ;  /* 0x00000008ff067819 */ /* 0x000fe20000011606 */
[----:B-1----:R-:W-:Y:S01]  /*62e0*/  @!P4 FADD.FTZ R199, -R199, -RZ ;  /* 0x800000ffc7c7c221 */ /* 0x002fe20000010100 */
[----:B------:R-:W-:Y:S07]  /*62f0*/  IMAD.MOV.U32 R24, RZ, RZ, 0x20 ;  /* 0x00000020ff187424 */ /* 0x000fee00078e00ff */
[----:B------:R1:W-:Y:S01]  /*6300*/  MUFU.EX2 R192, R0 ;  /* 0x0000000000c07308 */ /* 0x0003e20000000800 */
[----:B------:R-:W-:Y:S01]  /*6310*/  LOP3.LUT R7, R6, 0xffff, RZ, 0xc0, !PT ;  /* 0x0000ffff06077812 */ /* 0x000fe200078ec0ff */
[----:B------:R-:W-:Y:S01]  /*6320*/  @!P1 FADD.FTZ R200, -R200, -RZ ;  /* 0x800000ffc8c89221 */ /* 0x000fe20000010100 */
[----:B------:R-:W-:Y:S01]  /*6330*/  PRMT R6, R5, 0x7632, R6 ;  /* 0x0000763205067816 */ /* 0x000fe20000000006 */
[----:B------:R-:W-:Y:S01]  /*6340*/  @!P2 FADD.FTZ R220, -R220, -RZ ;  /* 0x800000ffdcdca221 */ /* 0x000fe20000010100 */
[----:B------:R-:W-:Y:S05]  /*6350*/  SHF.R.U32.HI R5, RZ, 0x18, R5 ;  /* 0x00000018ff057819 */ /* 0x000fea0000011605 */
[----:B------:R-:W1:Y:S01]  /*6360*/  MUFU.EX2 R193, R30 ;  /* 0x0000001e00c17308 */ /* 0x000e620000000800 */
[----:B------:R-:W-:Y:S02]  /*6370*/  ISETP.LE.U32.AND P1, PT, R7, UR5, PT ;  /* 0x0000000507007c0c */ /* 0x000fe4000bf23070 */
[----:B------:R-:W-:Y:S02]  /*6380*/  ISETP.LE.U32.AND P2, PT, R5, UR5, PT ;  /* 0x0000000505007c0c */ /* 0x000fe4000bf43070 */
[----:B------:R-:W-:Y:S02]  /*6390*/  LOP3.LUT R5, R206, 0x20, RZ, 0xc0, !PT ;  /* 0x00000020ce057812 */ /* 0x000fe400078ec0ff */
[----:B------:R-:W-:Y:S02]  /*63a0*/  LOP3.LUT R6, R6, 0xff, RZ, 0xc0, !PT ;  /* 0x000000ff06067812 */ /* 0x000fe400078ec0ff */
[----:B------:R-:W-:Y:S02]  /*63b0*/  LOP3.LUT R237, R170, R5, RZ, 0x3c, !PT ;  /* 0x00000005aaed7212 */ /* 0x000fe400078e3cff */
[--C-:B------:R-:W-:Y:S01]  /*63c0*/  LOP3.LUT R170, R202, 0x7006, R217.reuse, 0xc8, !PT ;  /* 0x00007006caaa7812 */ /* 0x100fe200078ec8d9 */
[----:B------:R-:W-:Y:S01]  /*63d0*/  IMAD.MOV.U32 R202, RZ, RZ, 0x10 ;  /* 0x00000010ffca7424 */ /* 0x000fe200078e00ff */
[----:B------:R-:W-:Y:S01]  /*63e0*/  ISETP.LE.U32.AND P4, PT, R6, UR5, PT ;  /* 0x0000000506007c0c */ /* 0x000fe2000bf83070 */
[----:B---3--:R-:W-:Y:S01]  /*63f0*/  @!P1 FADD.FTZ R203, -R203, -RZ ;  /* 0x800000ffcbcb9221 */ /* 0x008fe20000010100 */
[----:B------:R-:W-:Y:S01]  /*6400*/  LOP3.LUT R170, R170, 0x400, R217, 0xf8, !PT ;  /* 0x00000400aaaa7812 */ /* 0x000fe200078ef8d9 */
[----:B------:R-:W-:Y:S01]  /*6410*/  @!P2 FADD.FTZ R222, -R222, -RZ ;  /* 0x800000ffdedea221 */ /* 0x000fe20000010100 */
[----:B------:R-:W-:Y:S02]  /*6420*/  ISETP.GT.U32.AND P2, PT, R13, UR5, PT ;  /* 0x000000050d007c0c */ /* 0x000fe4000bf44070 */
[----:B------:R-:W-:Y:S02]  /*6430*/  LOP3.LUT R5, R170, R237, RZ, 0xfc, !PT ;  /* 0x000000edaa057212 */ /* 0x000fe400078efcff */
[----:B------:R-:W-:Y:S02]  /*6440*/  PRMT R6, R8, 0x7770, RZ ;  /* 0x0000777008067816 */ /* 0x000fe400000000ff */
[----:B------:R-:W-:Y:S02]  /*6450*/  LEA R4, R5, UR4, 0x1 ;  /* 0x0000000405047c11 */ /* 0x000fe4000f8e08ff */
[----:B------:R-:W-:Y:S01]  /*6460*/  ISETP.LE.U32.AND P1, PT, R6, UR5, PT ;  /* 0x0000000506007c0c */ /* 0x000fe2000bf23070 */
[----:B-----5:R-:W-:Y:S01]  /*6470*/  @!P4 FADD.FTZ R223, -R223, -RZ ;  /* 0x800000ffdfdfc221 */ /* 0x020fe20000010100 */
[----:B------:R-:W-:Y:S01]  /*6480*/  F2FP.RELU.F16.F32.PACK_AB R7, R231, R232 ;  /* 0x000000e8e707723e */ /* 0x000fe200000008ff */
[----:B------:R-:W-:Y:S01]  /*6490*/  VIADD R6, R4, 0x20000 ;  /* 0x0002000004067836 */ /* 0x000fe20000000000 */
[----:B------:R-:W-:Y:S01]  /*64a0*/  ISETP.LE.U32.AND P4, PT, R11, UR5, PT ;  /* 0x000000050b007c0c */ /* 0x000fe2000bf83070 */
[----:B------:R-:W-:Y:S01]  /*64b0*/  @P2 FADD.FTZ R184, -R184, -RZ ;  /* 0x800000ffb8b82221 */ /* 0x000fe20000010100 */
[----:B------:R-:W-:Y:S01]  /*64c0*/  ISETP.GT.U32.AND P2, PT, R3, UR5, PT ;  /* 0x0000000503007c0c */ /* 0x000fe2000bf44070 */
[----:B------:R3:W-:Y:S01]  /*64d0*/  STS [R4+0x20400], R7 ;  /* 0x0204000704007388 */ /* 0x0007e20000000800 */
[----:B------:R-:W-:Y:S01]  /*64e0*/  F2FP.RELU.F16.F32.PACK_AB R3, R221, R224 ;  /* 0x000000e0dd03723e */ /* 0x000fe200000008ff */
[----:B------:R-:W-:Y:S01]  /*64f0*/  VIADD R5, R4, 0x20020 ;  /* 0x0002002004057836 */ /* 0x000fe20000000000 */
[----:B------:R-:W-:Y:S01]  /*6500*/  SEL R10, R202, 0xfffffff0, !P0 ;  /* 0xfffffff0ca0a7807 */ /* 0x000fe20004000000 */
[----:B------:R-:W-:Y:S01]  /*6510*/  @P6 VIADD R5, R6, 0xffffffe0 ;  /* 0xffffffe006056836 */ /* 0x000fe20000000000 */
[----:B------:R-:W-:Y:S01]  /*6520*/  PRMT R6, R8, 0x7772, RZ ;  /* 0x0000777208067816 */ /* 0x000fe200000000ff */
[----:B------:R5:W-:Y:S01]  /*6530*/  STS [R4+0x20000], R3 ;  /* 0x0200000304007388 */ /* 0x000be20000000800 */
[----:B------:R-:W-:Y:S01]  /*6540*/  @!P1 FADD.FTZ R198, -R198, -RZ ;  /* 0x800000ffc6c69221 */ /* 0x000fe20000010100 */
[----:B------:R-:W-:Y:S01]  /*6550*/  ISETP.GT.U32.AND P1, PT, R14, UR5, PT ;  /* 0x000000050e007c0c */ /* 0x000fe2000bf24070 */
[----:B----4-:R-:W-:Y:S02]  /*6560*/  IMAD.IADD R2, R10, 0x1, R5 ;  /* 0x000000010a027824 */ /* 0x010fe400078e0205 */
[----:B--2---:R-:W-:Y:S01]  /*6570*/  @!P4 FADD.FTZ R181, -R181, -RZ ;  /* 0x800000ffb5b5c221 */ /* 0x004fe20000010100 */
[----:B------:R-:W-:Y:S01]  /*6580*/  ISETP.GT.U32.AND P4, PT, R12, UR5, PT ;  /* 0x000000050c007c0c */ /* 0x000fe2000bf84070 */
[----:B------:R-:W-:Y:S01]  /*6590*/  @P2 FADD.FTZ R187, -R187, -RZ ;  /* 0x800000ffbbbb2221 */ /* 0x000fe20000010100 */
[----:B------:R-:W-:Y:S02]  /*65a0*/  PRMT R8, R8, 0x7773, RZ ;  /* 0x0000777308087816 */ /* 0x000fe400000000ff */
[----:B------:R-:W-:Y:S02]  /*65b0*/  SEL R196, R24, 0xffffffe0, !P5 ;  /* 0xffffffe018c47807 */ /* 0x000fe40006800000 */
[----:B------:R-:W-:Y:S03]  /*65c0*/  FSETP.GE.FTZ.AND P2, PT, R224, RZ, PT ;  /* 0x000000ffe000720b */ /* 0x000fe60003f56000 */
[----:B------:R-:W-:Y:S01]  /*65d0*/  @P1 FADD.FTZ R195, -R195, -RZ ;  /* 0x800000ffc3c31221 */ /* 0x000fe20000010100 */
[----:B------:R-:W-:Y:S02]  /*65e0*/  ISETP.GT.U32.AND P1, PT, R6, UR5, PT ;  /* 0x0000000506007c0c */ /* 0x000fe4000bf24070 */
[----:B------:R-:W-:Y:S01]  /*65f0*/  F2FP.RELU.F16.F32.PACK_AB R6, R189, R197 ;  /* 0x000000c5bd06723e */ /* 0x000fe200000008ff */
[----:B------:R-:W-:Y:S01]  /*6600*/  @P4 FADD.FTZ R194, -R194, -RZ ;  /* 0x800000ffc2c24221 */ /* 0x000fe20000010100 */
[----:B---3--:R-:W-:Y:S02]  /*6610*/  F2FP.RELU.F16.F32.PACK_AB R7, R225, R226 ;  /* 0x000000e2e107723e */ /* 0x008fe400000008ff */
[----:B------:R-:W-:Y:S02]  /*6620*/  ISETP.GT.U32.AND P4, PT, R8, UR5, PT ;  /* 0x0000000508007c0c */ /* 0x000fe4000bf84070 */
[----:B------:R-:W-:Y:S01]  /*6630*/  F2FP.RELU.F16.F32.PACK_AB R8, R234, R236 ;  /* 0x000000ecea08723e */ /* 0x000fe200000008ff */
[----:B-----5:R-:W-:Y:S01]  /*6640*/  IMAD.IADD R3, R4, 0x1, R10 ;  /* 0x0000000104037824 */ /* 0x020fe200078e020a */
[----:B-1----:R-:W-:Y:S02]  /*6650*/  F2FP.RELU.F16.F32.PACK_AB R0, R194, R195 ;  /* 0x000000c3c200723e */ /* 0x002fe400000008ff */
[----:B------:R-:W-:Y:S01]  /*6660*/  LOP3.LUT R10, R217, 0x7a00, RZ, 0xc0, !PT ;  /* 0x00007a00d90a7812 */ /* 0x000fe200078ec0ff */
[----:B------:R-:W-:Y:S01]  /*6670*/  @P1 FADD.FTZ R193, -R193, -RZ ;  /* 0x800000ffc1c11221 */ /* 0x000fe20000010100 */
[----:B------:R1:W-:Y:S02]  /*6680*/  STS [R3+0x20000], R6 ;  /* 0x0200000603007388 */ /* 0x0003e40000000800 */
[----:B------:R-:W-:Y:S02]  /*6690*/  LOP3.LUT R10, R10, R209, R218, 0xf6, !PT ;  /* 0x000000d10a0a7212 */ /* 0x000fe400078ef6da */
[----:B------:R2:W-:Y:S01]  /*66a0*/  STS [R3+0x20400], R7 ;  /* 0x0204000703007388 */ /* 0x0005e20000000800 */
[----:B------:R-:W-:Y:S01]  /*66b0*/  @P4 FADD.FTZ R192, -R192, -RZ ;  /* 0x800000ffc0c04221 */ /* 0x000fe20000010100 */
[----:B------:R-:W-:Y:S02]  /*66c0*/  LEA R201, R10, UR4, 0x1 ;  /* 0x000000040ac97c11 */ /* 0x000fe4000f8e08ff */
[----:B------:R3:W-:Y:S01]  /*66d0*/  STS [R4+0x21400], R8 ;  /* 0x0214000804007388 */ /* 0x0007e20000000800 */
[----:B------:R-:W-:Y:S02]  /*66e0*/  FSETP.GE.FTZ.AND P4, PT, R189, RZ, PT ;  /* 0x000000ffbd00720b */ /* 0x000fe40003f96000 */
[----:B------:R-:W-:Y:S01]  /*66f0*/  IMAD.IADD R202, R196, 0x1, R201 ;  /* 0x00000001c4ca7824 */ /* 0x000fe200078e02c9 */
[----:B------:R4:W-:Y:S01]  /*6700*/  STS [R4+0x21000], R9 ;  /* 0x0210000904007388 */ /* 0x0009e20000000800 */
[----:B------:R-:W-:Y:S01]  /*6710*/  IMAD.IADD R180, R201, 0x1, R216 ;  /* 0x00000001c9b47824 */ /* 0x000fe200078e02d8 */
[----:B-1----:R-:W-:Y:S02]  /*6720*/  F2FP.RELU.F16.F32.PACK_AB R6, R227, R228 ;  /* 0x000000e4e306723e */ /* 0x002fe400000008ff */
[----:B--2---:R-:W-:Y:S03]  /*6730*/  F2FP.RELU.F16.F32.PACK_AB R7, R186, R185 ;  /* 0x000000b9ba07723e */ /* 0x004fe600000008ff */
[----:B------:R1:W-:Y:S01]  /*6740*/  STS [R3+0x21000], R6 ;  /* 0x0210000603007388 */ /* 0x0003e20000000800 */
[----:B---3--:R-:W-:Y:S02]  /*6750*/  F2FP.RELU.F16.F32.PACK_AB R8, R229, R230 ;  /* 0x000000e6e508723e */ /* 0x008fe400000008ff */
[----:B----4-:R-:W-:Y:S03]  /*6760*/  F2FP.RELU.F16.F32.PACK_AB R4, R184, R181 ;  /* 0x000000b5b804723e */ /* 0x010fe600000008ff */
[----:B------:R2:W-:Y:S04]  /*6770*/  STS [R3+0x21400], R8 ;  /* 0x0214000803007388 */ /* 0x0005e80000000800 */
[----:B------:R-:W-:Y:S01]  /*6780*/  STS [R5], R7 ;  /* 0x0000000705007388 */ /* 0x000fe20000000800 */
[----:B-1----:R-:W-:Y:S05]  /*6790*/  F2FP.RELU.F16.F32.PACK_AB R6, R199, R200 ;  /* 0x000000c8c706723e */ /* 0x002fea00000008ff */
[----:B------:R1:W-:Y:S01]  /*67a0*/  STS [R5+0x400], R6 ;  /* 0x0004000605007388 */ /* 0x0003e20000000800 */
[----:B--2---:R-:W-:Y:S03]  /*67b0*/  F2FP.RELU.F16.F32.PACK_AB R3, R203, R220 ;  /* 0x000000dccb03723e */ /* 0x004fe600000008ff */
[----:B------:R2:W-:Y:S04]  /*67c0*/  STS [R2], R4 ;  /* 0x0000000402007388 */ /* 0x0005e80000000800 */
[----:B------:R3:W-:Y:S04]  /*67d0*/  STS [R2+0x400], R0 ;  /* 0x0004000002007388 */ /* 0x0007e80000000800 */
[----:B------:R4:W-:Y:S01]  /*67e0*/  STS [R5+0x1000], R3 ;  /* 0x0010000305007388 */ /* 0x0009e20000000800 */
[----:B-1----:R-:W-:Y:S02]  /*67f0*/  F2FP.RELU.F16.F32.PACK_AB R6, R222, R223 ;  /* 0x000000dfde06723e */ /* 0x002fe400000008ff */
[----:B--2---:R-:W-:Y:S03]  /*6800*/  F2FP.RELU.F16.F32.PACK_AB R4, R187, R198 ;  /* 0x000000c6bb04723e */ /* 0x004fe600000008ff */
[----:B------:R-:W-:Y:S01]  /*6810*/  STS [R5+0x1400], R6 ;  /* 0x0014000605007388 */ /* 0x000fe20000000800 */
[----:B---3--:R-:W-:Y:S03]  /*6820*/  LOP3.LUT R0, R206, 0x8, RZ, 0xc0, !PT ;  /* 0x00000008ce007812 */ /* 0x008fe600078ec0ff */
[----:B------:R-:W-:Y:S01]  /*6830*/  STS [R2+0x1000], R4 ;  /* 0x0010000402007388 */ /* 0x000fe20000000800 */
[----:B----4-:R-:W-:Y:S02]  /*6840*/  F2FP.RELU.F16.F32.PACK_AB R3, R192, R193 ;  /* 0x000000c1c003723e */ /* 0x010fe400000008ff */
[----:B------:R-:W-:Y:S03]  /*6850*/  LOP3.LUT R0, R212, R209, R0, 0xf6, !PT ;  /* 0x000000d1d4007212 */ /* 0x000fe600078ef600 */
[----:B------:R1:W-:Y:S01]  /*6860*/  STS [R2+0x1400], R3 ;  /* 0x0014000302007388 */ /* 0x0003e20000000800 */
[----:B------:R-:W-:Y:S03]  /*6870*/  LEA R188, R0, UR4, 0x1 ;  /* 0x0000000400bc7c11 */ /* 0x000fe6000f8e08ff */
[----:B------:R-:W-:Y:S02]  /*6880*/  LDSM.16.M88.4 R16, [R201+0x14000] ;  /* 0x01400000c910783b */ /* 0x000fe40000000200 */
[C---:B------:R-:W-:Y:S02]  /*6890*/  IMAD.IADD R190, R188.reuse, 0x1, R196 ;  /* 0x00000001bcbe7824 */ /* 0x040fe400078e02c4 */
[----:B------:R-:W-:Y:S04]  /*68a0*/  IMAD.IADD R0, R188, 0x1, R216 ;  /* 0x00000001bc007824 */ /* 0x000fe800078e02d8 */
[----:B------:R-:W2:Y:S01]  /*68b0*/  LDSM.16.M88.4 R32, [R188+0x8000] ;  /* 0x00800000bc20783b */ /* 0x000ea20000000200 */
[----:B------:R-:W-:Y:S07]  /*68c0*/  IMAD.IADD R0, R196, 0x1, R0 ;  /* 0x00000001c4007824 */ /* 0x000fee00078e0200 */
[----:B------:R-:W3:Y:S01]  /*68d0*/  LDSM.16.M88.4 R28, [R188+0x9000] ;  /* 0x00900000bc1c783b */ /* 0x000ee20000000200 */
[----:B-1----:R-:W-:Y:S02]  /*68e0*/  IMAD.IADD R3, R188, 0x1, R219 ;  /* 0x00000001bc037824 */ /* 0x002fe400078e02db */
[----:B------:R-:W-:Y:S05]  /*68f0*/  IMAD.IADD R2, R196, 0x1, R180 ;  /* 0x00000001c4027824 */ /* 0x000fea00078e02b4 */
        /* <DEDUP_REMOVED lines=81> */
[----:B------:R-:W2:Y:S01]  /*6e10*/  LDG.E R180, desc[UR32][R182.64] ;  /* 0x00000020b6b47981 */ /* 0x000ea2000c1e1900 */
[C---:B------:R-:W-:Y:S03]  /*6e20*/  HMMA.16816.F32 R16, R172.reuse, R166, R16 ;  /* 0x000000a6ac10723c */ /* 0x040fe60000001810 */
[----:B------:R-:W3:Y:S04]  /*6e30*/  LDG.E R3, desc[UR32][R182.64+0xa0] ;  /* 0x0000a020b6037981 */ /* 0x000ee8000c1e1900 */
[----:B------:R-:W-:Y:S01]  /*6e40*/  LDSM.16.M88.4 R164, [R0+0xa000] ;  /* 0x00a0000000a4783b */ /* 0x000fe20000000200 */
[-C--:B------:R-:W-:Y:S08]  /*6e50*/  HMMA.16816.F32 R20, R172, R176.reuse, R20 ;  /* 0x000000b0ac14723c */ /* 0x080ff00000001814 */
[C---:B------:R-:W-:Y:S01]  /*6e60*/  HMMA.16816.F32 R24, R168.reuse, R176, R24 ;  /* 0x000000b0a818723c */ /* 0x040fe20000001818 */
[----:B------:R-:W4:Y:S04]  /*6e70*/  LDG.E R177, desc[UR32][R182.64+0x20] ;  /* 0x00002020b6b17981 */ /* 0x000f28000c1e1900 */
[----:B------:R-:W5:Y:S03]  /*6e80*/  LDG.E R176, desc[UR32][R182.64+0x80] ;  /* 0x00008020b6b07981 */ /* 0x000f66000c1e1900 */
[-C--:B------:R-:W-:Y:S01]  /*6e90*/  HMMA.16816.F32 R28, R168, R178.reuse, R28 ;  /* 0x000000b2a81c723c */ /* 0x080fe2000000181c */
[----:B------:R-:W1:Y:S07]  /*6ea0*/  LDSM.16.M88.4 R168, [R2+0x18000] ;  /* 0x0180000002a8783b */ /* 0x000e6e0000000200 */
[----:B------:R-:W-:Y:S01]  /*6eb0*/  HMMA.16816.F32 R32, R172, R178, R32 ;  /* 0x000000b2ac20723c */ /* 0x000fe20000001820 */
[----:B------:R1:W1:Y:S03]  /*6ec0*/  LDSM.16.M88.4 R172, [R0+0xb000] ;  /* 0x00b0000000ac783b */ /* 0x0002660000000200 */
[----:B------:R-:W-:Y:S01]  /*6ed0*/  IMAD.SHL.U32 R179, R214, 0x2, RZ ;  /* 0x00000002d6b37824 */ /* 0x000fe200078e00ff */
[----:B-1----:R-:W-:Y:S04]  /*6ee0*/  LOP3.LUT R0, R215, 0x1c0, RZ, 0xc0, !PT ;  /* 0x000001c0d7007812 */ /* 0x002fe800078ec0ff */
[----:B------:R-:W-:Y:S01]  /*6ef0*/  LOP3.LUT R0, R0, 0x38, R213, 0xf8, !PT ;  /* 0x0000003800007812 */ /* 0x000fe200078ef8d5 */
[-C--:B------:R-:W-:Y:S08]  /*6f00*/  HMMA.16816.F32 R4, R164, R168.reuse, R4 ;  /* 0x000000a8a404723c */ /* 0x080ff00000001804 */
[C---:B------:R-:W-:Y:S08]  /*6f10*/  HMMA.16816.F32 R8, R172.reuse, R168, R8 ;  /* 0x000000a8ac08723c */ /* 0x040ff00000001808 */
[-C--:B------:R-:W-:Y:S08]  /*6f20*/  HMMA.16816.F32 R12, R172, R170.reuse, R12 ;  /* 0x000000aaac0c723c */ /* 0x080ff0000000180c */
[C---:B------:R-:W-:Y:S01]  /*6f30*/  HMMA.16816.F32 R16, R164.reuse, R170, R16 ;  /* 0x000000aaa410723c */ /* 0x040fe20000001810 */
[----:B------:R1:W1:Y:S03]  /*6f40*/  LDSM.16.M88.4 R168, [R2+0x18800] ;  /* 0x0188000002a8783b */ /* 0x0002660000000200 */
[--C-:B-1----:R-:W-:Y:S04]  /*6f50*/  SHF.R.U32.HI R2, RZ, 0x4, R214.reuse ;  /* 0x00000004ff027819 */ /* 0x102fe800000116d6 */
[----:B------:R-:W-:Y:S04]  /*6f60*/  LOP3.LUT R191, R2, 0x8, RZ, 0xc0, !PT ;  /* 0x0000000802bf7812 */ /* 0x000fe800078ec0ff */
[----:B------:R-:W-:Y:S04]  /*6f70*/  LOP3.LUT R2, R191, 0x10, R214, 0xf8, !PT ;  /* 0x00000010bf027812 */ /* 0x000fe800078ef8d6 */
[----:B------:R-:W-:Y:S01]  /*6f80*/  LOP3.LUT R0, R2, R0, RZ, 0x3c, !PT ;  /* 0x0000000002007212 */ /* 0x000fe200078e3cff */
[-C--:B------:R-:W-:Y:S08]  /*6f90*/  HMMA.16816.F32 R20, R164, R168.reuse, R20 ;  /* 0x000000a8a414723c */ /* 0x080ff00000001814 */
[C---:B------:R-:W-:Y:S08]  /*6fa0*/  HMMA.16816.F32 R24, R172.reuse, R168, R24 ;  /* 0x000000a8ac18723c */ /* 0x040ff00000001818 */
[-C--:B------:R-:W-:Y:S08]  /*6fb0*/  HMMA.16816.F32 R28, R172, R170.reuse, R28 ;  /* 0x000000aaac1c723c */ /* 0x080ff0000000181c */
[----:B------:R-:W-:Y:S04]  /*6fc0*/  HMMA.16816.F32 R32, R164, R170, R32 ;  /* 0x000000aaa420723c */ /* 0x000fe80000001820 */
[----:B------:R-:W-:Y:S04]  /*6fd0*/  LOP3.LUT R164, R217, 0x7400, RZ, 0xc0, !PT ;  /* 0x00007400d9a47812 */ /* 0x000fe800078ec0ff */
[----:B------:R-:W-:Y:S04]  /*6fe0*/  LOP3.LUT R164, R164, 0x6, R179, 0xf8, !PT ;  /* 0x00000006a4a47812 */ /* 0x000fe800078ef8b3 */
[----:B------:R-:W-:Y:S01]  /*6ff0*/  LOP3.LUT R164, R164, R237, RZ, 0xfc, !PT ;  /* 0x000000eda4a47212 */ /* 0x000fe200078efcff */
[C---:B--2---:R-:W-:Y:S01]  /*7000*/  FADD.FTZ R5, -R180.reuse, R5 ;  /* 0x00000005b4057221 */ /* 0x044fe20000010100 */
[C---:B------:R-:W-:Y:S01]  /*7010*/  FADD.FTZ R16, -R180.reuse, R16 ;  /* 0x00000010b4107221 */ /* 0x040fe20000010100 */
[C---:B------:R-:W-:Y:S01]  /*7020*/  FADD.FTZ R4, -R180.reuse, R4 ;  /* 0x00000004b4047221 */ /* 0x040fe20000010100 */
[C---:B------:R-:W-:Y:S01]  /*7030*/  FADD.FTZ R17, -R180.reuse, R17 ;  /* 0x00000011b4117221 */ /* 0x040fe20000010100 */
[C---:B------:R-:W-:Y:S01]  /*7040*/  FADD.FTZ R20, -R180.reuse, R20 ;  /* 0x00000014b4147221 */ /* 0x040fe20000010100 */
[-C--:B------:R-:W-:Y:S01]  /*7050*/  FSEL R5, R5, R180.reuse, P1 ;  /* 0x000000b405057208 */ /* 0x080fe20000800000 */
[C---:B------:R-:W-:Y:S01]  /*7060*/  FADD.FTZ R21, -R180.reuse, R21 ;  /* 0x00000015b4157221 */ /* 0x040fe20000010100 */
[----:B------:R-:W-:Y:S01]  /*7070*/  FSETP.GE.FTZ.AND P1, PT, R197, RZ, PT ;  /* 0x000000ffc500720b */ /* 0x000fe20003f36000 */
[----:B------:R-:W-:Y:S01]  /*7080*/  FADD.FTZ R32, -R180, R32 ;  /* 0x00000020b4207221 */ /* 0x000fe20000010100 */
[-C--:B------:R-:W-:Y:S01]  /*7090*/  FSEL R4, R4, R180.reuse, P2 ;  /* 0x000000b404047208 */ /* 0x080fe20001000000 */
[C---:B---3--:R-:W-:Y:S01]  /*70a0*/  FADD.FTZ R11, -R3.reuse, R11 ;  /* 0x0000000b030b7221 */ /* 0x048fe20000010100 */
[----:B------:R-:W-:Y:S01]  /*70b0*/  FSEL R16, R16, R180, P1 ;  /* 0x000000b410107208 */ /* 0x000fe20000800000 */
[C---:B------:R-:W-:Y:S01]  /*70c0*/  FADD.FTZ R10, -R3.reuse, R10 ;  /* 0x0000000a030a7221 */ /* 0x040fe20000010100 */
[----:B------:R-:W-:Y:S01]  /*70d0*/  FSETP.GE.FTZ.AND P1, PT, R184, RZ, PT ;  /* 0x000000ffb800720b */ /* 0x000fe20003f36000 */
[----:B------:R-:W-:Y:S01]  /*70e0*/  FADD.FTZ R14, -R3, R14 ;  /* 0x0000000e030e7221 */ /* 0x000fe20000010100 */
[----:B------:R-:W-:Y:S01]  /*70f0*/  FSETP.GE.FTZ.AND P2, PT, R185, RZ, PT ;  /* 0x000000ffb900720b */ /* 0x000fe20003f56000 */
[----:B------:R-:W-:Y:S01]  /*7100*/  FMUL.FTZ R2, R197, R16 ;  /* 0x00000010c5027220 */ /* 0x000fe20000410000 */
[-C--:B------:R-:W-:Y:S01]  /*7110*/  FSEL R17, R17, R180.reuse, P4 ;  /* 0x000000b411117208 */ /* 0x080fe20002000000 */
[C---:B----4-:R-:W-:Y:S01]  /*7120*/  FADD.FTZ R7, -R177.reuse, R7 ;  /* 0x00000007b1077221 */ /* 0x050fe20000010100 */
[-C--:B------:R-:W-:Y:S01]  /*7130*/  FSEL R20, R20, R180.reuse, P2 ;  /* 0x000000b414147208 */ /* 0x080fe20001000000 */
[----:B------:R-:W-:Y:S01]  /*7140*/  FADD.FTZ R6, -R177, R6 ;  /* 0x00000006b1067221 */ /* 0x000fe20000010100 */
[----:B------:R-:W-:Y:S01]  /*7150*/  FSETP.GE.FTZ.AND P4, PT, R186, RZ, PT ;  /* 0x000000ffba00720b */ /* 0x000fe20003f96000 */
[----:B------:R-:W-:Y:S01]  /*7160*/  FMUL.FTZ R16, R189, R17 ;  /* 0x00000011bd107220 */ /* 0x000fe20000410000 */
[----:B------:R-:W-:Y:S01]  /*7170*/  FSETP.GE.FTZ.AND P2, PT, R181, RZ, PT ;  /* 0x000000ffb500720b */ /* 0x000fe20003f56000 */
[----:B------:R-:W-:Y:S01]  /*7180*/  FADD.FTZ R18, -R177, R18 ;  /* 0x00000012b1127221 */ /* 0x000fe20000010100 */
[-C--:B------:R-:W-:Y:S01]  /*7190*/  FSEL R17, R21, R180.reuse, P4 ;  /* 0x000000b415117208 */ /* 0x080fe20002000000 */
[----:B------:R-:W-:Y:S01]  /*71a0*/  FADD.FTZ R19, -R177, R19 ;  /* 0x00000013b1137221 */ /* 0x000fe20000010100 */
[----:B------:R-:W-:Y:S01]  /*71b0*/  FSEL R32, R32, R180, P2 ;  /* 0x000000b420207208 */ /* 0x000fe20001000000 */
[----:B------:R-:W-:Y:S01]  /*71c0*/  @P1 FADD.FTZ R180, -R180, R33 ;  /* 0x00000021b4b41221 */ /* 0x000fe20000010100 */
[----:B------:R-:W-:Y:S01]  /*71d0*/  FSETP.GE.FTZ.AND P1, PT, R231, RZ, PT ;  /* 0x000000ffe700720b */ /* 0x000fe20003f36000 */
[C---:B------:R-:W-:Y:S01]  /*71e0*/  FADD.FTZ R22, -R177.reuse, R22 ;  /* 0x00000016b1167221 */ /* 0x040fe20000010100 */
[----:B------:R-:W-:Y:S01]  /*71f0*/  FSETP.GE.FTZ.AND P4, PT, R232, RZ, PT ;  /* 0x000000ffe800720b */ /* 0x000fe20003f96000 */
[C---:B------:R-:W-:Y:S01]  /*7200*/  FADD.FTZ R23, -R177.reuse, R23 ;  /* 0x00000017b1177221 */ /* 0x040fe20000010100 */
[----:B------:R-:W-:Y:S01]  /*7210*/  FSETP.GE.FTZ.AND P2, PT, R226, RZ, PT ;  /* 0x000000ffe200720b */ /* 0x000fe20003f56000 */
[----:B------:R-:W-:Y:S01]  /*7220*/  FADD.FTZ R34, -R177, R34 ;  /* 0x00000022b1227221 */ /* 0x000fe20000010100 */
[-C--:B------:R-:W-:Y:S01]  /*7230*/  FSEL R169, R7, R177.reuse, P1 ;  /* 0x000000b107a97208 */ /* 0x080fe20000800000 */
[----:B-----5:R-:W-:Y:S01]  /*7240*/  FADD.FTZ R9, -R176, R9 ;  /* 0x00000009b0097221 */ /* 0x020fe20000010100 */
[----:B------:R-:W-:Y:S01]  /*7250*/  FSETP.GE.FTZ.AND P1, PT, R194, RZ, PT ;  /* 0x000000ffc200720b */ /* 0x000fe20003f36000 */
[----:B------:R-:W-:Y:S01]  /*7260*/  FADD.FTZ R8, -R176, R8 ;  /* 0x00000008b0087221 */ /* 0x000fe20000010100 */
[-C--:B------:R-:W-:Y:S01]  /*7270*/  FSEL R170, R6, R177.reuse, P4 ;  /* 0x000000b106aa7208 */ /* 0x080fe20002000000 */
[----:B------:R-:W-:Y:S01]  /*7280*/  FADD.FTZ R12, -R176, R12 ;  /* 0x0000000cb00c7221 */ /* 0x000fe20000010100 */
[-C--:B------:R-:W-:Y:S01]  /*7290*/  FSEL R168, R18, R177.reuse, P2 ;  /* 0x000000b112a87208 */ /* 0x080fe20001000000 */
[C---:B------:R-:W-:Y:S01]  /*72a0*/  FADD.FTZ R13, -R176.reuse, R13 ;  /* 0x0000000db00d7221 */ /* 0x040fe20000010100 */
[----:B------:R-:W-:Y:S01]  /*72b0*/  FSETP.GE.FTZ.AND P4, PT, R225, RZ, PT ;  /* 0x000000ffe100720b */ /* 0x000fe20003f96000 */
[----:B------:R-:W-:Y:S01]  /*72c0*/  FADD.FTZ R24, -R176, R24 ;  /* 0x00000018b0187221 */ /* 0x000fe20000010100 */
[----:B------:R-:W-:Y:S01]  /*72d0*/  FSETP.GE.FTZ.AND P2, PT, R200, RZ, PT ;  /* 0x000000ffc800720b */ /* 0x000fe20003f56000 */
[C---:B------:R-:W-:Y:S01]  /*72e0*/  FADD.FTZ R25, -R176.reuse, R25 ;  /* 0x00000019b0197221 */ /* 0x040fe20000010100 */
[-C--:B------:R-:W-:Y:S01]  /*72f0*/  FSEL R167, R19, R177.reuse, P4 ;  /* 0x000000b113a77208 */ /* 0x080fe20002000000 */
[----:B------:R-:W-:Y:S01]  /*7300*/  FADD.FTZ R28, -R176, R28 ;  /* 0x0000001cb01c7221 */ /* 0x000fe20000010100 */
        /* <DEDUP_REMOVED lines=8> */
[----:B------:R-:W-:Y:S01]  /*7390*/  FSEL R165, R34, R177, P2 ;  /* 0x000000b122a57208 */ /* 0x000fe20001000000 */
[----:B------:R-:W-:Y:S01]  /*73a0*/  @P1 FADD.FTZ R177, -R177, R35 ;  /* 0x00000023b1b11221 */ /* 0x000fe20000010100 */
[----:B------:R-:W-:Y:S01]  /*73b0*/  FSETP.GE.FTZ.AND P1, PT, R233, RZ, PT ;  /* 0x000000ffe900720b */ /* 0x000fe20003f36000 */
[----:B------:R-:W-:Y:S01]  /*73c0*/  FMUL.FTZ R4, R224, R4 ;  /* 0x00000004e0047220 */ /* 0x000fe20000410000 */
[----:B------:R-:W-:Y:S01]  /*73d0*/  FSETP.GE.FTZ.AND P4, PT, R235, RZ, PT ;  /* 0x000000ffeb00720b */ /* 0x000fe20003f96000 */
[----:B------:R-:W-:Y:S01]  /*73e0*/  FMUL.FTZ R5, R221, R5 ;  /* 0x00000005dd057220 */ /* 0x000fe20000410000 */
[----:B------:R-:W-:Y:S01]  /*73f0*/  FSETP.GE.FTZ.AND P2, PT, R228, RZ, PT ;  /* 0x000000ffe400720b */ /* 0x000fe20003f56000 */
[----:B------:R-:W-:Y:S01]  /*7400*/  FADD.FTZ R27, -R3, R27 ;  /* 0x0000001b031b7221 */ /* 0x000fe20000010100 */
[-C--:B------:R-:W-:Y:S01]  /*7410*/  FSEL R34, R9, R176.reuse, P1 ;  /* 0x000000b009227208 */ /* 0x080fe20000800000 */
[----:B------:R-:W-:Y:S01]  /*7420*/  FADD.FTZ R30, -R3, R30 ;  /* 0x0000001e031e7221 */ /* 0x000fe20000010100 */
[----:B------:R-:W-:Y:S02]  /*7430*/  FSETP.GE.FTZ.AND P1, PT, R187, RZ, PT ;  /* 0x000000ffbb00720b */ /* 0x000fe40003f36000 */
[-C--:B------:R-:W-:Y:S02]  /*7440*/  FSEL R35, R8, R176.reuse, P4 ;  /* 0x000000b008237208 */ /* 0x080fe40002000000 */
[----:B------:R-:W-:Y:S01]  /*7450*/  FSEL R33, R12, R176, P2 ;  /* 0x000000b00c217208 */ /* 0x000fe20001000000 */
[----:B------:R-:W-:Y:S01]  /*7460*/  FMUL.FTZ R12, R181, R32 ;  /* 0x00000020b50c7220 */ /* 0x000fe20000410000 */
[----:B------:R-:W-:Y:S02]  /*7470*/  FSETP.GE.FTZ.AND P4, PT, R227, RZ, PT ;  /* 0x000000ffe300720b */ /* 0x000fe40003f96000 */
[----:B------:R-:W-:Y:S02]  /*7480*/  FSETP.GE.FTZ.AND P2, PT, R220, RZ, PT ;  /* 0x000000ffdc00720b */ /* 0x000fe40003f56000 */
[-C--:B------:R-:W-:Y:S02]  /*7490*/  FSEL R13, R13, R176.reuse, P4 ;  /* 0x000000b00d0d7208 */ /* 0x080fe40002000000 */
[-C--:B------:R-:W-:Y:S02]  /*74a0*/  FSEL R24, R24, R176.reuse, P2 ;  /* 0x000000b018187208 */ /* 0x080fe40001000000 */
[----:B------:R-:W-:Y:S02]  /*74b0*/  FSETP.GE.FTZ.AND P4, PT, R203, RZ, PT ;  /* 0x000000ffcb00720b */ /* 0x000fe40003f96000 */
[----:B------:R-:W-:Y:S02]  /*74c0*/  FSETP.GE.FTZ.AND P2, PT, R198, RZ, PT ;  /* 0x000000ffc600720b */ /* 0x000fe40003f56000 */
[-C--:B------:R-:W-:Y:S02]  /*74d0*/  FSEL R25, R25, R176.reuse, P4 ;  /* 0x000000b019197208 */ /* 0x080fe40002000000 */
[----:B------:R-:W-:Y:S01]  /*74e0*/  FSEL R28, R28, R176, P2 ;  /* 0x000000b01c1c7208 */ /* 0x000fe20001000000 */
[----:B------:R-:W-:Y:S01]  /*74f0*/  @P1 FADD.FTZ R176, -R176, R29 ;  /* 0x0000001db0b01221 */ /* 0x000fe20000010100 */
[----:B------:R-:W-:Y:S02]  /*7500*/  FSETP.GE.FTZ.AND P1, PT, R234, RZ, PT ;  /* 0x000000ffea00720b */ /* 0x000fe40003f36000 */
[----:B------:R-:W-:Y:S02]  /*7510*/  FSETP.GE.FTZ.AND P4, PT, R236, RZ, PT ;  /* 0x000000ffec00720b */ /* 0x000fe40003f96000 */
[----:B------:R-:W-:Y:S02]  /*7520*/  FSETP.GE.FTZ.AND P2, PT, R230, RZ, PT ;  /* 0x000000ffe600720b */ /* 0x000fe40003f56000 */
[-C--:B------:R-:W-:Y:S02]  /*7530*/  FSEL R22, R11, R3.reuse, P1 ;  /* 0x000000030b167208 */ /* 0x080fe40000800000 */
[----:B------:R-:W-:Y:S02]  /*7540*/  FSETP.GE.FTZ.AND P1, PT, R192, RZ, PT ;  /* 0x000000ffc000720b */ /* 0x000fe40003f36000 */
[-C--:B------:R-:W-:Y:S02]  /*7550*/  FSEL R23, R10, R3.reuse, P4 ;  /* 0x000000030a177208 */ /* 0x080fe40002000000 */
[-C--:B------:R-:W-:Y:S02]  /*7560*/  FSEL R21, R14, R3.reuse, P2 ;  /* 0x000000030e157208 */ /* 0x080fe40001000000 */
[----:B------:R-:W-:Y:S02]  /*7570*/  FSETP.GE.FTZ.AND P4, PT, R229, RZ, PT ;  /* 0x000000ffe500720b */ /* 0x000fe40003f96000 */
[----:B------:R-:W-:Y:S02]  /*7580*/  FSETP.GE.FTZ.AND P2, PT, R223, RZ, PT ;  /* 0x000000ffdf00720b */ /* 0x000fe40003f56000 */
[-C--:B------:R-:W-:Y:S01]  /*7590*/  FSEL R19, R15, R3.reuse, P4 ;  /* 0x000000030f137208 */ /* 0x080fe20002000000 */
[----:B------:R-:W-:Y:S01]  /*75a0*/  FMUL.FTZ R15, R184, R180 ;  /* 0x000000b4b80f7220 */ /* 0x000fe20000410000 */
[-C--:B------:R-:W-:Y:S02]  /*75b0*/  FSEL R26, R26, R3.reuse, P2 ;  /* 0x000000031a1a7208 */ /* 0x080fe40001000000 */
[----:B------:R-:W-:Y:S02]  /*75c0*/  FSETP.GE.FTZ.AND P4, PT, R222, RZ, PT ;  /* 0x000000ffde00720b */ /* 0x000fe40003f96000 */
[----:B------:R-:W-:Y:S02]  /*75d0*/  FSETP.GE.FTZ.AND P2, PT, R193, RZ, PT ;  /* 0x000000ffc100720b */ /* 0x000fe40003f56000 */
[----:B------:R-:W-:Y:S02]  /*75e0*/  F2FP.F16.F32.PACK_AB R17, R17, R20 ;  /* 0x000000141111723e */ /* 0x000fe400000000ff */
[----:B------:R-:W-:Y:S02]  /*75f0*/  F2FP.F16.F32.PACK_AB R5, R5, R4 ;  /* 0x000000040505723e */ /* 0x000fe400000000ff */
[-C--:B------:R-:W-:Y:S02]  /*7600*/  FSEL R27, R27, R3.reuse, P4 ;  /* 0x000000031b1b7208 */ /* 0x080fe40002000000 */
[----:B------:R-:W-:Y:S01]  /*7610*/  FSEL R20, R30, R3, P2 ;  /* 0x000000031e147208 */ /* 0x000fe20001000000 */
[----:B------:R-:W-:Y:S01]  /*7620*/  @P1 FADD.FTZ R3, -R3, R31 ;  /* 0x0000001f03031221 */ /* 0x000fe20000010100 */
[----:B------:R-:W-:Y:S02]  /*7630*/  F2FP.F16.F32.PACK_AB R16, R16, R2 ;  /* 0x000000021010723e */ /* 0x000fe400000000ff */
[----:B------:R-:W-:Y:S01]  /*7640*/  LEA R4, R164, UR4, 0x1 ;  /* 0x00000004a4047c11 */ /* 0x000fe2000f8e08ff */
[----:B------:R-:W-:Y:S06]  /*7650*/  BRA.U !UP0, `(.L_x_1113) ;  /* 0x0000000108d87547 */ /* 0x000fec000b800000 */
[----:B------:R-:W1:Y:S01]  /*7660*/  LDC R9, c[0x0][0x3b0] ;  /* 0x0000ec00ff097b82 */ /* 0x000e620000000800 */
[----:B------:R-:W-:Y:S01]  /*7670*/  IADD3 R6, P1, PT, RZ, -UR30, RZ ;  /* 0x8000001eff067c10 */ /* 0x000fe2000ff3e0ff */
[----:B------:R-:W-:Y:S04]  /*7680*/  ULOP3.LUT UR10, UR37, 0x1, URZ, 0xc0, !UPT ;  /* 0x00000001250a7892 */ /* 0x000fe8000f8ec0ff */
[----:B------:R-:W-:Y:S04]  /*7690*/  UISETP.NE.U32.AND UP1, UPT, UR10, 0x1, UPT ;  /* 0x000000010a00788c */ /* 0x000fe8000bf25070 */
[----:B------:R-:W-:Y:S06]  /*76a0*/  USEL UR10, UR27, 0x4000, !UP1 ;  /* 0x000040001b0a7887 */ /* 0x000fec000c800000 */
[----:B------:R-:W-:Y:S02]  /*76b0*/  VIADD R242, R242, UR10 ;  /* 0x0000000af2f27c36 */ /* 0x000fe40008000000 */
[----:B------:R-:W-:Y:S02]  /*76c0*/  VIADD R238, R238, UR10 ;  /* 0x0000000aeeee7c36 */ /* 0x000fe40008000000 */
[----:B------:R-:W-:Y:S02]  /*76d0*/  VIADD R205, R205, UR10 ;  /* 0x0000000acdcd7c36 */ /* 0x000fe40008000000 */
[----:B-1----:R-:W-:Y:S04]  /*76e0*/  IMAD.SHL.U32 R2, R9, 0x40, RZ ;  /* 0x0000004009027824 */ /* 0x002fe800078e00ff */
[----:B------:R-:W-:Y:S05]  /*76f0*/  IMAD.X R2, RZ, RZ, ~R2, P1 ;  /* 0x000000ffff027224 */ /* 0x000fea00008e0e02 */
[----:B------:R-:W-:Y:S04]  /*7700*/  SHF.R.S64 R6, R6, 0x1f, R2 ;  /* 0x0000001f06067819 */ /* 0x000fe80000001002 */
[----:B------:R-:W-:Y:S02]  /*7710*/  IADD3 R244, P1, PT, R6, R244, RZ ;  /* 0x000000f406f47210 */ /* 0x000fe40007f3e0ff */
[----:B------:R-:W-:Y:S02]  /*7720*/  LOP3.LUT R6, R213, 0x38, RZ, 0xc0, !PT ;  /* 0x00000038d5067812 */ /* 0x000fe400078ec0ff */
[----:B------:R-:W-:Y:S02]  /*7730*/  LEA.HI.X.SX32 R243, R2, R243, 0x1, P1 ;  /* 0x000000f302f37211 */ /* 0x000fe400008f0eff */
[C---:B------:R-:W-:Y:S01]  /*7740*/  ISETP.GE.AND P4, PT, R6.reuse, UR8, PT ;  /* 0x0000000806007c0c */ /* 0x040fe2000bf86270 */
[----:B------:R-:W1:Y:S01]  /*7750*/  LDC R2, c[0x0][0x3b4] ;  /* 0x0000ed00ff027b82 */ /* 0x000e620000000800 */
[----:B------:R-:W-:Y:S04]  /*7760*/  LOP3.LUT R6, R6, 0x40, RZ, 0xfc, !PT ;  /* 0x0000004006067812 */ /* 0x000fe800078efcff */
[----:B------:R-:W-:Y:S07]  /*7770*/  ISETP.GE.AND P2, PT, R6, UR8, PT ;  /* 0x0000000806007c0c */ /* 0x000fee000bf46270 */
        /* <DEDUP_REMOVED lines=17> */
[C---:B------:R-:W-:Y:S02]  /*7890*/  LEA.HI.X R7, R9.reuse, RZ, RZ, 0x6, P1 ;  /* 0x000000ff09077211 */ /* 0x040fe400008f34ff */
[C---:B------:R-:W-:Y:S04]  /*78a0*/  @!P2 LEA R8, P1, R9.reuse, R244, 0x6 ;  /* 0x000000f40908a211 */ /* 0x040fe800078230ff */
[----:B-1----:R-:W-:Y:S01]  /*78b0*/  @!P2 LEA.HI.X R9, R9, R243, R2, 0x6, P1 ;  /* 0x000000f30909a211 */ /* 0x002fe200008f3402 */
[----:B------:R-:W-:Y:S01]  /*78c0*/  IMAD.SHL.U32 R2, R2, 0x40, RZ ;  /* 0x0000004002027824 */ /* 0x000fe200078e00ff */
[----:B------:R-:W-:Y:S04]  /*78d0*/  @!P4 IADD3 R6, P1, PT, R244, R6, RZ ;  /* 0x00000006f406c210 */ /* 0x000fe80007f3e0ff */
[----:B------:R-:W-:Y:S05]  /*78e0*/  @!P4 IADD3.X R7, PT, PT, R243, R7, R2, P1, !PT ;  /* 0x00000007f307c210 */ /* 0x000fea0000ffe402 */
        /* <DEDUP_REMOVED lines=13> */
.L_x_1113:
[----:B------:R1:W-:Y:S01]  /*79c0*/  STS [R4+0x1c000], R5 ;  /* 0x01c0000504007388 */ /* 0x0003e20000000800 */
[----:B------:R-:W-:Y:S01]  /*79d0*/  ISETP.NE.AND P1, PT, R218, RZ, PT ;  /* 0x000000ffda00720c */ /* 0x000fe20003f25270 */
[----:B---3--:R-:W-:Y:S01]  /*79e0*/  FMUL.FTZ R8, R232, R170 ;  /* 0x000000aae8087220 */ /* 0x008fe20000410000 */
[----:B------:R-:W-:Y:S01]  /*79f0*/  FMUL.FTZ R7, R231, R169 ;  /* 0x000000a9e7077220 */ /* 0x000fe20000410000 */
[----:B------:R-:W-:Y:S02]  /*7a00*/  IMAD.MOV.U32 R11, RZ, RZ, 0x10 ;  /* 0x00000010ff0b7424 */ /* 0x000fe400078e00ff */
[----:B------:R-:W-:Y:S01]  /*7a10*/  FMUL.FTZ R9, R226, R168 ;  /* 0x000000a8e2097220 */ /* 0x000fe20000410000 */
[----:B------:R-:W-:Y:S01]  /*7a20*/  FMUL.FTZ R6, R225, R167 ;  /* 0x000000a7e1067220 */ /* 0x000fe20000410000 */
[----:B------:R-:W-:Y:S01]  /*7a30*/  FMUL.FTZ R10, R200, R166 ;  /* 0x000000a6c80a7220 */ /* 0x000fe20000410000 */
[----:B------:R-:W-:Y:S01]  /*7a40*/  F2FP.F16.F32.PACK_AB R7, R7, R8 ;  /* 0x000000080707723e */ /* 0x000fe200000000ff */
[----:B------:R-:W-:Y:S01]  /*7a50*/  FMUL.FTZ R14, R199, R18 ;  /* 0x00000012c70e7220 */ /* 0x000fe20000410000 */
[----:B------:R-:W-:Y:S01]  /*7a60*/  SEL R29, R11, 0xfffffff0, !P3 ;  /* 0xfffffff00b1d7807 */ /* 0x000fe20005800000 */
[----:B------:R-:W-:Y:S01]  /*7a70*/  FMUL.FTZ R11, R220, R24 ;  /* 0x00000018dc0b7220 */ /* 0x000fe20000410000 */
[----:B------:R-:W-:Y:S01]  /*7a80*/  F2FP.F16.F32.PACK_AB R6, R6, R9 ;  /* 0x000000090606723e */ /* 0x000fe200000000ff */
[----:B------:R2:W-:Y:S01]  /*7a90*/  STS [R4+0x1c400], R7 ;  /* 0x01c4000704007388 */ /* 0x0005e20000000800 */
[----:B------:R-:W-:Y:S01]  /*7aa0*/  F2FP.F16.F32.PACK_AB R15, R15, R12 ;  /* 0x0000000c0f0f723e */ /* 0x000fe200000000ff */
[----:B------:R-:W-:Y:S01]  /*7ab0*/  FMUL.FTZ R12, R203, R25 ;  /* 0x00000019cb0c7220 */ /* 0x000fe20000410000 */
[----:B------:R-:W-:Y:S01]  /*7ac0*/  F2FP.F16.F32.PACK_AB R14, R14, R10 ;  /* 0x0000000a0e0e723e */ /* 0x000fe200000000ff */
[----:B------:R-:W-:Y:S01]  /*7ad0*/  FMUL.FTZ R10, R228, R33 ;  /* 0x00000021e40a7220 */ /* 0x000fe20000410000 */
[----:B------:R-:W-:Y:S01]  /*7ae0*/  FMUL.FTZ R8, R227, R13 ;  /* 0x0000000de3087220 */ /* 0x000fe20000410000 */
[----:B------:R-:W-:Y:S01]  /*7af0*/  FMUL.FTZ R18, R195, R165 ;  /* 0x000000a5c3127220 */ /* 0x000fe20000410000 */
[----:B------:R-:W-:Y:S01]  /*7b00*/  F2FP.F16.F32.PACK_AB R12, R12, R11 ;  /* 0x0000000b0c0c723e */ /* 0x000fe200000000ff */
[----:B------:R-:W-:Y:S01]  /*7b10*/  FMUL.FTZ R11, R230, R21 ;  /* 0x00000015e60b7220 */ /* 0x000fe20000410000 */
[----:B------:R-:W-:Y:S01]  /*7b20*/  FMUL.FTZ R9, R194, R177 ;  /* 0x000000b1c2097220 */ /* 0x000fe20000410000 */
[----:B------:R-:W-:Y:S01]  /*7b30*/  F2FP.F16.F32.PACK_AB R8, R8, R10 ;  /* 0x0000000a0808723e */ /* 0x000fe200000000ff */
[----:B------:R-:W-:Y:S01]  /*7b40*/  FMUL.FTZ R10, R229, R19 ;  /* 0x00000013e50a7220 */ /* 0x000fe20000410000 */
[----:B-1----:R-:W-:Y:S01]  /*7b50*/  LEA R5, R164, UR34, 0x1 ;  /* 0x00000022a4057c11 */ /* 0x002fe2000f8e08ff */
[----:B------:R-:W-:Y:S01]  /*7b60*/  FMUL.FTZ R13, R187, R176 ;  /* 0x000000b0bb0d7220 */ /* 0x000fe20000410000 */
[----:B------:R-:W-:Y:S01]  /*7b70*/  F2FP.F16.F32.PACK_AB R9, R9, R18 ;  /* 0x000000120909723e */ /* 0x000fe200000000ff */
[----:B------:R-:W-:Y:S01]  /*7b80*/  FMUL.FTZ R18, R223, R26 ;  /* 0x0000001adf127220 */ /* 0x000fe20000410000 */
[C---:B------:R-:W-:Y:S01]  /*7b90*/  IADD3 R2, PT, PT, R5.reuse, 0x20, RZ ;  /* 0x0000002005027810 */ /* 0x040fe20007ffe0ff */
[C---:B------:R-:W-:Y:S01]  /*7ba0*/  @P1 VIADD R2, R5.reuse, 0xffffffe0 ;  /* 0xffffffe005021836 */ /* 0x040fe20000000000 */
[----:B------:R-:W-:Y:S01]  /*7bb0*/  IADD3 R5, PT, PT, R5, R29, RZ ;  /* 0x0000001d05057210 */ /* 0x000fe20007ffe0ff */
[----:B------:R-:W-:Y:S01]  /*7bc0*/  FMUL.FTZ R20, R193, R20 ;  /* 0x00000014c1147220 */ /* 0x000fe20000410000 */
[----:B------:R-:W-:Y:S01]  /*7bd0*/  FMUL.FTZ R19, R192, R3 ;  /* 0x00000003c0137220 */ /* 0x000fe20000410000 */
[----:B------:R-:W-:Y:S01]  /*7be0*/  LOP3.LUT R3, R218, 0x30, R206, 0xf8, !PT ;  /* 0x00000030da037812 */ /* 0x000fe200078ef8ce */
[----:B------:R-:W-:Y:S01]  /*7bf0*/  IMAD R197, R247, UR9, RZ ;  /* 0x00000009f7c57c24 */ /* 0x000fe2000f8e02ff */
[----:B------:R1:W-:Y:S01]  /*7c00*/  STS [R5+-0x3c00], R6 ;  /* 0xffc4000605007388 */ /* 0x0003e20000000800 */
[--C-:B------:R-:W-:Y:S01]  /*7c10*/  LOP3.LUT R180, R0, 0x200, R215.reuse, 0xf8, !PT ;  /* 0x0000020000b47812 */ /* 0x100fe200078ef8d7 */
[----:B--2---:R-:W-:Y:S01]  /*7c20*/  FMUL.FTZ R7, R235, R35 ;  /* 0x00000023eb077220 */ /* 0x004fe20000410000 */
[----:B------:R-:W-:Y:S02]  /*7c30*/  LOP3.LUT R3, R3, 0x1c0, R215, 0xf8, !PT ;  /* 0x000001c003037812 */ /* 0x000fe400078ef8d7 */
[----:B------:R2:W-:Y:S01]  /*7c40*/  STS [R5+-0x4000], R16 ;  /* 0xffc0001005007388 */ /* 0x0005e20000000800 */
[----:B------:R-:W-:Y:S02]  /*7c50*/  LEA R180, R180, UR4, 0x1 ;  /* 0x00000004b4b47c11 */ /* 0x000fe4000f8e08ff */
[----:B------:R-:W-:Y:S02]  /*7c60*/  LOP3.LUT R3, R3, 0x38, R213, 0x78, !PT ;  /* 0x0000003803037812 */ /* 0x000fe400078e78d5 */
[----:B------:R-:W-:Y:S01]  /*7c70*/  LOP3.LUT R200, R214, 0x10, RZ, 0xc0, !PT ;  /* 0x00000010d6c87812 */ /* 0x000fe200078ec0ff */
[----:B------:R-:W-:Y:S01]  /*7c80*/  VIADD R0, R180, 0x8040 ;  /* 0x00008040b4007836 */ /* 0x000fe20000000000 */
[----:B------:R-:W-:Y:S04]  /*7c90*/  LOP3.LUT R3, R3, 0x200, R217, 0xf8, !PT ;  /* 0x0000020003037812 */ /* 0x000fe800078ef8d9 */
[----:B------:R-:W-:Y:S01]  /*7ca0*/  LEA R3, R3, UR4, 0x1 ;  /* 0x0000000403037c11 */ /* 0x000fe2000f8e08ff */
[----:B-1----:R-:W-:Y:S01]  /*7cb0*/  FMUL.FTZ R6, R233, R34 ;  /* 0x00000022e9067220 */ /* 0x002fe20000410000 */
[----:B--2---:R-:W-:Y:S04]  /*7cc0*/  FMUL.FTZ R16, R198, R28 ;  /* 0x0000001cc6107220 */ /* 0x004fe80000410000 */
[----:B------:R-:W-:Y:S01]  /*7cd0*/  F2FP.F16.F32.PACK_AB R6, R6, R7 ;  /* 0x000000070606723e */ /* 0x000fe200000000ff */
[----:B------:R-:W-:Y:S01]  /*7ce0*/  FMUL.FTZ R7, R236, R23 ;  /* 0x00000017ec077220 */ /* 0x000fe20000410000 */
[----:B------:R-:W-:Y:S03]  /*7cf0*/  F2FP.F16.F32.PACK_AB R13, R13, R16 ;  /* 0x000000100d0d723e */ /* 0x000fe600000000ff */
[----:B------:R1:W-:Y:S01]  /*7d00*/  STS [R4+0x1d000], R6 ;  /* 0x01d0000604007388 */ /* 0x0003e20000000800 */
[----:B------:R-:W-:Y:S01]  /*7d10*/  FMUL.FTZ R16, R222, R27 ;  /* 0x0000001bde107220 */ /* 0x000fe20000410000 */
[----:B-1----:R-:W-:Y:S05]  /*7d20*/  FMUL.FTZ R6, R234, R22 ;  /* 0x00000016ea067220 */ /* 0x002fea0000410000 */
[----:B------:R-:W-:Y:S02]  /*7d30*/  F2FP.F16.F32.PACK_AB R6, R6, R7 ;  /* 0x000000070606723e */ /* 0x000fe400000000ff */
[----:B------:R-:W-:Y:S02]  /*7d40*/  F2FP.F16.F32.PACK_AB R7, R10, R11 ;  /* 0x0000000b0a07723e */ /* 0x000fe400000000ff */
[----:B------:R-:W-:Y:S01]  /*7d50*/  F2FP.F16.F32.PACK_AB R10, R16, R18 ;  /* 0x00000012100a723e */ /* 0x000fe200000000ff */
[----:B------:R1:W-:Y:S01]  /*7d60*/  STS [R4+0x1d400], R6 ;  /* 0x01d4000604007388 */ /* 0x0003e20000000800 */
[----:B------:R-:W-:Y:S04]  /*7d70*/  F2FP.F16.F32.PACK_AB R11, R19, R20 ;  /* 0x00000014130b723e */ /* 0x000fe800000000ff */
[----:B------:R-:W-:Y:S05]  /*7d80*/  STS [R5+-0x3000], R8 ;  /* 0xffd0000805007388 */ /* 0x000fea0000000800 */
[----:B------:R-:W-:Y:S05]  /*7d90*/  STS [R5+-0x2c00], R7 ;  /* 0xffd4000705007388 */ /* 0x000fea0000000800 */
[----:B------:R-:W-:Y:S05]  /*7da0*/  STS [R2+-0x4000], R17 ;  /* 0xffc0001102007388 */ /* 0x000fea0000000800 */
[----:B------:R-:W-:Y:S01]  /*7db0*/  STS [R2+-0x3c00], R14 ;  /* 0xffc4000e02007388 */ /* 0x000fe20000000800 */
[----:B-1----:R-:W-:Y:S05]  /*7dc0*/  IMAD.IADD R4, R29, 0x1, R2 ;  /* 0x000000011d047824 */ /* 0x002fea00078e0202 */
        /* <DEDUP_REMOVED lines=14> */
[----:B------:R-:W5:Y:S05]  /*7eb0*/  LDSM.16.MT88.4 R24, [R0+0x2000] ;  /* 0x002000000018783b */ /* 0x000f6a0000004200 */
[----:B------:R-:W-:Y:S05]  /*7ec0*/  LDSM.16.MT88.4 R28, [R3+0x20800] ;  /* 0x02080000031c783b */ /* 0x000fea0000004200 */
[----:B------:R-:W5:Y:S05]  /*7ed0*/  LDSM.16.MT88.4 R32, [R180+0x8800] ;  /* 0x00880000b420783b */ /* 0x000f6a0000004200 */
[----:B------:R-:W5:Y:S01]  /*7ee0*/  LDSM.16.MT88.4 R164, [R3+0x22800] ;  /* 0x0228000003a4783b */ /* 0x000f620000004200 */
        /* <DEDUP_REMOVED lines=18> */
[-C--:B-----5:R-:W-:Y:S08]  /*8010*/  HMMA.16816.F32 R84, R4, R24.reuse, R84 ;  /* 0x000000180454723c */ /* 0x0a0ff00000001854 */
        /* <DEDUP_REMOVED lines=10> */
[----:B------:R-:W5:Y:S07]  /*80c0*/  LDSM.16.MT88.4 R32, [R0+0x3000] ;  /* 0x003000000020783b */ /* 0x000f6e0000004200 */
        /* <DEDUP_REMOVED lines=21> */
[----:B----4-:R-:W-:Y:S05]  /*8220*/  IMAD.U32 R0, R197, -0x40, RZ ;  /* 0xffffffc0c5007824 */ /* 0x010fea00078e00ff */
[C---:B------:R-:W-:Y:S04]  /*8230*/  HMMA.16816.F32 R48, R4.reuse, R14, R48 ;  /* 0x0000000e0430723c */ /* 0x040fe80000001830 */
[C---:B------:R-:W-:Y:S04]  /*8240*/  LEA R2, P1, R0.reuse, R240, 0x2 ;  /* 0x000000f000027211 */ /* 0x040fe800078210ff */
[-C--:B------:R-:W-:Y:S03]  /*8250*/  HMMA.16816.F32 R52, R4, R20.reuse, R52 ;  /* 0x000000140434723c */ /* 0x080fe60000001834 */
[----:B------:R-:W-:Y:S02]  /*8260*/  LEA.HI.X.SX32 R0, R0, R241, 0x2, P1 ;  /* 0x000000f100007211 */ /* 0x000fe400008f16ff */
[----:B------:R-:W-:Y:S03]  /*8270*/  MOV R240, R2 ;  /* 0x0000000200f07202 */ /* 0x000fe60000000f00 */
        /* <DEDUP_REMOVED lines=8> */
[-C--:B-----5:R-:W-:Y:S08]  /*8300*/  HMMA.16816.F32 R84, R4, R32.reuse, R84 ;  /* 0x000000200454723c */ /* 0x0a0ff00000001854 */
        /* <DEDUP_REMOVED lines=23> */
[----:B------:R-:W-:Y:S03]  /*8480*/  LOP3.LUT R5, R213, 0x38, RZ, 0xc0, !PT ;  /* 0x00000038d5057812 */ /* 0x000fe600078ec0ff */
[----:B------:R-:W-:Y:S01]  /*8490*/  IMAD.X R0, RZ, RZ, ~UR13, P1 ;  /* 0x8000000dff007e24 */ /* 0x000fe200088e06ff */
[C---:B------:R-:W-:Y:S04]  /*84a0*/  ISETP.GE.AND P4, PT, R5.reuse, UR8, PT ;  /* 0x0000000805007c0c */ /* 0x040fe8000bf86270 */
[----:B------:R-:W-:Y:S02]  /*84b0*/  SHF.R.S64 R4, R2, 0x1f, R0 ;  /* 0x0000001f02047819 */ /* 0x000fe40000001000 */
[----:B------:R-:W-:Y:S01]  /*84c0*/  LOP3.LUT R2, R5, 0x40, RZ, 0xfc, !PT ;  /* 0x0000004005027812 */ /* 0x000fe200078efcff */
[----:B------:R-:W-:Y:S01]  /*84d0*/  IMAD.U32 R5, RZ, RZ, UR50 ;  /* 0x00000032ff057e24 */ /* 0x000fe2000f8e00ff */
[----:B------:R-:W-:Y:S01]  /*84e0*/  IADD3 R246, P1, PT, R4, R246, RZ ;  /* 0x000000f604f67210 */ /* 0x000fe20007f3e0ff */
[----:B------:R-:W-:Y:S01]  /*84f0*/  IMAD.U32 R4, RZ, RZ, UR50 ;  /* 0x00000032ff047e24 */ /* 0x000fe2000f8e00ff */
[----:B------:R-:W-:Y:S01]  /*8500*/  ISETP.GE.AND P2, PT, R2, UR8, PT ;  /* 0x0000000802007c0c */ /* 0x000fe2000bf46270 */
[----:B------:R-:W-:Y:S01]  /*8510*/  IMAD.U32 R2, RZ, RZ, UR48 ;  /* 0x00000030ff027e24 */ /* 0x000fe2000f8e00ff */
[----:B------:R-:W-:Y:S01]  /*8520*/  LEA.HI.X.SX32 R245, R0, R245, 0x1, P1 ;  /* 0x000000f500f57211 */ /* 0x000fe200008f0eff */
[----:B------:R-:W-:Y:S01]  /*8530*/  @!P4 IMAD.MOV.U32 R8, RZ, RZ, R246 ;  /* 0x000000ffff08c224 */ /* 0x000fe200078e00f6 */
[----:B------:R-:W-:Y:S02]  /*8540*/  LOP3.LUT R0, R213, 0x1f8, RZ, 0xc0, !PT ;  /* 0x000001f8d5007812 */ /* 0x000fe400078ec0ff */
[-C--:B------:R-:W-:Y:S01]  /*8550*/  @!P4 LEA R6, P1, R6, R246.reuse, 0x1 ;  /* 0x000000f60606c211 */ /* 0x080fe200078208ff */
[----:B------:R-:W-:Y:S01]  /*8560*/  @!P4 IMAD.MOV.U32 R9, RZ, RZ, R245 ;  /* 0x000000ffff09c224 */ /* 0x000fe200078e00f5 */
[----:B------:R-:W-:Y:S02]  /*8570*/  LOP3.LUT R0, R0, 0x38, R214, 0x78, !PT ;  /* 0x0000003800007812 */ /* 0x000fe400078e78d6 */
[-CC-:B------:R-:W-:Y:S02]  /*8580*/  @!P4 LEA.HI.X R7, R4, R245.reuse, R2.reuse, 0x1, P1 ;  /* 0x000000f50407c211 */ /* 0x180fe400008f0c02 */
[----:B------:R-:W-:Y:S02]  /*8590*/  LOP3.LUT R0, R0, 0x1e00, R213, 0xf8, !PT ;  /* 0x00001e0000007812 */ /* 0x000fe400078ef8d5 */
[----:B------:R-:W-:Y:S02]  /*85a0*/  @!P2 LEA R4, P1, R4, R246, 0x1 ;  /* 0x000000f60404a211 */ /* 0x000fe400078208ff */
[----:B------:R-:W-:Y:S02]  /*85b0*/  LEA R0, R0, UR4, 0x1 ;  /* 0x0000000400007c11 */ /* 0x000fe4000f8e08ff */
[----:B------:R-:W-:Y:S03]  /*85c0*/  @!P2 LEA.HI.X R5, R5, R245, R2, 0x1, P1 ;  /* 0x000000f50505a211 */ /* 0x000fe600008f0c02 */
[----:B------:R-:W-:Y:S01]  /*85d0*/  @!PT LDS RZ, [RZ] ;  /* 0x00000000fffff984 */ /* 0x000fe20000000800 */
[----:B------:R-:W-:Y:S01]  /*85e0*/  @!PT LDS RZ, [RZ] ;  /* 0x00000000fffff984 */ /* 0x000fe20000000800 */
[----:B------:R-:W-:Y:S01]  /*85f0*/  @!PT LDS RZ, [RZ] ;  /* 0x00000000fffff984 */ /* 0x000fe20000000800 */
[----:B------:R1:W-:Y:S04]  /*8600*/  @!P4 LDGSTS.E.BYPASS.LTC128B.128 [R0+0x8000], desc[UR32][R8.64] ;  /* 0x080000000800cfae */ /* 0x0003e8000b981a20 */
        /* <DEDUP_REMOVED lines=19> */
.L_x_1114:
[----:B--2---:R-:W-:Y:S01]  /*8740*/  LEA R0, R211, UR4, 0x1 ;  /* 0x00000004d3007c11 */ /* 0x004fe2000f8e08ff */
[----:B------:R-:W-:Y:S01]  /*8750*/  LDSM.16.M88.4 R32, [R188+0x1c000] ;  /* 0x01c00000bc20783b */ /* 0x000fe20000000200 */
[----:B------:R-:W-:Y:S01]  /*8760*/  VIADD R2, R188, 0x8040 ;  /* 0x00008040bc027836 */ /* 0x000fe20000000000 */
[----:B------:R-:W-:Y:S01]  /*8770*/  PLOP3.LUT P4, PT, PT, PT, UP0, 0x80, 0x8 ;  /* 0x000000000008781c */ /* 0x000fe20003f8f008 */
[----:B------:R-:W-:Y:S01]  /*8780*/  IMAD.MOV.U32 R231, RZ, RZ, 0x4 ;  /* 0x00000004ffe77424 */ /* 0x000fe200078e00ff */
[----:B------:R-:W-:Y:S01]  /*8790*/  @UP0 UIADD3 UR53, UP1, UPT, UR56, -0x100, URZ ;  /* 0xffffff0038350890 */ /* 0x000fe2000ff3e0ff */
[----:B------:R-:W1:Y:S01]  /*87a0*/  LDSM.16.MT88.4 R16, [R0+0xc000] ;  /* 0x00c000000010783b */ /* 0x000e620000004200 */
[----:B------:R-:W-:Y:S01]  /*87b0*/  ULOP3.LUT UR10, UR37, 0x1, URZ, 0xc0, !UPT ;  /* 0x00000001250a7892 */ /* 0x000fe2000f8ec0ff */
[----:B------:R-:W-:Y:S01]  /*87c0*/  VIADD R239, R239, 0xffffffc0 ;  /* 0xffffffc0efef7836 */ /* 0x000fe20000000000 */
[----:B------:R-:W-:Y:S01]  /*87d0*/  @UP0 UIADD3.X UR52, UPT, UPT, UR57, -0x1, URZ, UP1, !UPT ;  /* 0xffffffff39340890 */ /* 0x000fe20008ffe4ff */
[----:B------:R-:W-:Y:S01]  /*87e0*/  VIADD R248, R248, 0xfffffffc ;  /* 0xfffffffcf8f87836 */ /* 0x000fe20000000000 */
        /* <DEDUP_REMOVED lines=15> */
[C---:B--2---:R-:W-:Y:S08]  /*88e0*/  HMMA.16816.F32 R8, R28.reuse, R16, RZ ;  /* 0x000000101c08723c */ /* 0x044ff000000018ff */
        /* <DEDUP_REMOVED lines=10> */
[----:B------:R-:W-:Y:S07]  /*8990*/  LDSM.16.M88.4 R164, [R2+0x14000] ;  /* 0x0140000002a4783b */ /* 0x000fee0000000200 */
[-C--:B------:R-:W-:Y:S08]  /*89a0*/  HMMA.16816.F32 R4, R168, R172.reuse, R4 ;  /* 0x000000aca804723c */ /* 0x080ff00000001804 */
[C---:B------:R-:W-:Y:S08]  /*89b0*/  HMMA.16816.F32 R8, R176.reuse, R172, R8 ;  /* 0x000000acb008723c */ /* 0x040ff00000001808 */
[-C--:B------:R-:W-:Y:S08]  /*89c0*/  HMMA.16816.F32 R12, R176, R174.reuse, R12 ;  /* 0x000000aeb00c723c */ /* 0x080ff0000000180c */
[C---:B------:R-:W-:Y:S01]  /*89d0*/  HMMA.16816.F32 R16, R168.reuse, R174, R16 ;  /* 0x000000aea810723c */ /* 0x040fe20000001810 */
[----:B------:R-:W2:Y:S07]  /*89e0*/  LDSM.16.MT88.4 R172, [R0+0xd000] ;  /* 0x00d0000000ac783b */ /* 0x000eae0000004200 */
[-C--:B-1----:R-:W-:Y:S08]  /*89f0*/  HMMA.16816.F32 R20, R168, R180.reuse, R20 ;  /* 0x000000b4a814723c */ /* 0x082ff00000001814 */
[C---:B------:R-:W-:Y:S08]  /*8a00*/  HMMA.16816.F32 R24, R176.reuse, R180, R24 ;  /* 0x000000b4b018723c */ /* 0x040ff00000001818 */
[-C--:B------:R-:W-:Y:S01]  /*8a10*/  HMMA.16816.F32 R28, R176, R182.reuse, R28 ;  /* 0x000000b6b01c723c */ /* 0x080fe2000000181c */
[----:B------:R-:W1:Y:S07]  /*8a20*/  LDSM.16.MT88.4 R176, [R0+0x11000] ;  /* 0x0110000000b0783b */ /* 0x000e6e0000004200 */
[----:B------:R-:W-:Y:S01]  /*8a30*/  HMMA.16816.F32 R32, R168, R182, R32 ;  /* 0x000000b6a820723c */ /* 0x000fe20000001820 */
[----:B------:R-:W-:Y:S05]  /*8a40*/  LDSM.16.M88.4 R168, [R189+0x14000] ;  /* 0x01400000bda8783b */ /* 0x000fea0000000200 */
[----:B------:R-:W-:Y:S02]  /*8a50*/  LDSM.16.M88.4 R180, [R189+0x15000] ;  /* 0x01500000bdb4783b */ /* 0x000fe40000000200 */
[-C--:B--2---:R-:W-:Y:S08]  /*8a60*/  HMMA.16816.F32 R4, R164, R172.reuse, R4 ;  /* 0x000000aca404723c */ /* 0x084ff00000001804 */
[C---:B------:R-:W-:Y:S08]  /*8a70*/  HMMA.16816.F32 R8, R184.reuse, R172, R8 ;  /* 0x000000acb808723c */ /* 0x040ff00000001808 */
[-C--:B------:R-:W-:Y:S08]  /*8a80*/  HMMA.16816.F32 R12, R184, R174.reuse, R12 ;  /* 0x000000aeb80c723c */ /* 0x080ff0000000180c */
[C---:B------:R-:W-:Y:S01]  /*8a90*/  HMMA.16816.F32 R16, R164.reuse, R174, R16 ;  /* 0x000000aea410723c */ /* 0x040fe20000001810 */
[----:B------:R-:W2:Y:S07]  /*8aa0*/  LDSM.16.MT88.4 R172, [R0+0xd800] ;  /* 0x00d8000000ac783b */ /* 0x000eae0000004200 */
[-C--:B-1----:R-:W-:Y:S08]  /*8ab0*/  HMMA.16816.F32 R20, R164, R176.reuse, R20 ;  /* 0x000000b0a414723c */ /* 0x082ff00000001814 */
[C---:B------:R-:W-:Y:S08]  /*8ac0*/  HMMA.16816.F32 R24, R184.reuse, R176, R24 ;  /* 0x000000b0b818723c */ /* 0x040ff00000001818 */
[-C--:B------:R-:W-:Y:S01]  /*8ad0*/  HMMA.16816.F32 R28, R184, R178.reuse, R28 ;  /* 0x000000b2b81c723c */ /* 0x080fe2000000181c */
[----:B------:R-:W-:Y:S07]  /*8ae0*/  LDSM.16.M88.4 R184, [R188+0x1f000] ;  /* 0x01f00000bcb8783b */ /* 0x000fee0000000200 */
        /* <DEDUP_REMOVED lines=8> */
[-C--:B-1----:R-:W-:Y:S08]  /*8b70*/  HMMA.16816.F32 R20, R168, R164.reuse, R20 ;  /* 0x000000a4a814723c */ /* 0x082ff00000001814 */
[C---:B------:R-:W-:Y:S08]  /*8b80*/  HMMA.16816.F32 R24, R180.reuse, R164, R24 ;  /* 0x000000a4b418723c */ /* 0x040ff00000001818 */
[-C--:B------:R-:W-:Y:S01]  /*8b90*/  HMMA.16816.F32 R28, R180, R166.reuse, R28 ;  /* 0x000000a6b41c723c */ /* 0x080fe2000000181c */
[----:B------:R-:W1:Y:S07]  /*8ba0*/  LDSM.16.MT88.4 R180, [R0+0x12000] ;  /* 0x0120000000b4783b */ /* 0x000e6e0000004200 */
[----:B------:R-:W-:Y:S01]  /*8bb0*/  HMMA.16816.F32 R32, R168, R166, R32 ;  /* 0x000000a6a820723c */ /* 0x000fe20000001820 */
[----:B------:R-:W-:Y:S05]  /*8bc0*/  LDSM.16.M88.4 R164, [R190+0x1e000] ;  /* 0x01e00000bea4783b */ /* 0x000fea0000000200 */
[----:B------:R-:W3:Y:S02]  /*8bd0*/  LDSM.16.MT88.4 R168, [R0+0xe800] ;  /* 0x00e8000000a8783b */ /* 0x000ee40000004200 */
        /* <DEDUP_REMOVED lines=10> */
[----:B------:R-:W-:Y:S05]  /*8c80*/  LDSM.16.MT88.4 R172, [R0+0xf000] ;  /* 0x00f0000000ac783b */ /* 0x000fea0000004200 */
[----:B------:R-:W-:Y:S02]  /*8c90*/  LDSM.16.M88.4 R180, [R2+0x17000] ;  /* 0x0170000002b4783b */ /* 0x000fe40000000200 */
[-C--:B---3--:R-:W-:Y:S08]  /*8ca0*/  HMMA.16816.F32 R4, R164, R168.reuse, R4 ;  /* 0x000000a8a404723c */ /* 0x088ff00000001804 */
[C---:B--2---:R-:W-:Y:S08]  /*8cb0*/  HMMA.16816.F32 R8, R176.reuse, R168, R8 ;  /* 0x000000a8b008723c */ /* 0x044ff00000001808 */
[-C--:B------:R-:W-:Y:S08]  /*8cc0*/  HMMA.16816.F32 R12, R176, R170.reuse, R12 ;  /* 0x000000aab00c723c */ /* 0x080ff0000000180c */
[C---:B------:R-:W-:Y:S01]  /*8cd0*/  HMMA.16816.F32 R16, R164.reuse, R170, R16 ;  /* 0x000000aaa410723c */ /* 0x040fe20000001810 */
[----:B------:R2:W3:Y:S07]  /*8ce0*/  LDSM.16.M88.4 R168, [R2+0x16000] ;  /* 0x0160000002a8783b */ /* 0x0004ee0000000200 */
[-C--:B-1----:R-:W-:Y:S08]  /*8cf0*/  HMMA.16816.F32 R20, R164, R184.reuse, R20 ;  /* 0x000000b8a414723c */ /* 0x082ff00000001814 */
[C---:B------:R-:W-:Y:S08]  /*8d00*/  HMMA.16816.F32 R24, R176.reuse, R184, R24 ;  /* 0x000000b8b018723c */ /* 0x040ff00000001818 */
[-C--:B------:R-:W-:Y:S01]  /*8d10*/  HMMA.16816.F32 R28, R176, R186.reuse, R28 ;  /* 0x000000bab01c723c */ /* 0x080fe2000000181c */
[----:B------:R-:W1:Y:S02]  /*8d20*/  LDSM.16.MT88.4 R176, [R0+0x13000] ;  /* 0x0130000000b0783b */ /* 0x000e640000004200 */
[C---:B--2---:R-:W-:Y:S05]  /*8d30*/  IMAD.SHL.U32 R2, R197.reuse, 0x8, RZ ;  /* 0x00000008c5027824 */ /* 0x044fea00078e00ff */
[----:B------:R-:W-:Y:S01]  /*8d40*/  HMMA.16816.F32 R32, R164, R186, R32 ;  /* 0x000000baa420723c */ /* 0x000fe20000001820 */
[----:B------:R-:W-:Y:S03]  /*8d50*/  LDSM.16.M88.4 R164, [R189+0x16000] ;  /* 0x01600000bda4783b */ /* 0x000fe60000000200 */
[C---:B------:R-:W-:Y:S02]  /*8d60*/  LEA R222, P1, R2.reuse, R240, 0x2 ;  /* 0x000000f002de7211 */ /* 0x040fe400078210ff */
[----:B------:R2:W-:Y:S02]  /*8d70*/  LDSM.16.M88.4 R184, [R189+0x17000] ;  /* 0x01700000bdb8783b */ /* 0x0005e40000000200 */
[----:B------:R-:W-:Y:S01]  /*8d80*/  LEA.HI.X.SX32 R223, R2, R241, 0x2, P1 ;  /* 0x000000f102df7211 */ /* 0x000fe200008f16ff */
[-C--:B---3--:R-:W-:Y:S05]  /*8d90*/  HMMA.16816.F32 R4, R168, R172.reuse, R4 ;  /* 0x000000aca804723c */ /* 0x088fea0000001804 */
        /* <DEDUP_REMOVED lines=8> */
[C---:B------:R-:W-:Y:S01]  /*8e20*/  HMMA.16816.F32 R16, R168.reuse, R174, R16 ;  /* 0x000000aea810723c */ /* 0x040fe20000001810 */
[----:B------:R-:W3:Y:S03]  /*8e30*/  LDSM.16.MT88.4 R172, [R0+0xf800] ;  /* 0x00f8000000ac783b */ /* 0x000ee60000004200 */
[C---:B------:R-:W-:Y:S02]  /*8e40*/  LEA.HI.X.SX32 R193, R197.reuse, R199, 0x5, P1 ;  /* 0x000000c7c5c17211 */ /* 0x040fe400008f2eff */
[C---:B------:R-:W-:Y:S02]  /*8e50*/  LEA R194, P1, R197.reuse, R192, 0x5 ;  /* 0x000000c0c5c27211 */ /* 0x040fe400078228ff */
[-C--:B-1----:R-:W-:Y:S03]  /*8e60*/  HMMA.16816.F32 R20, R168, R176.reuse, R20 ;  /* 0x000000b0a814723c */ /* 0x082fe60000001814 */
[C---:B------:R-:W-:Y:S02]  /*8e70*/  LEA.HI.X.SX32 R195, R197.reuse, R193, 0x5, P1 ;  /* 0x000000c1c5c37211 */ /* 0x040fe400008f2eff */
[C---:B------:R-:W-:Y:S03]  /*8e80*/  LEA R188, P1, R197.reuse, R194, 0x5 ;  /* 0x000000c2c5bc7211 */ /* 0x040fe600078228ff */
[C---:B------:R-:W-:Y:S04]  /*8e90*/  HMMA.16816.F32 R24, R180.reuse, R176, R24 ;  /* 0x000000b0b418723c */ /* 0x040fe80000001818 */
[C---:B--2---:R-:W-:Y:S02]  /*8ea0*/  LEA.HI.X.SX32 R189, R197.reuse, R195, 0x5, P1 ;  /* 0x000000c3c5bd7211 */ /* 0x044fe400008f2eff */
[C---:B------:R-:W-:Y:S02]  /*8eb0*/  LEA R224, P1, R197.reuse, R188, 0x5 ;  /* 0x000000bcc5e07211 */ /* 0x040fe400078228ff */
[-C--:B------:R-:W-:Y:S03]  /*8ec0*/  HMMA.16816.F32 R28, R180, R178.reuse, R28 ;  /* 0x000000b2b41c723c */ /* 0x080fe6000000181c */
[C---:B------:R-:W-:Y:S05]  /*8ed0*/  LEA.HI.X.SX32 R225, R197.reuse, R189, 0x5, P1 ;  /* 0x000000bdc5e17211 */ /* 0x040fea00008f2eff */
[----:B------:R-:W-:Y:S01]  /*8ee0*/  HMMA.16816.F32 R32, R168, R178, R32 ;  /* 0x000000b2a820723c */ /* 0x000fe20000001820 */
[----:B------:R1:W2:Y:S03]  /*8ef0*/  LDSM.16.MT88.4 R168, [R0+0x13800] ;  /* 0x0138000000a8783b */ /* 0x0002a60000004200 */
[C---:B------:R-:W-:Y:S04]  /*8f00*/  IMAD.WIDE R226, R197.reuse, -0xc0, R224 ;  /* 0xffffff40c5e27825 */ /* 0x040fe800078e02e0 */
[-C--:B---3--:R-:W-:Y:S08]  /*8f10*/  HMMA.16816.F32 R4, R164, R172.reuse, R4 ;  /* 0x000000aca404723c */ /* 0x088ff00000001804 */
[C---:B------:R-:W-:Y:S04]  /*8f20*/  HMMA.16816.F32 R8, R184.reuse, R172, R8 ;  /* 0x000000acb808723c */ /* 0x040fe80000001808 */
[----:B-1----:R-:W-:Y:S04]  /*8f30*/  @P4 LOP3.LUT R0, R206, 0x10, RZ, 0xc0, !PT ;  /* 0x00000010ce004812 */ /* 0x002fe800078ec0ff */
[-C--:B------:R-:W-:Y:S03]  /*8f40*/  HMMA.16816.F32 R12, R184, R174.reuse, R12 ;  /* 0x000000aeb80c723c */ /* 0x080fe6000000180c */
[----:B------:R-:W-:Y:S01]  /*8f50*/  @P4 LOP3.LUT R249, R0, 0x7, R2, 0xf8, !PT ;  /* 0x0000000700f94812 */ /* 0x000fe200078ef802 */
[C---:B------:R-:W-:Y:S02]  /*8f60*/  VIADD R0, R204.reuse, 0x40 ;  /* 0x00000040cc007836 */ /* 0x040fe40000000000 */
[C---:B------:R-:W-:Y:S02]  /*8f70*/  @P3 VIADD R0, R204.reuse, 0xffffffc0 ;  /* 0xffffffc0cc003836 */ /* 0x040fe40000000000 */
[C---:B------:R-:W-:Y:S08]  /*8f80*/  HMMA.16816.F32 R16, R164.reuse, R174, R16 ;  /* 0x000000aea410723c */ /* 0x040ff00000001810 */
[-C--:B--2---:R-:W-:Y:S08]  /*8f90*/  HMMA.16816.F32 R20, R164, R168.reuse, R20 ;  /* 0x000000a8a414723c */ /* 0x084ff00000001814 */
[C---:B------:R-:W-:Y:S08]  /*8fa0*/  HMMA.16816.F32 R24, R184.reuse, R168, R24 ;  /* 0x000000a8b818723c */ /* 0x040ff00000001818 */
[-C--:B------:R-:W-:Y:S03]  /*8fb0*/  HMMA.16816.F32 R28, R184, R170.reuse, R28 ;  /* 0x000000aab81c723c */ /* 0x080fe6000000181c */
[C---:B------:R-:W-:Y:S04]  /*8fc0*/  LEA R184, P1, R197.reuse, R226, 0x5 ;  /* 0x000000e2c5b87211 */ /* 0x040fe800078228ff */
[----:B------:R-:W-:Y:S01]  /*8fd0*/  LEA.HI.X.SX32 R185, R197, R227, 0x5, P1 ;  /* 0x000000e3c5b97211 */ /* 0x000fe200008f2eff */
[----:B------:R-:W-:Y:S04]  /*8fe0*/  HMMA.16816.F32 R32, R164, R170, R32 ;  /* 0x000000aaa420723c */ /* 0x000fe80000001820 */
[----:B------:R-:W-:Y:S01]  /*8ff0*/  @P4 IMAD.WIDE.U32 R164, R249, R231, UR56 ;  /* 0x00000038f9a44e25 */ /* 0x000fe2000f8e00e7 */
[C---:B------:R-:W-:Y:S01]  /*9000*/  LEA R182, P1, R197.reuse, R184, 0x5 ;  /* 0x000000b8c5b67211 */ /* 0x040fe200078228ff */
[----:B------:R-:W-:Y:S01]  /*9010*/  @UP0 UMOV UR56, UR53 ;  /* 0x0000003500380c82 */ /* 0x000fe20008000000 */
[----:B------:R-:W-:Y:S01]  /*9020*/  @UP0 UMOV UR57, UR52 ;  /* 0x0000003400390c82 */ /* 0x000fe20008000000 */
[----:B------:R-:W-:Y:S01]  /*9030*/  UISETP.GT.AND UP0, UPT, UR37, UR46, UPT ;  /* 0x0000002e2500728c */ /* 0x000fe2000bf04270 */
[----:B----4-:R-:W2:Y:S01]  /*9040*/  @P4 LDG.E R230, desc[UR32][R164.64+-0x100] ;  /* 0xffff0020a4e64981 */ /* 0x010ea2000c1e1900 */
[C---:B------:R-:W-:Y:S02]  /*9050*/  LEA.HI.X.SX32 R183, R197.reuse, R185, 0x5, P1 ;  /* 0x000000b9c5b77211 */ /* 0x040fe400008f2eff */
[C---:B------:R-:W-:Y:S02]  /*9060*/  LEA R180, P1, R197.reuse, R182, 0x5 ;  /* 0x000000b6c5b47211 */ /* 0x040fe400078228ff */
[----:B-----5:R-:W3:Y:S02]  /*9070*/  @P4 LDG.E R229, desc[UR32][R164.64+-0xe0] ;  /* 0xffff2020a4e54981 */ /* 0x020ee4000c1e1900 */
[C---:B------:R-:W-:Y:S03]  /*9080*/  LEA.HI.X.SX32 R181, R197.reuse, R183, 0x5, P1 ;  /* 0x000000b7c5b57211 */ /* 0x040fe600008f2eff */
[----:B------:R-:W4:Y:S01]  /*9090*/  @P4 LDG.E R228, desc[UR32][R164.64+-0x80] ;  /* 0xffff8020a4e44981 */ /* 0x000f22000c1e1900 */
[C---:B------:R-:W-:Y:S04]  /*90a0*/  LEA R178, P1, R197.reuse, R180, 0x5 ;  /* 0x000000b4c5b27211 */ /* 0x040fe800078228ff */
[----:B------:R1:W5:Y:S01]  /*90b0*/  @P4 LDG.E R203, desc[UR32][R164.64+-0x60] ;  /* 0xffffa020a4cb4981 */ /* 0x000362000c1e1900 */
[C---:B------:R-:W-:Y:S02]  /*90c0*/  LEA.HI.X.SX32 R179, R197.reuse, R181, 0x5, P1 ;  /* 0x000000b5c5b37211 */ /* 0x040fe400008f2eff */
[C---:B------:R-:W-:Y:S02]  /*90d0*/  LEA R176, P1, R197.reuse, R178, 0x5 ;  /* 0x000000b2c5b07211 */ /* 0x040fe400078228ff */
[----:B------:R1:W-:Y:S02]  /*90e0*/  REDG.E.ADD.F32.FTZ.RN.STRONG.GPU desc[UR32][R240.64], R4 ;  /* 0x00000004f00079a6 */ /* 0x0003e4000c12f320 */
[C---:B------:R-:W-:Y:S03]  /*90f0*/  LEA.HI.X.SX32 R177, R197.reuse, R179, 0x5, P1 ;  /* 0x000000b3c5b17211 */ /* 0x040fe600008f2eff */
[----:B------:R1:W-:Y:S05]  /*9100*/  REDG.E.ADD.F32.FTZ.RN.STRONG.GPU desc[UR32][R222.64], R5 ;  /* 0x00000005de0079a6 */ /* 0x0003ea000c12f320 */
[----:B------:R-:W-:Y:S05]  /*9110*/  REDG.E.ADD.F32.FTZ.RN.STRONG.GPU desc[UR32][R220.64], R6 ;  /* 0x00000006dc0079a6 */ /* 0x000fea000c12f320 */
[----:B------:R-:W-:Y:S05]  /*9120*/  REDG.E.ADD.F32.FTZ.RN.STRONG.GPU desc[UR32][R198.64], R7 ;  /* 0x00000007c60079a6 */ /* 0x000fea000c12f320 */
[----:B------:R-:W-:Y:S05]  /*9130*/  REDG.E.ADD.F32.FTZ.RN.STRONG.GPU desc[UR32][R192.64], R8 ;  /* 0x00000008c00079a6 */ /* 0x000fea000c12f320 */
[----:B------:R-:W-:Y:S05]  /*9140*/  REDG.E.ADD.F32.FTZ.RN.STRONG.GPU desc[UR32][R194.64], R9 ;  /* 0x00000009c20079a6 */ /* 0x000fea000c12f320 */
[----:B------:R1:W-:Y:S02]  /*9150*/  REDG.E.ADD.F32.FTZ.RN.STRONG.GPU desc[UR32][R188.64], R10 ;  /* 0x0000000abc0079a6 */ /* 0x0003e4000c12f320 */
[C---:B-1----:R-:W-:Y:S03]  /*9160*/  LEA R4, P1, R197.reuse, R176, 0x5 ;  /* 0x000000b0c5047211 */ /* 0x042fe600078228ff */
[----:B------:R1:W-:Y:S01]  /*9170*/  REDG.E.ADD.F32.FTZ.RN.STRONG.GPU desc[UR32][R224.64], R11 ;  /* 0x0000000be00079a6 */ /* 0x0003e2000c12f320 */
[C---:B------:R-:W-:Y:S04]  /*9180*/  LEA.HI.X.SX32 R5, R197.reuse, R177, 0x5, P1 ;  /* 0x000000b1c5057211 */ /* 0x040fe800008f2eff */
        /* <DEDUP_REMOVED lines=24> */
[C---:B------:R-:W-:Y:S04]  /*9310*/  LEA.HI.X.SX32 R187, R197.reuse, R167, 0x5, P1 ;  /* 0x000000a7c5bb7211 */ /* 0x040fe800008f2eff */
        /* <DEDUP_REMOVED lines=9> */
[C---:B-1----:R-:W-:Y:S02]  /*93b0*/  LEA.HI.X.SX32 R11, R197.reuse, R165, 0x5, P1 ;  /* 0x000000a5c50b7211 */ /* 0x042fe400008f2eff */
        /* <DEDUP_REMOVED lines=14> */
[----:B------:R-:W-:Y:S05]  /*94a0*/  LDSM.16.MT88.4 R4, [R3+0x1c000] ;  /* 0x01c000000304783b */ /* 0x000fea0000004200 */
[----:B------:R-:W1:Y:S05]  /*94b0*/  LDSM.16.MT88.4 R8, [R204] ;  /* 0x00000000cc08783b */ /* 0x000e6a0000004200 */
[----:B------:R-:W-:Y:S05]  /*94c0*/  REDG.E.ADD.F32.FTZ.RN.STRONG.GPU desc[UR32][R12.64+0x180], R31 ;  /* 0x0001801f0c0079a6 */ /* 0x000fea000c12f320 */
[----:B------:R-:W1:Y:S05]  /*94d0*/  LDSM.16.MT88.4 R12, [R3+0x1e000] ;  /* 0x01e00000030c783b */ /* 0x000e6a0000004200 */
[----:B------:R-:W1:Y:S05]  /*94e0*/  LDSM.16.MT88.4 R16, [R0] ;  /* 0x000000000010783b */ /* 0x000e6a0000004200 */
[----:B------:R-:W2:Y:S05]  /*94f0*/  LDSM.16.MT88.4 R20, [R204+0x2000] ;  /* 0x00200000cc14783b */ /* 0x000eaa0000004200 */
[----:B------:R-:W2:Y:S05]  /*9500*/  LDSM.16.MT88.4 R24, [R0+0x2000] ;  /* 0x002000000018783b */ /* 0x000eaa0000004200 */
[----:B------:R-:W-:Y:S05]  /*9510*/  LDSM.16.MT88.4 R32, [R3+0x1c800] ;  /* 0x01c800000320783b */ /* 0x000fea0000004200 */
[----:B------:R-:W3:Y:S05]  /*9520*/  LDSM.16.MT88.4 R28, [R204+0x800] ;  /* 0x00080000cc1c783b */ /* 0x000eea0000004200 */
[----:B------:R-:W3:Y:S01]  /*9530*/  LDSM.16.MT88.4 R164, [R3+0x1e800] ;  /* 0x01e8000003a4783b */ /* 0x000ee20000004200 */
[-C--:B-1----:R-:W-:Y:S04]  /*9540*/  HMMA.16816.F32 R100, R4, R8.reuse, R100 ;  /* 0x000000080464723c */ /* 0x082fe80000001864 */
[----:B------:R-:W1:Y:S04]  /*9550*/  LDSM.16.MT88.4 R168, [R0+0x800] ;  /* 0x0008000000a8783b */ /* 0x000e680000004200 */
[C---:B------:R-:W-:Y:S01]  /*9560*/  HMMA.16816.F32 R104, R12.reuse, R8, R104 ;  /* 0x000000080c68723c */ /* 0x040fe20000001868 */
[----:B------:R-:W1:Y:S05]  /*9570*/  LDSM.16.MT88.4 R172, [R204+0x2800] ;  /* 0x00280000ccac783b */ /* 0x000e6a0000004200 */
[----:B------:R-:W-:Y:S02]  /*9580*/  LDSM.16.MT88.4 R176, [R3+0x1f800] ;  /* 0x01f8000003b0783b */ /* 0x000fe40000004200 */
[-C--:B------:R-:W-:Y:S03]  /*9590*/  HMMA.16816.F32 R108, R12, R10.reuse, R108 ;  /* 0x0000000a0c6c723c */ /* 0x080fe6000000186c */
[----:B------:R-:W-:Y:S05]  /*95a0*/  LDSM.16.MT88.4 R180, [R204+0x3800] ;  /* 0x00380000ccb4783b */ /* 0x000fea0000004200 */
[C---:B------:R-:W-:Y:S01]  /*95b0*/  HMMA.16816.F32 R112, R4.reuse, R10, R112 ;  /* 0x0000000a0470723c */ /* 0x040fe20000001870 */
[----:B------:R-:W1:Y:S07]  /*95c0*/  LDSM.16.MT88.4 R8, [R0+0x2800] ;  /* 0x002800000008783b */ /* 0x000e6e0000004200 */
        /* <DEDUP_REMOVED lines=13> */
[----:B------:R-:W-:Y:S05]  /*96a0*/  LDSM.16.MT88.4 R12, [R204+0x1000] ;  /* 0x00100000cc0c783b */ /* 0x000fea0000004200 */
[----:B------:R-:W-:Y:S02]  /*96b0*/  @P4 STL [R1+0x28], R230 ;  /* 0x000028e601004387 */ /* 0x000fe40000100800 */
[----:B------:R-:W-:Y:S03]  /*96c0*/  HMMA.16816.F32 R160, R4, R26, R160 ;  /* 0x0000001a04a0723c */ /* 0x000fe600000018a0 */
[----:B------:R-:W2:Y:S05]  /*96d0*/  LDSM.16.MT88.4 R4, [R3+0x1d000] ;  /* 0x01d000000304783b */ /* 0x000eaa0000004200 */
[----:B------:R-:W2:Y:S01]  /*96e0*/  LDSM.16.MT88.4 R24, [R204+0x3000] ;  /* 0x00300000cc18783b */ /* 0x000ea20000004200 */
[-C--:B---3--:R-:W-:Y:S04]  /*96f0*/  HMMA.16816.F32 R100, R32, R28.reuse, R100 ;  /* 0x0000001c2064723c */ /* 0x088fe80000001864 */
[----:B------:R-:W-:Y:S04]  /*9700*/  @P4 STL [R1+0x24], R229 ;  /* 0x000024e501004387 */ /* 0x000fe80000100800 */
[C---:B------:R-:W-:Y:S01]  /*9710*/  HMMA.16816.F32 R104, R164.reuse, R28, R104 ;  /* 0x0000001ca468723c */ /* 0x040fe20000001868 */
[----:B----4-:R-:W-:Y:S05]  /*9720*/  @P4 STL [R1+0x20], R228 ;  /* 0x000020e401004387 */ /* 0x010fea0000100800 */
[----:B-----5:R-:W-:Y:S02]  /*9730*/  @P4 STL [R1+0x14], R203 ;  /* 0x000014cb01004387 */ /* 0x020fe40000100800 */
[-C--:B------:R-:W-:Y:S08]  /*9740*/  HMMA.16816.F32 R108, R164, R30.reuse, R108 ;  /* 0x0000001ea46c723c */ /* 0x080ff0000000186c */
[C---:B------:R-:W-:Y:S01]  /*9750*/  HMMA.16816.F32 R112, R32.reuse, R30, R112 ;  /* 0x0000001e2070723c */ /* 0x040fe20000001870 */
[----:B------:R-:W3:Y:S07]  /*9760*/  LDSM.16.MT88.4 R28, [R0+0x3000] ;  /* 0x00300000001c783b */ /* 0x000eee0000004200 */
        /* <DEDUP_REMOVED lines=15> */
[----:B------:R5:W4:Y:S07]  /*9860*/  LDSM.16.MT88.4 R8, [R0+0x3800] ;  /* 0x003800000008783b */ /* 0x000b2e0000004200 */
        /* <DEDUP_REMOVED lines=15> */
[-C--:B---3--:R-:W-:Y:S08]  /*9960*/  HMMA.16816.F32 R148, R4, R28.reuse, R148 ;  /* 0x0000001c0494723c */ /* 0x088ff00000001894 */
        /* <DEDUP_REMOVED lines=23> */
[----:B------:R-:W-:Y:S01]  /*9ae0*/  SHF.L.U32 R228, R214, 0x1, RZ ;  /* 0x00000001d6e47819 */ /* 0x000fe200000006ff */
[----:B------:R-:W2:Y:S01]  /*9af0*/  LDCU UR5, c[0x0][0x500] ;  /* 0x0000a000ff0577ac */ /* 0x000ea20008000800 */
        /* <DEDUP_REMOVED lines=8> */
[----:B------:R-:W-:Y:S01]  /*9b80*/  LOP3.LUT R0, R0, R203, R191, 0xf6, !PT ;  /* 0x000000cb00007212 */ /* 0x000fe200078ef6bf */
        /* <DEDUP_REMOVED lines=279> */
[----:B------:R-:W-:-:S12]  /*ad00*/  UIMAD UR15, UR24, UR9, UR37 ;  /* 0x00000009180f72a4 */ /* 0x000fd8000f8e0225 */
.L_x_1116:
        /* <DEDUP_REMOVED lines=12> */
.L_x_1117:
[----:B------:R-:W1:Y:S01]  /*add0*/  LDCU.64 UR8, c[0x0][0x5c8] ;  /* 0x0000b900ff0877ac */ /* 0x000e620008000a00 */
[----:B------:R-:W-:-:S04]  /*ade0*/  UIADD3 UR5, UPT, UPT, UR39, UR41, URZ ;  /* 0x0000002927057290 */ /* 0x000fc8000fffe0ff */
[----:B-1----:R-:W-:Y:S02]  /*adf0*/  UIMAD.WIDE.U32 UR16, UR5, UR8, URZ ;  /* 0x00000008051072a5 */ /* 0x002fe4000f8e00ff */
[----:B------:R-:W-:-:S04]  /*ae00*/  UIMAD UR5, UR5, UR9, URZ ;  /* 0x00000009050572a4 */ /* 0x000fc8000f8e02ff */
[----:B------:R-:W-:-:S06]  /*ae10*/  UIADD3 UR5, UPT, UPT, UR17, UR5, URZ ;  /* 0x0000000511057290 */ /* 0x000fcc000fffe0ff */
[----:B--2---:R-:W-:-:S07]  /*ae20*/  MOV R31, UR5 ;  /* 0x00000005001f7c02 */ /* 0x004fce0008000f00 */
.L_x_1118:
[----:B------:R-:W-:Y:S01]  /*ae30*/  BAR.SYNC.DEFER_BLOCKING 0x0 ;  /* 0x0000000000007b1d */ /* 0x000fe20000010000 */
[C---:B------:R-:W-:Y:S01]  /*ae40*/  LOP3.LUT R0, R213.reuse, 0x1f8, RZ, 0xc0, !PT ;  /* 0x000001f8d5007812 */ /* 0x040fe200078ec0ff */
[----:B------:R-:W-:Y:S01]  /*ae50*/  USHF.L.U32 UR5, UR42, 0x7, URZ ;  /* 0x000000072a057899 */ /* 0x000fe200080006ff */
[----:B------:R-:W-:Y:S01]  /*ae60*/  LOP3.LUT R30, R213, 0x38, RZ, 0xc0, !PT ;  /* 0x00000038d51e7812 */ /* 0x000fe200078ec0ff */
        /* <DEDUP_REMOVED lines=18> */
[----:B------:R4:W2:Y:S01]  /*af90*/  LDS.128 R24, [R6+0xd000] ;  /* 0x00d0000006187984 */ /* 0x0008a20000000c00 */
[----:B------:R-:W-:-:S03]  /*afa0*/  IMAD.U32 R0, RZ, RZ, UR12 ;  /* 0x0000000cff007e24 */ /* 0x000fc6000f8e00ff */
[----:B------:R4:W3:Y:S02]  /*afb0*/  LDS.128 R20, [R6+0x11000] ;  /* 0x0110000006147984 */ /* 0x0008e40000000c00 */
[----:B------:R-:W-:Y:S02]  /*afc0*/  IADD3.X R3, PT, PT, R3, UR15, R0, P0, !PT ;  /* 0x0000000f03037c10 */ /* 0x000fe400087fe400 */
[----:B------:R4:W3:Y:S01]  /*afd0*/  LDS.128 R36, [R6+0x15000] ;  /* 0x0150000006247984 */ /* 0x0008e20000000c00 */
[----:B-1----:R-:W-:-:S03]  /*afe0*/  IMAD.WIDE.U32 R16, R4, UR20, R2 ;  /* 0x0000001404107c25 */ /* 0x002fc6000f8e0002 */
        /* <DEDUP_REMOVED lines=8> */
[C---:B------:R-:W-:Y:S02]  /*b070*/  VIADD R9, R57.reuse, 0x20 ;  /* 0x0000002039097836 */ /* 0x040fe40000000000 */
[----:B------:R-:W-:Y:S01]  /*b080*/  VIADD R8, R57, 0x40 ;  /* 0x0000004039087836 */ /* 0x000fe20000000000 */
[----:B------:R4:W1:Y:S01]  /*b090*/  LDS.128 R48, [R6+0x1b000] ;  /* 0x01b0000006307984 */ /* 0x0008620000000c00 */
[----:B------:R-:W-:Y:S01]  /*b0a0*/  ISETP.GE.AND P4, PT, R7, UR38, PT ;  /* 0x0000002607007c0c */ /* 0x000fe2000bf86270 */
[----:B------:R-:W-:Y:S01]  /*b0b0*/  IMAD R7, R5, UR20, R17 ;  /* 0x0000001405077c24 */ /* 0x000fe2000f8e0211 */
[----:B------:R-:W-:Y:S01]  /*b0c0*/  ISETP.GE.AND P6, PT, R9, UR38, PT ;  /* 0x0000002609007c0c */ /* 0x000fe2000bfc6270 */
[----:B------:R-:W-:Y:S01]  /*b0d0*/  IMAD.X R29, RZ, RZ, RZ, P0 ;  /* 0x000000ffff1d7224 */ /* 0x000fe200000e06ff */
[----:B------:R-:W-:Y:S01]  /*b0e0*/  ISETP.GE.AND P5, PT, R8, UR38, PT ;  /* 0x0000002608007c0c */ /* 0x000fe2000bfa6270 */
[----:B---3--:R-:W-:-:S12]  /*b0f0*/  @P3 BRA `(.L_x_1120) ;  /* 0x0000000000383947 */ /* 0x008fd80003800000 */
        /* <DEDUP_REMOVED lines=14> */
.L_x_1120:
[----:B------:R-:W-:Y:S05]  /*b1e0*/  BSYNC.RECONVERGENT B0 ;  /* 0x0000000000007941 */ /* 0x000fea0003800200 */
.L_x_1119:
        /* <DEDUP_REMOVED lines=16> */
.L_x_1122:
[----:B------:R-:W-:Y:S05]  /*b2f0*/  BSYNC.RECONVERGENT B0 ;  /* 0x0000000000007941 */ /* 0x000fea0003800200 */
.L_x_1121:
        /* <DEDUP_REMOVED lines=25> */
.L_x_1124:
[----:B------:R-:W-:Y:S05]  /*b490*/  BSYNC.RECONVERGENT B0 ;  /* 0x0000000000007941 */ /* 0x000fea0003800200 */
.L_x_1123:
        /* <DEDUP_REMOVED lines=19> */
.L_x_1126:
[----:B------:R-:W-:Y:S05]  /*b5d0*/  BSYNC.RECONVERGENT B0 ;  /* 0x0000000000007941 */ /* 0x000fea0003800200 */
.L_x_1125:
        /* <DEDUP_REMOVED lines=22> */
.L_x_1128:
[----:B------:R-:W-:Y:S05]  /*b740*/  BSYNC.RECONVERGENT B0 ;  /* 0x0000000000007941 */ /* 0x000fea0003800200 */
.L_x_1127:
        /* <DEDUP_REMOVED lines=16> */
.L_x_1130:
[----:B------:R-:W-:Y:S05]  /*b850*/  BSYNC.RECONVERGENT B0 ;  /* 0x0000000000007941 */ /* 0x000fea0003800200 */
.L_x_1129:
        /* <DEDUP_REMOVED lines=16> */
.L_x_1132:
[----:B------:R-:W-:Y:S05]  /*b960*/  BSYNC.RECONVERGENT B0 ;  /* 0x0000000000007941 */ /* 0x000fea0003800200 */
.L_x_1131:
        /* <DEDUP_REMOVED lines=15> */
.L_x_1084:
[----:B------:R-:W-:Y:S05]  /*ba60*/  BSYNC.RECONVERGENT B1 ;  /* 0x0000000000017941 */ /* 0x000fea0003800200 */
.L_x_1054:
[----:B------:R-:W5:Y:S01]  /*ba70*/  LDCU UR8, c[0x0][0x438] ;  /* 0x00008700ff0877ac */ /* 0x000f620008000800 */
[----:B------:R-:W1:Y:S01]  /*ba80*/  LDCU UR9, c[0x0][0x370] ;  /* 0x00006e00ff0977ac */ /* 0x000e620008000800 */
[----:B------:R-:W-:Y:S01]  /*ba90*/  UMOV UR10, UR19 ;  /* 0x00000013000a7c82 */ /* 0x000fe20008000000 */
[----:B-----5:R-:W-:-:S04]  /*baa0*/  UIADD3 UR8, UPT, UPT, UR8, 0x7f, URZ ;  /* 0x0000007f08087890 */ /* 0x020fc8000fffe0ff */
[----:B------:R-:W-:Y:S02]  /*bab0*/  USHF.R.S32.HI UR5, URZ, 0x1f, UR8 ;  /* 0x0000001fff057899 */ /* 0x000fe40008011408 */
[----:B-1----:R-:W-:Y:S02]  /*bac0*/  UIADD3 UR42, UPT, UPT, UR9, UR42, URZ ;  /* 0x0000002a092a7290 */ /* 0x002fe4000fffe0ff */
[----:B------:R-:W-:-:S04]  /*bad0*/  ULEA.HI UR5, UR5, UR8, URZ, 0x7 ;  /* 0x0000000805057291 */ /* 0x000fc8000f8f38ff */
[----:B------:R-:W-:-:S04]  /*bae0*/  USHF.R.S32.HI UR5, URZ, 0x7, UR5 ;  /* 0x00000007ff057899 */ /* 0x000fc80008011405 */
[----:B------:R-:W-:-:S09]  /*baf0*/  UISETP.GE.AND UP0, UPT, UR42, UR5, UPT ;  /* 0x000000052a00728c */ /* 0x000fd2000bf06270 */
[----:B------:R-:W-:Y:S05]  /*bb00*/  BRA.U !UP0, `(.L_x_1133) ;  /* 0xffffff4908047547 */ /* 0x000fea000b83ffff */
[----:B------:R-:W-:Y:S05]  /*bb10*/  EXIT ;  /* 0x000000000000794d */ /* 0x000fea0003800000 */
.L_x_1134:
        /* <DEDUP_REMOVED lines=14> */
.L_x_1267:


//--------------------- .text._ZN5flash44flash_bwd_dq_dk_dv_loop_seqk_parallel_kernelI23Flash_bwd_kernel_traitsILi128ELi64ELi128ELi8ELi2ELi4ELi2ELb0ELb0EN7cutlass6half_tE19Flash_kernel_traitsILi128ELi64ELi128ELi8ES3_EELb0ELb1ELb0ELb1ELb0ELb0ELb1EEEvNS_16Flash_bwd_paramsE --------------------------
	.section	.text._ZN5flash44flash_bwd_dq_dk_dv_loop_seqk_parallel_kernelI23Flash_bwd_kernel_traitsILi128ELi64ELi128ELi8ELi2ELi4ELi2ELb0ELb0EN7cutlass6half_tE19Flash_kernel_traitsILi128ELi64ELi128ELi8ES3_EELb0ELb1ELb0ELb1ELb0ELb0ELb1EEEvNS_16Flash_bwd_paramsE,"ax",@progbits
	.align	128
        .global         _ZN5flash44flash_bwd_dq_dk_dv_loop_seqk_parallel_kernelI23Flash_bwd_kernel_traitsILi128ELi64ELi128ELi8ELi2ELi4ELi2ELb0ELb0EN7cutlass6half_tE19Flash_kernel_traitsILi128ELi64ELi128ELi8ES3_EELb0ELb1ELb0ELb1ELb0ELb0ELb1EEEvNS_16Flash_bwd_paramsE
        .type           _ZN5flash44flash_bwd_dq_dk_dv_loop_seqk_parallel_kernelI23Flash_bwd_kernel_traitsILi128ELi64ELi128ELi8ELi2ELi4ELi2ELb0ELb0EN7cutlass6half_tE19Flash_kernel_traitsILi128ELi64ELi128ELi8ES3_EELb0ELb1ELb0ELb1ELb0ELb0ELb1EEEvNS_16Flash_bwd_paramsE,@function
        .size           _ZN5flash44flash_bwd_dq_dk_dv_loop_seqk_parallel_kernelI23Flash_bwd_kernel_traitsILi128ELi64ELi128ELi8ELi2ELi4ELi2ELb0ELb0EN7cutlass6half_tE19Flash_kernel_traitsILi128ELi64ELi128ELi8ES3_EELb0ELb1ELb0ELb1ELb0ELb0ELb1EEEvNS_16Flash_bwd_paramsE,(.L_x_1268 - _ZN5flash44flash_bwd_dq_dk_dv_loop_seqk_parallel_kernelI23Flash_bwd_kernel_traitsILi128ELi64ELi128ELi8ELi2ELi4ELi2ELb0ELb0EN7cutlass6half_tE19Flash_kernel_traitsILi128ELi64ELi128ELi8ES3_EELb0ELb1ELb0ELb1ELb0ELb0ELb1EEEvNS_16Flash_bwd_paramsE)
        .other          _ZN5flash44flash_bwd_dq_dk_dv_loop_seqk_parallel_kernelI23Flash_bwd_kernel_traitsILi128ELi64ELi128ELi8ELi2ELi4ELi2ELb0ELb0EN7cutlass6half_tE19Flash_kernel_traitsILi128ELi64ELi128ELi8ES3_EELb0ELb1ELb0ELb1ELb0ELb0ELb1EEEvNS_16Flash_bwd_paramsE,@"STO_CUDA_ENTRY STV_DEFAULT"
_ZN5flash44flash_bwd_dq_dk_dv_loop_seqk_parallel_kernelI23Flash_bwd_kernel_traitsILi128ELi64ELi128ELi8ELi2ELi4ELi2ELb0ELb0EN7cutlass6half_tE19Flash_kernel_traitsILi128ELi64ELi128ELi8ES3_EELb0ELb1ELb0ELb1ELb0ELb0ELb1EEEvNS_16Flash_bwd_paramsE:
.text._ZN5flash44flash_bwd_dq_dk_dv_loop_seqk_parallel_kernelI23Flash_bwd_kernel_traitsILi128ELi64ELi128ELi8ELi2ELi4ELi2ELb0ELb0EN7cutlass6half_tE19Flash_kernel_traitsILi128ELi64ELi128ELi8ES3_EELb0ELb1ELb0ELb1ELb0ELb0ELb1EEEvNS_16Flash_bwd_paramsE:
        /* <DEDUP_REMOVED lines=51> */
.L_x_1215:
        /* <DEDUP_REMOVED lines=18> */
[----:B--234-:R-:W-:Y:S01]  /*0450*/  IMAD.U32 R2, RZ, RZ, UR14 ;  /* 0x0000000eff027e24 */ /* 0x01cfe2000f8e00ff */
        /* <DEDUP_REMOVED lines=33> */
.L_x_1135:
        /* <DEDUP_REMOVED lines=34> */
.L_x_1137:
[----:B------:R-:W1:Y:S01]  /*0890*/  LDCU.64 UR14, c[0x0][0x3b8] ;  /* 0x00007700ff0e77ac */ /* 0x000e620008000a00 */
[----:B------:R-:W-:-:S04]  /*08a0*/  UIADD3 UR8, UPT, UPT, UR40, UR42, URZ ;  /* 0x0000002a28087290 */ /* 0x000fc8000fffe0ff */
[----:B-1----:R-:W-:Y:S02]  /*08b0*/  UIMAD.WIDE.U32 UR54, UR8, UR14, URZ ;  /* 0x0000000e083672a5 */ /* 0x002fe4000f8e00ff */
[----:B------:R-:W-:-:S04]  /*08c0*/  UIMAD UR8, UR8, UR15, URZ ;  /* 0x0000000f080872a4 */ /* 0x000fc8000f8e02ff */
[----:B------:R-:W-:-:S06]  /*08d0*/  UIADD3 UR8, UPT, UPT, UR55, UR8, URZ ;  /* 0x0000000837087290 */ /* 0x000fcc000fffe0ff */
[----:B------:R-:W-:Y:S02]  /*08e0*/  MOV R20, UR8 ;  /* 0x0000000800147c02 */ /* 0x000fe40008000f00 */
.L_x_1138:
        /* <DEDUP_REMOVED lines=44> */
.L_x_1139:
[----:B------:R-:W1:Y:S01]  /*0bb0*/  LDCU.64 UR12, c[0x0][0x3c0] ;  /* 0x00007800ff0c77ac */ /* 0x000e620008000a00 */
[----:B------:R-:W-:-:S04]  /*0bc0*/  UIADD3 UR8, UPT, UPT, UR40, UR42, URZ ;  /* 0x0000002a28087290 */ /* 0x000fc8000fffe0ff */
[----:B-1----:R-:W-:Y:S02]  /*0bd0*/  UIMAD.WIDE.U32 UR10, UR8, UR12, URZ ;  /* 0x0000000c080a72a5 */ /* 0x002fe4000f8e00ff */
[----:B------:R-:W-:-:S04]  /*0be0*/  UIMAD UR8, UR8, UR13, URZ ;  /* 0x0000000d080872a4 */ /* 0x000fc8000f8e02ff */
[----:B------:R-:W-:Y:S01]  /*0bf0*/  UIADD3 UR8, UPT, UPT, UR11, UR8, URZ ;  /* 0x000000080b087290 */ /* 0x000fe2000fffe0ff */
[----:B------:R-:W-:-:S05]  /*0c00*/  UMOV UR52, UR10 ;  /* 0x0000000a00347c82 */ /* 0x000fca0008000000 */
[----:B------:R-:W-:-:S07]  /*0c10*/  MOV R23, UR8 ;  /* 0x0000000800177c02 */ /* 0x000fce0008000f00 */
.L_x_1140:
        /* <DEDUP_REMOVED lines=28> */
.L_x_1141:
[----:B------:R-:W-:Y:S02]  /*0de0*/  UIMAD.WIDE.U32 UR10, UR60, UR17, URZ ;  /* 0x000000113c0a72a5 */ /* 0x000fe4000f8e00ff */
[----:B------:R-:W-:-:S04]  /*0df0*/  UIMAD UR8, UR61, UR17, URZ ;  /* 0x000000113d0872a4 */ /* 0x000fc8000f8e02ff */
[----:B------:R-:W-:-:S12]  /*0e00*/  UIADD3 UR8, UPT, UPT, UR11, UR8, URZ ;  /* 0x000000080b087290 */ /* 0x000fd8000fffe0ff */
.L_x_1142:
        /* <DEDUP_REMOVED lines=21> */
.L_x_1143:
[----:B------:R-:W1:Y:S01]  /*0f60*/  LDCU UR61, c[0x0][0x434] ;  /* 0x00008680ff3d77ac */ /* 0x000e620008000800 */
[----:B------:R-:W-:-:S04]  /*0f70*/  UIMAD UR9, UR25, UR16, UR24 ;  /* 0x00000010190972a4 */ /* 0x000fc8000f8e0218 */
[----:B-1----:R-:W-:Y:S02]  /*0f80*/  UIMAD UR61, UR9, UR61, URZ ;  /* 0x0000003d093d72a4 */ /* 0x002fe4000f8e02ff */
.L_x_1144:
        /* <DEDUP_REMOVED lines=11> */
.L_x_1145:
[----:B------:R-:W1:Y:S01]  /*1040*/  LDCU UR60, c[0x0][0x444] ;  /* 0x00008880ff3c77ac */ /* 0x000e620008000800 */
[----:B------:R-:W-:-:S04]  /*1050*/  UIMAD UR9, UR25, UR16, UR24 ;  /* 0x00000010190972a4 */ /* 0x000fc8000f8e0218 */
[----:B-1----:R-:W-:-:S12]  /*1060*/  UIMAD UR60, UR9, UR60, URZ ;  /* 0x0000003c093c72a4 */ /* 0x002fd8000f8e02ff */
.L_x_1146:
        /* <DEDUP_REMOVED lines=16> */
[----:B-1----:R-:W-:Y:S01]  /*1170*/  IMAD.SHL.U32 R27, R215, 0x8, RZ ;  /* 0x00000008d71b7824 */ /* 0x002fe200078e00ff */
        /* <DEDUP_REMOVED lines=57> */
[----:B-----5:R-:W-:Y:S01]  /*1510*/  LEA R30, P1, R2, UR8, 0x1 ;  /* 0x00000008021e7c11 */ /* 0x020fe2000f8208ff */
[----:B------:R4:W-:Y:S01]  /*1520*/  STL [R1+0x8], R28 ;  /* 0x0000081c01007387 */ /* 0x0009e20000100800 */
[----:B------:R-:W-:Y:S01]  /*1530*/  IMAD.U32 R4, RZ, RZ, UR53 ;  /* 0x00000035ff047e24 */ /* 0x000fe2000f8e00ff */
[----:B------:R-:W-:Y:S01]  /*1540*/  IADD3 R0, P0, PT, R11, UR53, RZ ;  /* 0x000000350b007c10 */ /* 0x000fe2000ff1e0ff */
[----:B------:R-:W-:Y:S01]  /*1550*/  VIADD R10, R24, 0x20 ;  /* 0x00000020180a7836 */ /* 0x000fe20000000000 */
[----:B------:R-:W-:Y:S01]  /*1560*/  LEA.HI.X R29, R2, UR9, R3, 0x1, P1 ;  /* 0x00000009021d7c11 */ /* 0x000fe200088f0c03 */
[----:B------:R4:W-:Y:S01]  /*1570*/  STL [R1+0x4], R30 ;  /* 0x0000041e01007387 */ /* 0x0009e20000100800 */
[----:B------:R-:W-:Y:S01]  /*1580*/  LEA.HI.X.SX32 R4, R4, R5, 0x1, P0 ;  /* 0x0000000504047211 */ /* 0x000fe200000f0eff */
[----:B---3--:R-:W-:Y:S01]  /*1590*/  UIMAD.WIDE UR56, UR61, 0x4, UR62 ;  /* 0x000000043d3878a5 */ /* 0x008fe2000f8e023e */
[----:B-1----:R-:W-:Y:S01]  /*15a0*/  LEA R230, P0, R0, UR16, 0x2 ;  /* 0x0000001000e67c11 */ /* 0x002fe2000f8010ff */
[----:B------:R4:W-:Y:S01]  /*15b0*/  STL [R1], R29 ;  /* 0x0000001d01007387 */ /* 0x0009e20000100800 */
[----:B------:R-:W-:Y:S01]  /*15c0*/  IADD3 R15, P2, PT, R24, 0x40, RZ ;  /* 0x00000040180f7810 */ /* 0x000fe20007f5e0ff */
[----:B------:R-:W-:Y:S01]  /*15d0*/  UMOV UR16, UR10 ;  /* 0x0000000a00107c82 */ /* 0x000fe20008000000 */
[----:B------:R-:W-:-:S02]  /*15e0*/  LEA.HI.X R231, R0, UR17, R4, 0x2, P0 ;  /* 0x0000001100e77c11 */ /* 0x000fc400080f1404 */
        /* <DEDUP_REMOVED lines=22> */
.L_x_1148:
[----:B------:R-:W1:Y:S01]  /*1750*/  LDCU.64 UR10, c[0x0][0x5c0] ;  /* 0x0000b800ff0a77ac */ /* 0x000e620008000a00 */
[----:B------:R-:W-:-:S04]  /*1760*/  UIADD3 UR8, UPT, UPT, UR40, UR42, URZ ;  /* 0x0000002a28087290 */ /* 0x000fc8000fffe0ff */
[----:B-1----:R-:W-:Y:S02]  /*1770*/  UIMAD.WIDE.U32 UR16, UR8, UR10, URZ ;  /* 0x0000000a081072a5 */ /* 0x002fe4000f8e00ff */
[----:B------:R-:W-:-:S04]  /*1780*/  UIMAD UR8, UR8, UR11, URZ ;  /* 0x0000000b080872a4 */ /* 0x000fc8000f8e02ff */
[----:B------:R-:W-:-:S06]  /*1790*/  UIADD3 UR8, UPT, UPT, UR17, UR8, URZ ;  /* 0x0000000811087290 */ /* 0x000fcc000fffe0ff */
[----:B------:R-:W-:Y:S02]  /*17a0*/  MOV R0, UR8 ;  /* 0x0000000800007c02 */ /* 0x000fe40008000f00 */
.L_x_1149:
        /* <DEDUP_REMOVED lines=13> */
.L_x_1150:
[----:B------:R-:W1:Y:S01]  /*1880*/  LDCU.64 UR8, c[0x0][0x5c8] ;  /* 0x0000b900ff0877ac */ /* 0x000e620008000a00 */
[----:B------:R-:W-:-:S04]  /*1890*/  UIADD3 UR40, UPT, UPT, UR40, UR42, URZ ;  /* 0x0000002a28287290 */ /* 0x000fc8000fffe0ff */
[----:B-1----:R-:W-:Y:S02]  /*18a0*/  UIMAD.WIDE.U32 UR14, UR40, UR8, URZ ;  /* 0x00000008280e72a5 */ /* 0x002fe4000f8e00ff */
[----:B------:R-:W-:-:S04]  /*18b0*/  UIMAD UR40, UR40, UR9, URZ ;  /* 0x00000009282872a4 */ /* 0x000fc8000f8e02ff */
[----:B------:R-:W-:-:S06]  /*18c0*/  UIADD3 UR40, UPT, UPT, UR15, UR40, URZ ;  /* 0x000000280f287290 */ /* 0x000fcc000fffe0ff */
[----:B------:R-:W-:-:S07]  /*18d0*/  MOV R11, UR40 ;  /* 0x00000028000b7c02 */ /* 0x000fce0008000f00 */
.L_x_1151:
        /* <DEDUP_REMOVED lines=30> */
.L_x_1153:
[----:B------:R-:W-:Y:S05]  /*1ac0*/  BSYNC.RECONVERGENT B0 ;  /* 0x0000000000007941 */ /* 0x000fea0003800200 */
.L_x_1152:
        /* <DEDUP_REMOVED lines=16> */
.L_x_1155:
[----:B------:R-:W-:Y:S05]  /*1bd0*/  BSYNC.RECONVERGENT B0 ;  /* 0x0000000000007941 */ /* 0x000fea0003800200 */
.L_x_1154:
        /* <DEDUP_REMOVED lines=16> */
.L_x_1157:
[----:B------:R-:W-:Y:S05]  /*1ce0*/  BSYNC.RECONVERGENT B0 ;  /* 0x0000000000007941 */ /* 0x000fea0003800200 */
.L_x_1156:
        /* <DEDUP_REMOVED lines=16> */
.L_x_1159:
[----:B------:R-:W-:Y:S05]  /*1df0*/  BSYNC.RECONVERGENT B0 ;  /* 0x0000000000007941 */ /* 0x000fea0003800200 */
.L_x_1158:
        /* <DEDUP_REMOVED lines=25> */
.L_x_1161:
[----:B------:R-:W-:Y:S05]  /*1f90*/  BSYNC.RECONVERGENT B0 ;  /* 0x0000000000007941 */ /* 0x000fea0003800200 */
.L_x_1160:
        /* <DEDUP_REMOVED lines=16> */
.L_x_1163:
[----:B------:R-:W-:Y:S05]  /*20a0*/  BSYNC.RECONVERGENT B0 ;  /* 0x0000000000007941 */ /* 0x000fea0003800200 */
.L_x_1162:
        /* <DEDUP_REMOVED lines=16> */
.L_x_1165:
[----:B------:R-:W-:Y:S05]  /*21b0*/  BSYNC.RECONVERGENT B0 ;  /* 0x0000000000007941 */ /* 0x000fea0003800200 */
.L_x_1164:
        /* <DEDUP_REMOVED lines=17> */
.L_x_1147:
        /* <DEDUP_REMOVED lines=30> */
.L_x_1168:
[----:B------:R2:W-:Y:S04]  /*24b0*/  STS.128 [R0+0x8000], RZ ;  /* 0x008000ff00007388 */ /* 0x0005e80000000c00 */
[----:B------:R2:W-:Y:S02]  /*24c0*/  STS.128 [R0+0xa000], RZ ;  /* 0x00a000ff00007388 */ /* 0x0005e40000000c00 */
.L_x_1169:
[----:B------:R-:W-:Y:S05]  /*24d0*/  BSYNC.RECONVERGENT B0 ;  /* 0x0000000000007941 */ /* 0x000fea0003800200 */
.L_x_1167:
        /* <DEDUP_REMOVED lines=23> */
.L_x_1171:
[----:B------:R-:W-:Y:S05]  /*2650*/  BSYNC.RECONVERGENT B0 ;  /* 0x0000000000007941 */ /* 0x000fea0003800200 */
.L_x_1170:
        /* <DEDUP_REMOVED lines=21> */
.L_x_1173:
[----:B------:R1:W-:Y:S04]  /*27b0*/  STS.128 [R221], RZ ;  /* 0x000000ffdd007388 */ /* 0x0003e80000000c00 */
[----:B------:R1:W-:Y:S02]  /*27c0*/  STS.128 [R221+0x2000], RZ ;  /* 0x002000ffdd007388 */ /* 0x0003e40000000c00 */
.L_x_1174:
[----:B------:R-:W-:Y:S05]  /*27d0*/  BSYNC.RECONVERGENT B0 ;  /* 0x0000000000007941 */ /* 0x000fea0003800200 */
.L_x_1172:
        /* <DEDUP_REMOVED lines=45> */
.L_x_1176:
[----:B------:R-:W-:Y:S05]  /*2ab0*/  BSYNC.RECONVERGENT B0 ;  /* 0x0000000000007941 */ /* 0x000fea0003800200 */
.L_x_1175:
        /* <DEDUP_REMOVED lines=36> */
.L_x_1178:
[----:B------:R2:W-:Y:S04]  /*2d00*/  STS.128 [R0+0xc000], RZ ;  /* 0x00c000ff00007388 */ /* 0x0005e80000000c00 */
[----:B------:R2:W-:Y:S02]  /*2d10*/  STS.128 [R0+0x10000], RZ ;  /* 0x010000ff00007388 */ /* 0x0005e40000000c00 */
.L_x_1179:
[----:B------:R-:W-:Y:S05]  /*2d20*/  BSYNC.RECONVERGENT B0 ;  /* 0x0000000000007941 */ /* 0x000fea0003800200 */
.L_x_1177:
        /* <DEDUP_REMOVED lines=29> */
.L_x_1181:
[----:B------:R-:W-:Y:S05]  /*2f00*/  BSYNC.RECONVERGENT B0 ;  /* 0x0000000000007941 */ /* 0x000fea0003800200 */
.L_x_1180:
        /* <DEDUP_REMOVED lines=26> */
.L_x_1183:
[----:B------:R-:W-:Y:S05]  /*30b0*/  BSYNC.RECONVERGENT B0 ;  /* 0x0000000000007941 */ /* 0x000fea0003800200 */
.L_x_1182:
        /* <DEDUP_REMOVED lines=26> */
.L_x_1185:
[----:B------:R-:W-:Y:S05]  /*3260*/  BSYNC.RECONVERGENT B0 ;  /* 0x0000000000007941 */ /* 0x000fea0003800200 */
.L_x_1184:
        /* <DEDUP_REMOVED lines=34> */
.L_x_1187:
[----:B------:R1:W-:Y:S04]  /*3490*/  STS.128 [R0+0x14000], RZ ;  /* 0x014000ff00007388 */ /* 0x0003e80000000c00 */
[----:B------:R1:W-:Y:S02]  /*34a0*/  STS.128 [R0+0x18000], RZ ;  /* 0x018000ff00007388 */ /* 0x0003e40000000c00 */
.L_x_1188:
[----:B------:R-:W-:Y:S05]  /*34b0*/  BSYNC.RECONVERGENT B0 ;  /* 0x0000000000007941 */ /* 0x000fea0003800200 */
.L_x_1186:
        /* <DEDUP_REMOVED lines=26> */
.L_x_1190:
[----:B------:R-:W-:Y:S05]  /*3660*/  BSYNC.RECONVERGENT B0 ;  /* 0x0000000000007941 */ /* 0x000fea0003800200 */
.L_x_1189:
        /* <DEDUP_REMOVED lines=26> */
.L_x_1192:
[----:B------:R-:W-:Y:S05]  /*3810*/  BSYNC.RECONVERGENT B0 ;  /* 0x0000000000007941 */ /* 0x000fea0003800200 */
.L_x_1191:
        /* <DEDUP_REMOVED lines=26> */
.L_x_1194:
[----:B------:R-:W-:Y:S05]  /*39c0*/  BSYNC.RECONVERGENT B0 ;  /* 0x0000000000007941 */ /* 0x000fea0003800200 */
.L_x_1193:
[----:B------:R-:W5:Y:S01]  /*39d0*/  LDCU.64 UR8, c[0x0][0x538] ;  /* 0x0000a700ff0877ac */ /* 0x000f620008000a00 */
[----:B----4-:R-:W-:Y:S01]  /*39e0*/  IMAD.U32 R2, RZ, RZ, UR24 ;  /* 0x00000018ff027e24 */ /* 0x010fe2000f8e00ff */
[----:B------:R-:W0:Y:S01]  /*39f0*/  LDGDEPBAR ;  /* 0x00000000000079af */ /* 0x000e220000000000 */
[C---:B------:R-:W-:Y:S01]  /*3a00*/  IMAD.SHL.U32 R204, R215.reuse, 0x40, RZ ;  /* 0x00000040d7cc7824 */ /* 0x040fe200078e00ff */
[----:B------:R-:W4:Y:S01]  /*3a10*/  LDCU UR13, c[0x0][0x590] ;  /* 0x0000b200ff0d77ac */ /* 0x000f220008000800 */
[C---:B------:R-:W-:Y:S02]  /*3a20*/  IMAD.SHL.U32 R205, R215.reuse, 0x20, RZ ;  /* 0x00000020d7cd7824 */ /* 0x040fe400078e00ff */
[----:B------:R-:W-:Y:S01]  /*3a30*/  IMAD.SHL.U32 R10, R215, 0x2, RZ ;  /* 0x00000002d70a7824 */ /* 0x000fe200078e00ff */
[----:B------:R-:W1:Y:S01]  /*3a40*/  LDCU UR12, c[0x0][0x50c] ;  /* 0x0000a180ff0c77ac */ /* 0x000e620008000800 */
[----:B-----5:R-:W-:-:S04]  /*3a50*/  ISETP.NE.U32.AND P4, PT, RZ, UR8, PT ;  /* 0x00000008ff007c0c */ /* 0x020fc8000bf85070 */
[----:B------:R-:W-:-:S13]  /*3a60*/  ISETP.NE.AND.EX P4, PT, RZ, UR9, PT, P4 ;  /* 0x00000009ff007c0c */ /* 0x000fda000bf85340 */
[----:B------:R-:W5:Y:S01]  /*3a70*/  @P4 LDC.64 R4, c[0x0][0x540] ;  /* 0x00015000ff044b82 */ /* 0x000f620000000a00 */
[----:B------:R-:W-:Y:S01]  /*3a80*/  @P4 IMAD.MOV.U32 R3, RZ, RZ, RZ ;  /* 0x000000ffff034224 */ /* 0x000fe200078e00ff */
[----:B-123--:R-:W-:-:S06]  /*3a90*/  LOP3.LUT R0, R204, 0x1c0, RZ, 0xc0, !PT ;  /* 0x000001c0cc007812 */ /* 0x00efcc00078ec0ff */
[----:B------:R-:W1:Y:S01]  /*3aa0*/  @P4 LDC R7, c[0x0][0x458] ;  /* 0x00011600ff074b82 */ /* 0x000e620000000800 */
[----:B-----5:R-:W-:-:S04]  /*3ab0*/  @P4 IMAD.WIDE.U32 R2, R4, UR25, R2 ;  /* 0x0000001904024c25 */ /* 0x020fc8000f8e0002 */
[----:B------:R-:W-:Y:S01]  /*3ac0*/  @P4 IMAD R5, R5, UR25, R3 ;  /* 0x0000001905054c24 */ /* 0x000fe2000f8e0203 */
[----:B------:R-:W-:Y:S02]  /*3ad0*/  @P4 LEA R4, P0, R2, UR8, 0x2 ;  /* 0x0000000802044c11 */ /* 0x000fe4000f8010ff */
[----:B------:R-:W-:Y:S01]  /*3ae0*/  LOP3.LUT R0, R0, 0x38, R27, 0xf8, !PT ;  /* 0x0000003800007812 */ /* 0x000fe200078ef81b */
[----:B------:R-:W-:Y:S01]  /*3af0*/  IMAD.U32 R3, RZ, RZ, UR41 ;  /* 0x00000029ff037e24 */ /* 0x000fe2000f8e00ff */
[----:B------:R-:W-:Y:S01]  /*3b00*/  @P4 LEA.HI.X R5, R2, UR9, R5, 0x2, P0 ;  /* 0x0000000902054c11 */ /* 0x000fe200080f1405 */
[----:B-1----:R-:W1:Y:S01]  /*3b10*/  @P4 MUFU.RCP R7, R7 ;  /* 0x0000000700074308 */ /* 0x002e620000001000 */
[----:B------:R-:W-:Y:S01]  /*3b20*/  R2P PR, R215, 0x6 ;  /* 0x00000006d7007804 */ /* 0x000fe20000000000 */
[----:B------:R-:W-:Y:S01]  /*3b30*/  IMAD.MOV.U32 R212, RZ, RZ, 0x40 ;  /* 0x00000040ffd47424 */ /* 0x000fe200078e00ff */
[----:B------:R-:W-:Y:S01]  /*3b40*/  LOP3.LUT R8, R0, 0x8, R215, 0x78, !PT ;  /* 0x0000000800087812 */ /* 0x000fe200078e78d7 */
[----:B------:R2:W1:Y:S01]  /*3b50*/  @P4 LDG.E R9, desc[UR34][R4.64] ;  /* 0x0000002204094981 */ /* 0x000462000c1e1900 */
[----:B------:R-:W-:Y:S01]  /*3b60*/  IMAD.U32 R2, RZ, RZ, UR37 ;  /* 0x00000025ff027e24 */ /* 0x000fe2000f8e00ff */
[----:B------:R-:W-:Y:S01]  /*3b70*/  LOP3.LUT R6, R204, 0x200, RZ, 0xc0, !PT ;  /* 0x00000200cc067812 */ /* 0x000fe200078ec0ff */
[----:B------:R-:W-:Y:S01]  /*3b80*/  IMAD.MOV.U32 R200, RZ, RZ, 0x20 ;  /* 0x00000020ffc87424 */ /* 0x000fe200078e00ff */
[----:B------:R-:W-:Y:S01]  /*3b90*/  SEL R212, R212, 0xffffffc0, !P2 ;  /* 0xffffffc0d4d47807 */ /* 0x000fe20005000000 */
[----:B------:R-:W-:Y:S01]  /*3ba0*/  IMAD.MOV.U32 R217, RZ, RZ, 0x40 ;  /* 0x00000040ffd97424 */ /* 0x000fe200078e00ff */
[----:B------:R-:W-:Y:S01]  /*3bb0*/  IADD3 R2, PT, PT, R2, UR39, R28 ;  /* 0x0000002702027c10 */ /* 0x000fe2000fffe01c */
[----:B------:R-:W-:Y:S01]  /*3bc0*/  IMAD.MOV.U32 R252, RZ, RZ, R221 ;  /* 0x000000fffffc7224 */ /* 0x000fe200078e00dd */
[----:B------:R-:W-:-:S02]  /*3bd0*/  LOP3.LUT R6, R6, 0x400, R205, 0xf8, !PT ;  /* 0x0000040006067812 */ /* 0x000fc400078ef8cd */
[----:B------:R-:W-:Y:S02]  /*3be0*/  CS2R R158, SRZ ;  /* 0x00000000009e7805 */ /* 0x000fe4000001ff00 */
[----:B------:R-:W-:Y:S02]  /*3bf0*/  IADD3 R251, PT, PT, R2, -0x1f, -R3 ;  /* 0xffffffe102fb7810 */ /* 0x000fe40007ffe803 */
[----:B------:R-:W-:Y:S02]  /*3c00*/  CS2R R156, SRZ ;  /* 0x00000000009c7805 */ /* 0x000fe4000001ff00 */
[----:B------:R-:W-:Y:S02]  /*3c10*/  LOP3.LUT R2, R10, 0x6, RZ, 0xc0, !PT ;  /* 0x000000060a027812 */ /* 0x000fe400078ec0ff */
[----:B------:R-:W-:Y:S02]  /*3c20*/  CS2R R162, SRZ ;  /* 0x0000000000a27805 */ /* 0x000fe4000001ff00 */
[----:B------:R-:W-:-:S02]  /*3c30*/  LOP3.LUT R205, R8, 0x7a00, R205, 0xf8, !PT ;  /* 0x00007a0008cd7812 */ /* 0x000fc400078ef8cd */
[----:B------:R-:W-:Y:S02]  /*3c40*/  CS2R R160, SRZ ;  /* 0x0000000000a07805 */ /* 0x000fe4000001ff00 */
[----:B------:R-:W-:Y:S02]  /*3c50*/  LOP3.LUT R2, R2, 0x1e0, R208, 0xf8, !PT ;  /* 0x000001e002027812 */ /* 0x000fe400078ef8d0 */
[----:B------:R-:W-:Y:S02]  /*3c60*/  CS2R R154, SRZ ;  /* 0x00000000009a7805 */ /* 0x000fe4000001ff00 */
[----:B------:R-:W-:Y:S02]  /*3c70*/  LEA R205, R205, UR36, 0x1 ;  /* 0x00000024cdcd7c11 */ /* 0x000fe4000f8e08ff */
[----:B------:R-:W-:Y:S02]  /*3c80*/  CS2R R152, SRZ ;  /* 0x0000000000987805 */ /* 0x000fe4000001ff00 */
[----:B------:R-:W-:Y:S01]  /*3c90*/  SEL R200, R200, 0xffffffe0, !P1 ;  /* 0xffffffe0c8c87807 */ /* 0x000fe20004800000 */
[----:B------:R-:W-:Y:S01]  /*3ca0*/  VIADD R2, R2, UR5 ;  /* 0x0000000502027c36 */ /* 0x000fe20008000000 */
[----:B------:R-:W-:Y:S01]  /*3cb0*/  CS2R R150, SRZ ;  /* 0x0000000000967805 */ /* 0x000fe2000001ff00 */
[----:B------:R-:W-:Y:S01]  /*3cc0*/  IMAD.IADD R209, R212, 0x1, R205 ;  /* 0x00000001d4d17824 */ /* 0x000fe200078e02cd */
[----:B------:R-:W-:-:S02]  /*3cd0*/  CS2R R148, SRZ ;  /* 0x0000000000947805 */ /* 0x000fc4000001ff00 */
[--C-:B--2---:R-:W-:Y:S01]  /*3ce0*/  SHF.R.U32.HI R4, RZ, 0x4, R215.reuse ;  /* 0x00000004ff047819 */ /* 0x104fe200000116d7 */
[----:B------:R-:W-:Y:S01]  /*3cf0*/  VIADD R11, R2, 0x18 ;  /* 0x00000018020b7836 */ /* 0x000fe20000000000 */
[----:B------:R-:W-:Y:S02]  /*3d00*/  LOP3.LUT R5, R0, 0x8, R208, 0x78, !PT ;  /* 0x0000000800057812 */ /* 0x000fe400078e78d0 */
[----:B------:R-:W-:Y:S02]  /*3d10*/  CS2R R142, SRZ ;  /* 0x00000000008e7805 */ /* 0x000fe4000001ff00 */
[----:B------:R-:W-:Y:S02]  /*3d20*/  LOP3.LUT R4, R4, 0x8, RZ, 0xc0, !PT ;  /* 0x0000000804047812 */ /* 0x000fe400078ec0ff */
[----:B------:R-:W-:Y:S02]  /*3d30*/  CS2R R140, SRZ ;  /* 0x00000000008c7805 */ /* 0x000fe4000001ff00 */
[----:B------:R-:W-:Y:S01]  /*3d40*/  LOP3.LUT R207, R6, R5, RZ, 0xfc, !PT ;  /* 0x0000000506cf7212 */ /* 0x000fe200078efcff */
[----:B------:R-:W-:Y:S01]  /*3d50*/  VIADD R5, R2, 0x1 ;  /* 0x0000000102057836 */ /* 0x000fe20000000000 */
[----:B------:R-:W-:-:S02]  /*3d60*/  LOP3.LUT R4, R4, 0x10, R215, 0xf8, !PT ;  /* 0x0000001004047812 */ /* 0x000fc400078ef8d7 */
[----:B------:R-:W-:Y:S01]  /*3d70*/  CS2R R146, SRZ ;  /* 0x0000000000927805 */ /* 0x000fe2000001ff00 */
[----:B------:R-:W2:Y:S01]  /*3d80*/  S2R R215, SR_TID.X ;  /* 0x0000000000d77919 */ /* 0x000ea20000002100 */
[----:B------:R-:W-:Y:S02]  /*3d90*/  I2FP.F32.S32 R12, R2 ;  /* 0x00000002000c7245 */ /* 0x000fe40000201400 */
[----:B------:R-:W-:Y:S02]  /*3da0*/  CS2R R144, SRZ ;  /* 0x0000000000907805 */ /* 0x000fe4000001ff00 */
[----:B------:R-:W-:Y:S01]  /*3db0*/  LOP3.LUT R0, R4, R0, RZ, 0x3c, !PT ;  /* 0x0000000004007212 */ /* 0x000fe200078e3cff */
[----:B------:R-:W-:Y:S01]  /*3dc0*/  VIADD R4, R2, 0x8 ;  /* 0x0000000802047836 */ /* 0x000fe20000000000 */
[----:B------:R-:W-:Y:S02]  /*3dd0*/  I2FP.F32.S32 R10, R5 ;  /* 0x00000005000a7245 */ /* 0x000fe40000201400 */
[----:B------:R-:W-:-:S02]  /*3de0*/  CS2R R138, SRZ ;  /* 0x00000000008a7805 */ /* 0x000fc4000001ff00 */
[----:B------:R-:W-:Y:S01]  /*3df0*/  LOP3.LUT R204, R0, 0x200, R204, 0xf8, !PT ;  /* 0x0000020000cc7812 */ /* 0x000fe200078ef8cc */
[----:B------:R-:W-:Y:S01]  /*3e00*/  IMAD.MOV.U32 R0, RZ, RZ, RZ ;  /* 0x000000ffff007224 */ /* 0x000fe200078e00ff */
[----:B------:R-:W-:Y:S02]  /*3e10*/  I2FP.F32.S32 R8, R4 ;  /* 0x0000000400087245 */ /* 0x000fe40000201400 */
[----:B------:R-:W-:Y:S02]  /*3e20*/  CS2R R136, SRZ ;  /* 0x0000000000887805 */ /* 0x000fe4000001ff00 */
[----:B------:R-:W-:Y:S02]  /*3e30*/  LEA R207, R207, UR36, 0x1 ;  /* 0x00000024cfcf7c11 */ /* 0x000fe4000f8e08ff */
[----:B------:R-:W-:Y:S02]  /*3e40*/  CS2R R134, SRZ ;  /* 0x0000000000867805 */ /* 0x000fe4000001ff00 */
[----:B------:R-:W-:-:S02]  /*3e50*/  LEA R204, R204, UR36, 0x1 ;  /* 0x00000024cccc7c11 */ /* 0x000fc4000f8e08ff */
        /* <DEDUP_REMOVED lines=18> */
[C---:B--2---:R-:W-:Y:S01]  /*3f80*/  LOP3.LUT P0, R3, R215.reuse, 0x4, RZ, 0xc0, !PT ;  /* 0x00000004d7037812 */ /* 0x044fe2000780c0ff */
[C---:B------:R-:W-:Y:S01]  /*3f90*/  IMAD.SHL.U32 R219, R215.reuse, 0x40, RZ ;  /* 0x00000040d7db7824 */ /* 0x040fe200078e00ff */
[C---:B------:R-:W-:Y:S01]  /*3fa0*/  LOP3.LUT R220, R215.reuse, 0x8, RZ, 0xc0, !PT ;  /* 0x00000008d7dc7812 */ /* 0x040fe200078ec0ff */
[----:B------:R-:W-:Y:S01]  /*3fb0*/  IMAD.SHL.U32 R218, R215, 0x20, RZ ;  /* 0x00000020d7da7824 */ /* 0x000fe200078e00ff */
[----:B------:R-:W-:Y:S01]  /*3fc0*/  ISETP.NE.AND P3, PT, R3, RZ, PT ;  /* 0x000000ff0300720c */ /* 0x000fe20003f65270 */
[----:B------:R-:W-:Y:S01]  /*3fd0*/  VIADD R3, R2, 0x9 ;  /* 0x0000000902037836 */ /* 0x000fe20000000000 */
[----:B------:R-:W-:Y:S01]  /*3fe0*/  LOP3.LUT R211, R219, 0x1c0, RZ, 0xc0, !PT ;  /* 0x000001c0dbd37812 */ /* 0x000fe200078ec0ff */
[----:B------:R-:W-:Y:S01]  /*3ff0*/  IMAD.SHL.U32 R216, R215, 0x8, RZ ;  /* 0x00000008d7d87824 */ /* 0x000fe200078e00ff */
[----:B------:R-:W-:Y:S02]  /*4000*/  LOP3.LUT R214, R219, 0x200, RZ, 0xc0, !PT ;  /* 0x00000200dbd67812 */ /* 0x000fe400078ec0ff */
[----:B------:R-:W-:-:S02]  /*4010*/  CS2R R92, SRZ ;  /* 0x00000000005c7805 */ /* 0x000fc4000001ff00 */
[----:B------:R-:W-:Y:S02]  /*4020*/  I2FP.F32.S32 R6, R3 ;  /* 0x0000000300067245 */ /* 0x000fe40000201400 */
[----:B------:R-:W-:Y:S02]  /*4030*/  CS2R R98, SRZ ;  /* 0x0000000000627805 */ /* 0x000fe4000001ff00 */
[----:B------:R-:W-:Y:S02]  /*4040*/  I2FP.F32.S32 R3, R11 ;  /* 0x0000000b00037245 */ /* 0x000fe40000201400 */
        /* <DEDUP_REMOVED lines=30> */
[----:B------:R-:W-:Y:S01]  /*4230*/  VIADD R207, R207, UR10 ;  /* 0x0000000acfcf7c36 */ /* 0x000fe20008000000 */
[C---:B------:R-:W-:Y:S01]  /*4240*/  LOP3.LUT P5, RZ, R215.reuse, 0x2, RZ, 0xc0, !PT ;  /* 0x00000002d7ff7812 */ /* 0x040fe200078ac0ff */
[----:B------:R-:W-:Y:S01]  /*4250*/  VIADD R204, R204, UR10 ;  /* 0x0000000acccc7c36 */ /* 0x000fe20008000000 */
[----:B------:R-:W-:Y:S01]  /*4260*/  LOP3.LUT P6, RZ, R215, 0x8, RZ, 0xc0, !PT ;  /* 0x00000008d7ff7812 */ /* 0x000fe200078cc0ff */
[C---:B------:R-:W-:Y:S01]  /*4270*/  IMAD.IADD R206, R200.reuse, 0x1, R205 ;  /* 0x00000001c8ce7824 */ /* 0x040fe200078e02cd */
[----:B------:R-:W-:Y:S01]  /*4280*/  SEL R217, R217, 0xffffffc0, !P0 ;  /* 0xffffffc0d9d97807 */ /* 0x000fe20004000000 */
[----:B------:R-:W-:Y:S01]  /*4290*/  IMAD.IADD R210, R200, 0x1, R209 ;  /* 0x00000001c8d27824 */ /* 0x000fe200078e02d1 */
[----:B------:R-:W-:Y:S01]  /*42a0*/  LOP3.LUT R214, R214, 0x400, R218, 0xf8, !PT ;  /* 0x00000400d6d67812 */ /* 0x000fe200078ef8da */
[----:B------:R-:W2:Y:S01]  /*42b0*/  LDCU UR8, c[0x0][0x440] ;  /* 0x00008800ff0877ac */ /* 0x000ea20008000800 */
[----:B------:R-:W3:Y:S01]  /*42c0*/  LDCU UR9, c[0x0][0x3e0] ;  /* 0x00007c00ff0977ac */ /* 0x000ee20008000800 */
[----:B------:R-:W1:Y:S01]  /*42d0*/  LDCU UR5, c[0x0][0x45c] ;  /* 0x00008b80ff0577ac */ /* 0x000e620008000800 */
[----:B----4-:R-:W-:-:S02]  /*42e0*/  USHF.L.U32 UR13, UR13, 0x6, URZ ;  /* 0x000000060d0d7899 */ /* 0x010fc400080006ff */
[----:B------:R-:W-:Y:S02]  /*42f0*/  UIADD3 UR47, UPT, UPT, UR47, 0x80, -UR39 ;  /* 0x000000802f2f7890 */ /* 0x000fe4000fffe827 */
[----:B------:R-:W-:Y:S01]  /*4300*/  USHF.L.U32 UR48, UR48, 0x3, URZ ;  /* 0x0000000330307899 */ /* 0x000fe200080006ff */
[----:B-1----:R-:W-:Y:S01]  /*4310*/  @P4 FMUL.FTZ R0, R9, R7 ;  /* 0x0000000709004220 */ /* 0x002fe20000410000 */
[C---:B------:R-:W-:Y:S02]  /*4320*/  VIADD R7, R2.reuse, 0x10 ;  /* 0x0000001002077836 */ /* 0x040fe40000000000 */
[----:B------:R-:W-:Y:S02]  /*4330*/  VIADD R9, R2, 0x11 ;  /* 0x0000001102097836 */ /* 0x000fe40000000000 */
[-C--:B------:R-:W-:Y:S01]  /*4340*/  FMUL.FTZ R8, R8, R0.reuse ;  /* 0x0000000008087220 */ /* 0x080fe20000410000 */
[----:B------:R-:W-:Y:S01]  /*4350*/  VIADD R2, R2, 0x19 ;  /* 0x0000001902027836 */ /* 0x000fe20000000000 */
[----:B------:R-:W-:Y:S01]  /*4360*/  I2FP.F32.S32 R5, R7 ;  /* 0x0000000700057245 */ /* 0x000fe20000201400 */
[-C--:B------:R-:W-:Y:S01]  /*4370*/  FMUL.FTZ R7, R6, R0.reuse ;  /* 0x0000000006077220 */ /* 0x080fe20000410000 */
[----:B------:R-:W-:Y:S01]  /*4380*/  I2FP.F32.S32 R4, R9 ;  /* 0x0000000900047245 */ /* 0x000fe20000201400 */
[----:B------:R-:W-:Y:S01]  /*4390*/  FMUL.FTZ R9, R10, R0 ;  /* 0x000000000a097220 */ /* 0x000fe20000410000 */
[----:B------:R-:W-:Y:S01]  /*43a0*/  I2FP.F32.S32 R2, R2 ;  /* 0x0000000200027245 */ /* 0x000fe20000201400 */
[----:B------:R-:W-:-:S02]  /*43b0*/  FMUL.FTZ R6, R5, R0 ;  /* 0x0000000005067220 */ /* 0x000fc40000410000 */
[-C--:B------:R-:W-:Y:S01]  /*43c0*/  FMUL.FTZ R5, R4, R0.reuse ;  /* 0x0000000004057220 */ /* 0x080fe20000410000 */
[----:B------:R-:W-:Y:S01]  /*43d0*/  STL [R1+0x34], R9 ;  /* 0x0000340901007387 */ /* 0x000fe20000100800 */
[-C--:B------:R-:W-:Y:S01]  /*43e0*/  FMUL.FTZ R4, R3, R0.reuse ;  /* 0x0000000003047220 */ /* 0x080fe20000410000 */
[-C--:B------:R-:W-:Y:S01]  /*43f0*/  FMUL.FTZ R3, R12, R0.reuse ;  /* 0x000000000c037220 */ /* 0x080fe20000410000 */
[----:B------:R-:W-:Y:S01]  /*4400*/  FMUL.FTZ R0, R2, R0 ;  /* 0x0000000002007220 */ /* 0x000fe20000410000 */
[----:B------:R-:W-:Y:S04]  /*4410*/  STL [R1+0x30], R8 ;  /* 0x0000300801007387 */ /* 0x000fe80000100800 */
[----:B------:R1:W-:Y:S04]  /*4420*/  STL [R1+0x2c], R7 ;  /* 0x00002c0701007387 */ /* 0x0003e80000100800 */
[----:B------:R4:W-:Y:S04]  /*4430*/  STL [R1+0x28], R6 ;  /* 0x0000280601007387 */ /* 0x0009e80000100800 */
[----:B------:R5:W-:Y:S04]  /*4440*/  STL [R1+0x24], R5 ;  /* 0x0000240501007387 */ /* 0x000be80000100800 */
[----:B------:R2:W-:Y:S04]  /*4450*/  STL [R1+0x20], R4 ;  /* 0x0000200401007387 */ /* 0x0005e80000100800 */
[----:B------:R3:W-:Y:S04]  /*4460*/  STL [R1+0x1c], R3 ;  /* 0x00001c0301007387 */ /* 0x0007e80000100800 */
[----:B------:R3:W-:Y:S01]  /*4470*/  STL [R1+0x18], R0 ;  /* 0x0000180001007387 */ /* 0x0007e20000100800 */
[----:B-1----:R-:W-:Y:S01]  /*4480*/  SHF.R.U32.HI R7, RZ, 0x3, R215 ;  /* 0x00000003ff077819 */ /* 0x002fe200000116d7 */
[----:B----4-:R-:W-:-:S02]  /*4490*/  IMAD.SHL.U32 R6, R215, 0x2, RZ ;  /* 0x00000002d7067824 */ /* 0x010fc400078e00ff */
[----:B-----5:R-:W-:-:S03]  /*44a0*/  IMAD.MOV.U32 R5, RZ, RZ, 0x10 ;  /* 0x00000010ff057424 */ /* 0x020fc600078e00ff */
[--C-:B------:R-:W-:Y:S02]  /*44b0*/  LOP3.LUT R2, R6, 0x7006, R218.reuse, 0xc8, !PT ;  /* 0x0000700606027812 */ /* 0x100fe400078ec8da */
[----:B--2---:R-:W-:Y:S02]  /*44c0*/  LOP3.LUT R4, R218, 0x7a00, RZ, 0xc0, !PT ;  /* 0x00007a00da047812 */ /* 0x004fe400078ec0ff */
[----:B------:R-:W-:Y:S01]  /*44d0*/  LOP3.LUT R2, R2, 0x400, R218, 0xf8, !PT ;  /* 0x0000040002027812 */ /* 0x000fe200078ef8da */
[----:B---3--:R-:W-:Y:S01]  /*44e0*/  IMAD.SHL.U32 R3, R215, 0x10, RZ ;  /* 0x00000010d7037824 */ /* 0x008fe200078e00ff */
[----:B------:R-:W-:Y:S02]  /*44f0*/  LOP3.LUT R2, R4, R211, R220, 0xf6, !PT ;  /* 0x000000d304027212 */ /* 0x000fe400078ef6dc */
[----:B------:R-:W-:Y:S02]  /*4500*/  LOP3.LUT R0, R6, 0x20, RZ, 0xc0, !PT ;  /* 0x0000002006007812 */ /* 0x000fe400078ec0ff */
[----:B------:R-:W-:-:S02]  /*4510*/  LOP3.LUT R3, R3, 0x1c0, RZ, 0xc0, !PT ;  /* 0x000001c003037812 */ /* 0x000fc400078ec0ff */
[----:B------:R-:W-:Y:S02]  /*4520*/  LOP3.LUT R0, R0, 0x18, R7, 0xf8, !PT ;  /* 0x0000001800007812 */ /* 0x000fe400078ef807 */
[----:B------:R-:W-:Y:S02]  /*4530*/  SEL R7, R5, 0xfffffff0, !P0 ;  /* 0xfffffff005077807 */ /* 0x000fe40004000000 */
[----:B------:R-:W-:Y:S02]  /*4540*/  LOP3.LUT R0, R0, 0x1c0, R219, 0xf8, !PT ;  /* 0x000001c000007812 */ /* 0x000fe400078ef8db */
[----:B------:R-:W-:Y:S02]  /*4550*/  LOP3.LUT R5, R216, 0x38, RZ, 0xc0, !PT ;  /* 0x00000038d8057812 */ /* 0x000fe400078ec0ff */
[----:B------:R-:W-:Y:S02]  /*4560*/  LOP3.LUT R0, R0, 0x38, R216, 0x78, !PT ;  /* 0x0000003800007812 */ /* 0x000fe400078e78d8 */
[----:B------:R-:W-:-:S02]  /*4570*/  LOP3.LUT R3, R3, 0x38, R6, 0xf8, !PT ;  /* 0x0000003803037812 */ /* 0x000fc400078ef806 */
[----:B------:R-:W-:Y:S02]  /*4580*/  LOP3.LUT R3, R5, 0x40, RZ, 0xfc, !PT ;  /* 0x0000004005037812 */ /* 0x000fe400078efcff */
[----:B------:R-:W-:-:S07]  /*4590*/  LOP3.LUT R213, R0, 0x200, R219, 0xf8, !PT ;  /* 0x0000020000d57812 */ /* 0x000fce00078ef8db */
.L_x_1197:
[----:B------:R-:W0:Y:S01]  /*45a0*/  LDGDEPBAR ;  /* 0x00000000000079af */ /* 0x000e220000000000 */
[C---:B------:R-:W-:Y:S01]  /*45b0*/  IADD3 R0, PT, PT, R207.reuse, R200, RZ ;  /* 0x000000c8cf007210 */ /* 0x040fe20007ffe0ff */
[----:B------:R-:W-:Y:S01]  /*45c0*/  USHF.L.U32 UR14, UR43, 0x7, URZ ;  /* 0x000000072b0e7899 */ /* 0x000fe200080006ff */
[----:B------:R-:W-:Y:S05]  /*45d0*/  IADD3 R3, PT, PT, R207, R212, RZ ;  /* 0x000000d4cf037210 */ /* 0x000fea0007ffe0ff */
        /* <DEDUP_REMOVED lines=9> */
[----:B------:R-:W2:Y:S04]  /*4670*/  LDL R218, [R1+0x34] ;  /* 0x0000340001da7983 */ /* 0x000ea80000100800 */
[----:B------:R-:W-:Y:S01]  /*4680*/  STL [R1+0x78], R48 ;  /* 0x0000783001007387 */ /* 0x000fe20000100800 */
        /* <DEDUP_REMOVED lines=12> */
[----:B------:R1:W-:Y:S04]  /*4750*/  STL [R1+0x4c], R37 ;  /* 0x00004c2501007387 */ /* 0x0003e80000100800 */
[----:B------:R-:W-:Y:S04]  /*4760*/  STL [R1+0x48], R36 ;  /* 0x0000482401007387 */ /* 0x000fe80000100800 */
[----:B-1----:R-:W2:Y:S04]  /*4770*/  LDL R38, [R1+0x28] ;  /* 0x0000280001267983 */ /* 0x002ea80000100800 */
[----:B------:R-:W2:Y:S01]  /*4780*/  LDL R37, [R1+0x24] ;  /* 0x0000240001257983 */ /* 0x000ea20000100800 */
        /* <DEDUP_REMOVED lines=19> */
[----:B------:R-:W4:Y:S02]  /*48c0*/  LDSM.16.M88.4 R196, [R209+0xc800] ;  /* 0x00c80000d1c4783b */ /* 0x000f240000000200 */
        /* <DEDUP_REMOVED lines=17> */
[C---:B------:R-:W-:Y:S04]  /*49e0*/  HMMA.16816.F32 R8, R192.reuse, R188, R8 ;  /* 0x000000bcc008723c */ /* 0x040fe80000001808 */
[----:B---3--:R-:W-:Y:S04]  /*49f0*/  FSETP.NEU.FTZ.AND P4, PT, R223, -INF , PT ;  /* 0xff800000df00780b */ /* 0x008fe80003f9d000 */
[-C--:B------:R-:W-:Y:S03]  /*4a00*/  HMMA.16816.F32 R12, R192, R190.reuse, R12 ;  /* 0x000000bec00c723c */ /* 0x080fe6000000180c */
[----:B----4-:R-:W-:Y:S05]  /*4a10*/  FSETP.NEU.FTZ.AND P2, PT, R220, -INF , PT ;  /* 0xff800000dc00780b */ /* 0x010fea0003f5d000 */
[C---:B------:R-:W-:Y:S01]  /*4a20*/  HMMA.16816.F32 R16, R184.reuse, R190, R16 ;  /* 0x000000beb810723c */ /* 0x040fe20000001810 */
[----:B------:R-:W3:Y:S07]  /*4a30*/  LDSM.16.M88.4 R188, [R207+0x3000] ;  /* 0x00300000cfbc783b */ /* 0x000eee0000000200 */
        /* <DEDUP_REMOVED lines=17> */
[----:B------:R2:W1:Y:S07]  /*4b50*/  LDSM.16.M88.4 R164, [R0+0x3000] ;  /* 0x0030000000a4783b */ /* 0x00046e0000000200 */
[-C--:B------:R-:W-:Y:S01]  /*4b60*/  HMMA.16816.F32 R4, R176, R180.reuse, R4 ;  /* 0x000000b4b004723c */ /* 0x080fe20000001804 */
[----:B------:R-:W1:Y:S07]  /*4b70*/  LDSM.16.M88.4 R168, [R206+0x10800] ;  /* 0x01080000cea8783b */ /* 0x000e6e0000000200 */
[C---:B---3--:R-:W-:Y:S08]  /*4b80*/  HMMA.16816.F32 R8, R188.reuse, R180, R8 ;  /* 0x000000b4bc08723c */ /* 0x048ff00000001808 */
[-C--:B------:R-:W-:Y:S03]  /*4b90*/  HMMA.16816.F32 R12, R188, R182.reuse, R12 ;  /* 0x000000b6bc0c723c */ /* 0x080fe6000000180c */
[----:B--2---:R-:W-:Y:S04]  /*4ba0*/  @!P1 SHF.L.U32 R0, R215, 0x1, RZ ;  /* 0x00000001d7009819 */ /* 0x004fe800000006ff */
[----:B------:R-:W-:Y:S01]  /*4bb0*/  @!P1 LOP3.LUT R0, R0, 0x6, RZ, 0xc0, !PT ;  /* 0x0000000600009812 */ /* 0x000fe200078ec0ff */
[C---:B------:R-:W-:Y:S01]  /*4bc0*/  HMMA.16816.F32 R16, R176.reuse, R182, R16 ;  /* 0x000000b6b010723c */ /* 0x040fe20000001810 */
[----:B------:R-:W-:Y:S03]  /*4bd0*/  LDSM.16.M88.4 R180, [R209+0x10800] ;  /* 0x01080000d1b4783b */ /* 0x000fe60000000200 */
[----:B------:R-:W-:Y:S02]  /*4be0*/  @!P1 LOP3.LUT R0, R0, 0x1e0, R208, 0xf8, !PT ;  /* 0x000001e000009812 */ /* 0x000fe400078ef8d0 */
[----:B------:R-:W-:Y:S02]  /*4bf0*/  SHF.R.U32.HI R208, RZ, 0x1, R215 ;  /* 0x00000001ffd07819 */ /* 0x000fe400000116d7 */
[-C--:B----4-:R-:W-:Y:S03]  /*4c00*/  HMMA.16816.F32 R20, R176, R184.reuse, R20 ;  /* 0x000000b8b014723c */ /* 0x090fe60000001814 */
[----:B------:R-:W-:Y:S05]  /*4c10*/  @!P1 IADD3 R0, PT, PT, R0, UR14, RZ ;  /* 0x0000000e00009c10 */ /* 0x000fea000fffe0ff */
        /* <DEDUP_REMOVED lines=13> */
[----:B------:R-:W3:Y:S07]  /*4cf0*/  LDSM.16.M88.4 R164, [R2+0x3000] ;  /* 0x0030000002a4783b */ /* 0x000eee0000000200 */
[----:B------:R-:W-:Y:S08]  /*4d00*/  HMMA.16816.F32 R32, R172, R170, R32 ;  /* 0x000000aaac20723c */ /* 0x000ff00000001820 */
[-C--:B------:R-:W-:Y:S08]  /*4d10*/  HMMA.16816.F32 R4, R196, R200.reuse, R4 ;  /* 0x000000c8c404723c */ /* 0x080ff00000001804 */
[C---:B--2---:R-:W-:Y:S08]  /*4d20*/  HMMA.16816.F32 R8, R176.reuse, R200, R8 ;  /* 0x000000c8b008723c */ /* 0x044ff00000001808 */
[-C--:B------:R-:W-:Y:S08]  /*4d30*/  HMMA.16816.F32 R12, R176, R202.reuse, R12 ;  /* 0x000000cab00c723c */ /* 0x080ff0000000180c */
[C---:B------:R-:W-:Y:S08]  /*4d40*/  HMMA.16816.F32 R16, R196.reuse, R202, R16 ;  /* 0x000000cac410723c */ /* 0x040ff00000001810 */
[-C--:B------:R-:W-:Y:S08]  /*4d50*/  HMMA.16816.F32 R20, R196, R180.reuse, R20 ;  /* 0x000000b4c414723c */ /* 0x080ff00000001814 */
[C---:B------:R-:W-:Y:S08]  /*4d60*/  HMMA.16816.F32 R24, R176.reuse, R180, R24 ;  /* 0x000000b4b018723c */ /* 0x040ff00000001818 */
[-C--:B------:R-:W-:Y:S08]  /*4d70*/  HMMA.16816.F32 R28, R176, R182.reuse, R28 ;  /* 0x000000b6b01c723c */ /* 0x080ff0000000181c */
[----:B------:R-:W-:Y:S08]  /*4d80*/  HMMA.16816.F32 R32, R196, R182, R32 ;  /* 0x000000b6c420723c */ /* 0x000ff00000001820 */
[-C--:B-1----:R-:W-:Y:S08]  /*4d90*/  HMMA.16816.F32 R4, R184, R188.reuse, R4 ;  /* 0x000000bcb804723c */ /* 0x082ff00000001804 */
[C---:B---3--:R-:W-:Y:S08]  /*4da0*/  HMMA.16816.F32 R8, R164.reuse, R188, R8 ;  /* 0x000000bca408723c */ /* 0x048ff00000001808 */
[-C--:B------:R-:W-:Y:S03]  /*4db0*/  HMMA.16816.F32 R12, R164, R190.reuse, R12 ;  /* 0x000000bea40c723c */ /* 0x080fe6000000180c */
[----:B------:R-:W-:Y:S01]  /*4dc0*/  FMUL.FTZ R4, R4, UR12 ;  /* 0x0000000c04047c20 */ /* 0x000fe20008410000 */
[----:B------:R-:W-:Y:S01]  /*4dd0*/  FMUL.FTZ R5, R5, UR12 ;  /* 0x0000000c05057c20 */ /* 0x000fe20008410000 */
[----:B------:R-:W-:Y:S01]  /*4de0*/  FMUL.FTZ R6, R6, UR12 ;  /* 0x0000000c06067c20 */ /* 0x000fe20008410000 */
[----:B------:R-:W-:Y:S01]  /*4df0*/  FMUL.FTZ R7, R7, UR12 ;  /* 0x0000000c07077c20 */ /* 0x000fe20008410000 */
[----:B------:R-:W-:Y:S01]  /*4e00*/  MUFU.TANH R182, R4 ;  /* 0x0000000400b67308 */ /* 0x000fe20000002400 */
[C---:B------:R-:W-:Y:S04]  /*4e10*/  HMMA.16816.F32 R16, R184.reuse, R190, R16 ;  /* 0x000000beb810723c */ /* 0x040fe80000001810 */
[----:B------:R-:W-:Y:S01]  /*4e20*/  FMUL.FTZ R11, R11, UR12 ;  /* 0x0000000c0b0b7c20 */ /* 0x000fe20008410000 */
[----:B------:R-:W-:Y:S01]  /*4e30*/  FMUL.FTZ R10, R10, UR12 ;  /* 0x0000000c0a0a7c20 */ /* 0x000fe20008410000 */
[----:B------:R-:W-:Y:S03]  /*4e40*/  FMUL.FTZ R9, R9, UR12 ;  /* 0x0000000c09097c20 */ /* 0x000fe60008410000 */
[----:B------:R-:W1:Y:S01]  /*4e50*/  MUFU.TANH R183, R5 ;  /* 0x0000000500b77308 */ /* 0x000e620000002400 */
[----:B------:R-:W-:Y:S01]  /*4e60*/  FMUL.FTZ R8, R8, UR12 ;  /* 0x0000000c08087c20 */ /* 0x000fe20008410000 */
[----:B------:R-:W-:Y:S01]  /*4e70*/  FMUL.FTZ R14, R14, UR12 ;  /* 0x0000000c0e0e7c20 */ /* 0x000fe20008410000 */
[----:B------:R-:W-:Y:S01]  /*4e80*/  FMUL.FTZ R13, R13, UR12 ;  /* 0x0000000c0d0d7c20 */ /* 0x000fe20008410000 */
[----:B------:R-:W-:Y:S01]  /*4e90*/  FMUL.FTZ R12, R12, UR12 ;  /* 0x0000000c0c0c7c20 */ /* 0x000fe20008410000 */
[----:B------:R-:W-:Y:S05]  /*4ea0*/  FMUL.FTZ R15, R15, UR12 ;  /* 0x0000000c0f0f7c20 */ /* 0x000fea0008410000 */
[----:B------:R2:W-:Y:S01]  /*4eb0*/  MUFU.TANH R248, R14 ;  /* 0x0000000e00f87308 */ /* 0x0005e20000002400 */
[----:B------:R-:W-:Y:S01]  /*4ec0*/  FMUL.FTZ R18, R18, UR12 ;  /* 0x0000000c12127c20 */ /* 0x000fe20008410000 */
[----:B------:R-:W-:Y:S01]  /*4ed0*/  FMUL.FTZ R19, R19, UR12 ;  /* 0x0000000c13137c20 */ /* 0x000fe20008410000 */
[----:B------:R-:W-:Y:S01]  /*4ee0*/  FMUL.FTZ R17, R17, UR12 ;  /* 0x0000000c11117c20 */ /* 0x000fe20008410000 */
[----:B------:R-:W-:Y:S06]  /*4ef0*/  FMUL.FTZ R16, R16, UR12 ;  /* 0x0000000c10107c20 */ /* 0x000fec0008410000 */
[----:B------:R3:W-:Y:S01]  /*4f00*/  MUFU.TANH R242, R13 ;  /* 0x0000000d00f27308 */ /* 0x0007e20000002400 */
[C---:B-1----:R-:W-:Y:S09]  /*4f10*/  FADD.FTZ R3, R218.reuse, R183 ;  /* 0x000000b7da037221 */ /* 0x042ff20000010000 */
[----:B------:R1:W-:Y:S01]  /*4f20*/  MUFU.TANH R233, R18 ;  /* 0x0000001200e97308 */ /* 0x0003e20000002400 */
[----:B--2---:R-:W2:Y:S09]  /*4f30*/  LDL R14, [R1+0x3c] ;  /* 0x00003c00010e7983 */ /* 0x004eb20000100800 */
[----:B------:R4:W-:Y:S01]  /*4f40*/  MUFU.TANH R229, R19 ;  /* 0x0000001300e57308 */ /* 0x0009e20000002400 */
[----:B---3--:R-:W3:Y:S09]  /*4f50*/  LDL R13, [R1+0x38] ;  /* 0x00003800010d7983 */ /* 0x008ef20000100800 */
[----:B------:R-:W-:Y:S01]  /*4f60*/  MUFU.TANH R219, R6 ;  /* 0x0000000600db7308 */ /* 0x000fe20000002400 */
[----:B-1----:R-:W3:Y:S09]  /*4f70*/  LDL R18, [R1+0x2c] ;  /* 0x00002c0001127983 */ /* 0x002ef20000100800 */
[----:B------:R1:W1:Y:S01]  /*4f80*/  MUFU.TANH R216, R7 ;  /* 0x0000000700d87308 */ /* 0x0002620000002400 */
[----:B----4-:R-:W4:Y:S09]  /*4f90*/  LDL R19, [R1+0x30] ;  /* 0x0000300001137983 */ /* 0x010f320000100800 */
[----:B------:R1:W-:Y:S10]  /*4fa0*/  MUFU.TANH R249, R11 ;  /* 0x0000000b00f97308 */ /* 0x0003f40000002400 */
[----:B------:R1:W-:Y:S02]  /*4fb0*/  MUFU.TANH R250, R10 ;  /* 0x0000000a00fa7308 */ /* 0x0003e40000002400 */
[----:B-1----:R-:W1:Y:S01]  /*4fc0*/  LDSM.16.M88.4 R4, [R210+0x10800] ;  /* 0x01080000d204783b */ /* 0x002e620000000200 */
[----:B------:R-:W-:Y:S07]  /*4fd0*/  FADD.FTZ R2, R218, R216 ;  /* 0x000000d8da027221 */ /* 0x000fee0000010000 */
[----:B------:R1:W-:Y:S01]  /*4fe0*/  MUFU.TANH R243, R12 ;  /* 0x0000000c00f37308 */ /* 0x0003e20000002400 */
[----:B------:R-:W-:Y:S01]  /*4ff0*/  FMUL.FTZ R11, R223, 1.4426950216293334961 ;  /* 0x3fb8aa3bdf0b7820 */ /* 0x000fe20000410000 */
[----:B------:R-:W-:Y:S04]  /*5000*/  IMAD.MOV.U32 R223, RZ, RZ, 0x20 ;  /* 0x00000020ffdf7424 */ /* 0x000fe800078e00ff */
[----:B------:R-:W-:Y:S04]  /*5010*/  FSEL R11, R11, RZ, P4 ;  /* 0x000000ff0b0b7208 */ /* 0x000fe80002000000 */
[----:B------:R1:W-:Y:S01]  /*5020*/  MUFU.TANH R245, R9 ;  /* 0x0000000900f57308 */ /* 0x0003e20000002400 */
[----:B------:R-:W-:Y:S01]  /*5030*/  FMUL.FTZ R10, R220, 1.4426950216293334961 ;  /* 0x3fb8aa3bdc0a7820 */ /* 0x000fe20000410000 */
[----:B------:R-:W-:Y:S04]  /*5040*/  MOV R220, 0x18 ;  /* 0x0000001800dc7802 */ /* 0x000fe80000000f00 */
[----:B------:R-:W-:Y:S04]  /*5050*/  FSEL R10, R10, RZ, P2 ;  /* 0x000000ff0a0a7208 */ /* 0x000fe80001000000 */
[----:B------:R1:W1:Y:S02]  /*5060*/  MUFU.TANH R246, R8 ;  /* 0x0000000800f67308 */ /* 0x0002640000002400 */
[----:B-1----:R-:W-:Y:S08]  /*5070*/  @!P1 IADD3 R12, PT, PT, R0, 0x1, RZ ;  /* 0x00000001000c9810 */ /* 0x002ff00007ffe0ff */
[----:B------:R-:W-:Y:S01]  /*5080*/  MUFU.TANH R42, R17 ;  /* 0x00000011002a7308 */ /* 0x000fe20000002400 */
[C---:B------:R-:W-:Y:S09]  /*5090*/  @!P1 VIADDMNMX R9, R251.reuse, -R220, UR39, PT ;  /* 0x00000027fb099e46 */ /* 0x040ff2000b8009dc */
[----:B------:R-:W-:Y:S01]  /*50a0*/  MUFU.TANH R45, R16 ;  /* 0x00000010002d7308 */ /* 0x000fe20000002400 */
[-C--:B------:R-:W-:Y:S03]  /*50b0*/  HMMA.16816.F32 R20, R184, R4.reuse, R20 ;  /* 0x00000004b814723c */ /* 0x080fe60000001814 */
[C---:B------:R-:W-:Y:S06]  /*50c0*/  FADD.FTZ R8, R222.reuse, R182 ;  /* 0x000000b6de087221 */ /* 0x040fec0000010000 */
[----:B------:R1:W-:Y:S01]  /*50d0*/  MUFU.TANH R247, R15 ;  /* 0x0000000f00f77308 */ /* 0x0003e20000002400 */
[C---:B------:R-:W-:Y:S04]  /*50e0*/  HMMA.16816.F32 R24, R164.reuse, R4, R24 ;  /* 0x00000004a418723c */ /* 0x040fe80000001818 */
[----:B------:R-:W-:Y:S01]  /*50f0*/  @!P1 VIADDMNMX R4, R251, -R223, UR39, PT ;  /* 0x00000027fb049e46 */ /* 0x000fe2000b8009df */
[----:B------:R-:W-:Y:S03]  /*5100*/  FADD.FTZ R5, R222, R219 ;  /* 0x000000dbde057221 */ /* 0x000fe60000010000 */
[-C--:B------:R-:W-:Y:S03]  /*5110*/  HMMA.16816.F32 R28, R164, R6.reuse, R28 ;  /* 0x00000006a41c723c */ /* 0x080fe6000000181c */
[-C--:B------:R-:W-:Y:S01]  /*5120*/  @!P1 ISETP.GE.AND P2, PT, R12, R4.reuse, PT ;  /* 0x000000040c00920c */ /* 0x080fe20003f46270 */
[----:B------:R-:W-:Y:S01]  /*5130*/  FMUL.FTZ R20, R20, UR12 ;  /* 0x0000000c14147c20 */ /* 0x000fe20008410000 */
[----:B------:R-:W-:Y:S01]  /*5140*/  @!P1 ISETP.GE.AND P4, PT, R0, R4, PT ;  /* 0x000000040000920c */ /* 0x000fe20003f86270 */
[----:B------:R-:W-:Y:S01]  /*5150*/  FMUL.FTZ R21, R21, UR12 ;  /* 0x0000000c15157c20 */ /* 0x000fe20008410000 */
[----:B------:R-:W-:Y:S01]  /*5160*/  @!P1 FSEL R3, R3, -INF , !P2 ;  /* 0xff80000003039808 */ /* 0x000fe20005000000 */
[----:B------:R-:W-:Y:S01]  /*5170*/  HMMA.16816.F32 R32, R184, R6, R32 ;  /* 0x00000006b820723c */ /* 0x000fe20000001820 */
[----:B------:R-:W1:Y:S03]  /*5180*/  MUFU.TANH R41, R20 ;  /* 0x0000001400297308 */ /* 0x000e660000002400 */
[-C--:B------:R-:W-:Y:S01]  /*5190*/  @!P1 ISETP.GE.AND P2, PT, R12, R9.reuse, PT ;  /* 0x000000090c00920c */ /* 0x080fe20003f46270 */
[--C-:B------:R-:W-:Y:S01]  /*51a0*/  FFMA.FTZ R3, R3, UR5, -R11.reuse ;  /* 0x0000000503037c23 */ /* 0x100fe2000801080b */
[----:B------:R-:W-:Y:S01]  /*51b0*/  @!P1 FSEL R8, R8, -INF , !P4 ;  /* 0xff80000008089808 */ /* 0x000fe20006000000 */
[----:B-1----:R-:W-:Y:S01]  /*51c0*/  FADD.FTZ R15, R222, R246 ;  /* 0x000000f6de0f7221 */ /* 0x002fe20000010000 */
[----:B------:R-:W-:Y:S03]  /*51d0*/  @!P1 ISETP.GE.AND P4, PT, R0, R9, PT ;  /* 0x000000090000920c */ /* 0x000fe60003f86270 */
[----:B------:R-:W-:Y:S01]  /*51e0*/  MUFU.EX2 R47, R3 ;  /* 0x00000003002f7308 */ /* 0x000fe20000000800 */
[----:B------:R-:W-:Y:S01]  /*51f0*/  @!P1 FSEL R2, R2, -INF , !P2 ;  /* 0xff80000002029808 */ /* 0x000fe20005000000 */
[----:B------:R-:W-:Y:S01]  /*5200*/  FFMA.FTZ R8, R8, UR5, -R11 ;  /* 0x0000000508087c23 */ /* 0x000fe2000801080b */
[----:B------:R-:W-:Y:S01]  /*5210*/  @!P1 FSEL R5, R5, -INF , !P4 ;  /* 0xff80000005059808 */ /* 0x000fe20006000000 */
[----:B------:R-:W-:Y:S01]  /*5220*/  FMUL.FTZ R26, R26, UR12 ;  /* 0x0000000c1a1a7c20 */ /* 0x000fe20008410000 */
[----:B------:R-:W-:Y:S01]  /*5230*/  FMUL.FTZ R25, R25, UR12 ;  /* 0x0000000c19197c20 */ /* 0x000fe20008410000 */
[--C-:B------:R-:W-:Y:S04]  /*5240*/  FFMA.FTZ R2, R2, UR5, -R10.reuse ;  /* 0x0000000502027c23 */ /* 0x100fe8000801080a */
[----:B------:R-:W-:Y:S01]  /*5250*/  MUFU.EX2 R48, R8 ;  /* 0x0000000800307308 */ /* 0x000fe20000000800 */
[----:B------:R-:W-:Y:S01]  /*5260*/  FFMA.FTZ R5, R5, UR5, -R10 ;  /* 0x0000000505057c23 */ /* 0x000fe2000801080a */
[----:B------:R-:W-:Y:S01]  /*5270*/  FMUL.FTZ R22, R22, UR12 ;  /* 0x0000000c16167c20 */ /* 0x000fe20008410000 */
[----:B------:R-:W-:Y:S07]  /*5280*/  FMUL.FTZ R24, R24, UR12 ;  /* 0x0000000c18187c20 */ /* 0x000fee0008410000 */
[----:B------:R1:W-:Y:S01]  /*5290*/  MUFU.EX2 R220, R2 ;  /* 0x0000000200dc7308 */ /* 0x0003e20000000800 */
[----:B------:R-:W-:Y:S01]  /*52a0*/  @!P1 IADD3 R7, PT, PT, R0, 0x10, RZ ;  /* 0x0000001000079810 */ /* 0x000fe20007ffe0ff */
[----:B------:R-:W-:Y:S01]  /*52b0*/  FADD.FTZ R20, R38, R41 ;  /* 0x0000002926147221 */ /* 0x000fe20000010000 */
[----:B------:R-:W-:Y:S07]  /*52c0*/  FMUL.FTZ R27, R27, UR12 ;  /* 0x0000000c1b1b7c20 */ /* 0x000fee0008410000 */
[----:B------:R3:W4:Y:S01]  /*52d0*/  MUFU.EX2 R36, R5 ;  /* 0x0000000500247308 */ /* 0x0007220000000800 */
[----:B------:R-:W-:Y:S01]  /*52e0*/  FMUL.FTZ R28, R28, UR12 ;  /* 0x0000000c1c1c7c20 */ /* 0x000fe20008410000 */
[----:B------:R-:W-:Y:S01]  /*52f0*/  FMUL.FTZ R33, R33, UR12 ;  /* 0x0000000c21217c20 */ /* 0x000fe20008410000 */
[----:B------:R-:W-:Y:S07]  /*5300*/  FMUL.FTZ R29, R29, UR12 ;  /* 0x0000000c1d1d7c20 */ /* 0x000fee0008410000 */
[----:B------:R-:W-:Y:S01]  /*5310*/  MUFU.TANH R244, R26 ;  /* 0x0000001a00f47308 */ /* 0x000fe20000002400 */
[----:B------:R-:W-:Y:S01]  /*5320*/  FMUL.FTZ R23, R23, UR12 ;  /* 0x0000000c17177c20 */ /* 0x000fe20008410000 */
[----:B------:R-:W-:Y:S01]  /*5330*/  @!P1 IADD3 R6, PT, PT, R0, 0x11, RZ ;  /* 0x0000001100069810 */ /* 0x000fe20007ffe0ff */
[----:B------:R-:W-:Y:S01]  /*5340*/  FMUL.FTZ R30, R30, UR12 ;  /* 0x0000000c1e1e7c20 */ /* 0x000fe20008410000 */
[----:B------:R-:W-:Y:S01]  /*5350*/  FMUL.FTZ R32, R32, UR12 ;  /* 0x0000000c20207c20 */ /* 0x000fe20008410000 */
[----:B------:R-:W-:Y:S01]  /*5360*/  FMUL.FTZ R34, R34, UR12 ;  /* 0x0000000c22227c20 */ /* 0x000fe20008410000 */
[----:B-1----:R-:W-:Y:S01]  /*5370*/  @!P1 VIMNMX R2, PT, PT, R251, UR39, PT ;  /* 0x00000027fb029c48 */ /* 0x002fe2000bfe0100 */
[----:B------:R-:W-:Y:S03]  /*5380*/  FMUL.FTZ R35, R35, UR12 ;  /* 0x0000000c23237c20 */ /* 0x000fe60008410000 */
[----:B------:R-:W-:Y:S01]  /*5390*/  MUFU.TANH R237, R25 ;  /* 0x0000001900ed7308 */ /* 0x000fe20000002400 */
[----:B------:R-:W-:Y:S09]  /*53a0*/  FMUL.FTZ R31, R31, UR12 ;  /* 0x0000000c1f1f7c20 */ /* 0x000ff20008410000 */
[----:B------:R-:W-:Y:S10]  /*53b0*/  MUFU.TANH R40, R21 ;  /* 0x0000001500287308 */ /* 0x000ff40000002400 */
[----:B------:R-:W1:Y:S10]  /*53c0*/  MUFU.TANH R226, R22 ;  /* 0x0000001600e27308 */ /* 0x000e740000002400 */
[----:B------:R-:W1:Y:S10]  /*53d0*/  MUFU.TANH R238, R24 ;  /* 0x0000001800ee7308 */ /* 0x000e740000002400 */
[----:B------:R1:W-:Y:S02]  /*53e0*/  MUFU.TANH R241, R27 ;  /* 0x0000001b00f17308 */ /* 0x0003e40000002400 */
[C---:B-1----:R-:W-:Y:S01]  /*53f0*/  FADD.FTZ R21, R38.reuse, R226 ;  /* 0x000000e226157221 */ /* 0x042fe20000010000 */
[C---:B------:R-:W-:Y:S07]  /*5400*/  FADD.FTZ R22, R37.reuse, R237 ;  /* 0x000000ed25167221 */ /* 0x040fee0000010000 */
[----:B------:R1:W-:Y:S01]  /*5410*/  MUFU.TANH R234, R28 ;  /* 0x0000001c00ea7308 */ /* 0x0003e20000002400 */
[----:B------:R-:W-:Y:S09]  /*5420*/  FADD.FTZ R24, R38, R238 ;  /* 0x000000ee26187221 */ /* 0x000ff20000010000 */
[----:B------:R1:W-:Y:S01]  /*5430*/  MUFU.TANH R232, R29 ;  /* 0x0000001d00e87308 */ /* 0x0003e20000002400 */
[----:B------:R-:W4:Y:S09]  /*5440*/  LDL R27, [R1+0x18] ;  /* 0x00001800011b7983 */ /* 0x000f320000100800 */
[----:B------:R-:W1:Y:S02]  /*5450*/  MUFU.TANH R225, R23 ;  /* 0x0000001700e17308 */ /* 0x000e640000002400 */
[----:B-1----:R-:W4:Y:S08]  /*5460*/  LDL R28, [R1+0x20] ;  /* 0x00002000011c7983 */ /* 0x002f300000100800 */
[----:B------:R1:W-:Y:S01]  /*5470*/  MUFU.TANH R240, R30 ;  /* 0x0000001e00f07308 */ /* 0x0003e20000002400 */
[----:B------:R-:W2:Y:S09]  /*5480*/  S2R R29, SR_TID.X ;  /* 0x00000000001d7919 */ /* 0x000eb20000002100 */
[----:B------:R-:W-:Y:S01]  /*5490*/  MUFU.TANH R39, R32 ;  /* 0x0000002000277308 */ /* 0x000fe20000002400 */
[----:B------:R-:W-:Y:S09]  /*54a0*/  FADD.FTZ R23, R37, R225 ;  /* 0x000000e125177221 */ /* 0x000ff20000010000 */
[----:B------:R-:W-:Y:S01]  /*54b0*/  MUFU.TANH R195, R34 ;  /* 0x0000002200c37308 */ /* 0x000fe20000002400 */
[----:B-1----:R-:W1:Y:S09]  /*54c0*/  S2R R30, SR_TID.X ;  /* 0x00000000001e7919 */ /* 0x002e720000002100 */
[----:B------:R-:W-:Y:S10]  /*54d0*/  MUFU.TANH R193, R35 ;  /* 0x0000002300c17308 */ /* 0x000ff40000002400 */
[----:B------:R-:W-:Y:S01]  /*54e0*/  MUFU.TANH R239, R31 ;  /* 0x0000001f00ef7308 */ /* 0x000fe20000002400 */
[----:B--2---:R-:W-:Y:S04]  /*54f0*/  SHF.L.U32 R29, R29, 0x4, RZ ;  /* 0x000000041d1d7819 */ /* 0x004fe800000006ff */
[----:B------:R-:W-:Y:S02]  /*5500*/  LOP3.LUT R29, R29, 0x1c0, RZ, 0xc0, !PT ;  /* 0x000001c01d1d7812 */ /* 0x000fe400078ec0ff */
[----:B-1----:R-:W-:Y:S01]  /*5510*/  SHF.L.U32 R30, R30, 0x5, RZ ;  /* 0x000000051e1e7819 */ /* 0x002fe200000006ff */
[C---:B------:R-:W-:Y:S01]  /*5520*/  FMUL.FTZ R8, R14.reuse, 1.4426950216293334961 ;  /* 0x3fb8aa3b0e087820 */ /* 0x040fe20000410000 */
[----:B------:R-:W-:Y:S01]  /*5530*/  FSETP.NEU.FTZ.AND P4, PT, R14, -INF , PT ;  /* 0xff8000000e00780b */ /* 0x000fe20003f9d000 */
[----:B------:R-:W-:Y:S03]  /*5540*/  FADD.FTZ R14, R218, R245 ;  /* 0x000000f5da0e7221 */ /* 0x000fe60000010000 */
[----:B------:R-:W-:Y:S02]  /*5550*/  FSEL R8, R8, RZ, P4 ;  /* 0x000000ff08087208 */ /* 0x000fe40002000000 */
[-C--:B------:R-:W-:Y:S01]  /*5560*/  @!P1 ISETP.GE.AND P4, PT, R12, R2.reuse, PT ;  /* 0x000000020c00920c */ /* 0x080fe20003f86270 */
[C---:B---3--:R-:W-:Y:S01]  /*5570*/  FMUL.FTZ R5, R13.reuse, 1.4426950216293334961 ;  /* 0x3fb8aa3b0d057820 */ /* 0x048fe20000410000 */
[----:B------:R-:W-:Y:S02]  /*5580*/  FSETP.NEU.FTZ.AND P2, PT, R13, -INF , PT ;  /* 0xff8000000d00780b */ /* 0x000fe40003f5d000 */
[----:B------:R-:W-:Y:S02]  /*5590*/  MOV R13, 0x8 ;  /* 0x00000008000d7802 */ /* 0x000fe40000000f00 */
[----:B------:R-:W-:Y:S02]  /*55a0*/  @!P1 FSEL R14, R14, -INF , !P4 ;  /* 0xff8000000e0e9808 */ /* 0x000fe40006000000 */
[----:B------:R-:W-:Y:S01]  /*55b0*/  @!P1 VIADDMNMX R3, R251, R13, UR39, PT ;  /* 0x00000027fb039e46 */ /* 0x000fe2000b80010d */
[----:B------:R-:W-:Y:S01]  /*55c0*/  FADD.FTZ R13, R222, R250 ;  /* 0x000000fade0d7221 */ /* 0x000fe20000010000 */
[----:B------:R-:W-:Y:S01]  /*55d0*/  FSEL R5, R5, RZ, P2 ;  /* 0x000000ff05057208 */ /* 0x000fe20001000000 */
[----:B------:R-:W-:Y:S01]  /*55e0*/  FFMA.FTZ R14, R14, UR5, -R8 ;  /* 0x000000050e0e7c23 */ /* 0x000fe20008010808 */
[-C--:B------:R-:W-:Y:S01]  /*55f0*/  @!P1 ISETP.GE.AND P4, PT, R0, R3.reuse, PT ;  /* 0x000000030000920c */ /* 0x080fe20003f86270 */
[----:B------:R-:W-:Y:S01]  /*5600*/  FADD.FTZ R17, R18, R242 ;  /* 0x000000f212117221 */ /* 0x000fe20000010000 */
[-C--:B------:R-:W-:Y:S01]  /*5610*/  @!P1 ISETP.GE.AND P2, PT, R0, R2.reuse, PT ;  /* 0x000000020000920c */ /* 0x080fe20003f46270 */
[----:B------:R1:W-:Y:S01]  /*5620*/  MUFU.EX2 R223, R14 ;  /* 0x0000000e00df7308 */ /* 0x0003e20000000800 */
[----:B------:R-:W-:Y:S01]  /*5630*/  @!P1 FSEL R13, R13, -INF , !P4 ;  /* 0xff8000000d0d9808 */ /* 0x000fe20006000000 */
[C---:B------:R-:W-:Y:S01]  /*5640*/  FADD.FTZ R16, R18.reuse, R247 ;  /* 0x000000f712107221 */ /* 0x040fe20000010000 */
[----:B------:R-:W-:Y:S01]  /*5650*/  @!P1 FSEL R15, R15, -INF , !P2 ;  /* 0xff8000000f0f9808 */ /* 0x000fe20005000000 */
[----:B------:R-:W-:Y:S01]  /*5660*/  FADD.FTZ R26, R18, R42 ;  /* 0x0000002a121a7221 */ /* 0x000fe20000010000 */
[-C--:B------:R-:W-:Y:S01]  /*5670*/  @!P1 ISETP.GE.AND P2, PT, R12, R3.reuse, PT ;  /* 0x000000030c00920c */ /* 0x080fe20003f46270 */
[----:B------:R-:W-:Y:S01]  /*5680*/  FADD.FTZ R12, R218, R249 ;  /* 0x000000f9da0c7221 */ /* 0x000fe20000010000 */
[----:B------:R-:W-:Y:S01]  /*5690*/  FFMA.FTZ R13, R13, UR5, -R5 ;  /* 0x000000050d0d7c23 */ /* 0x000fe20008010805 */
[--C-:B------:R-:W-:Y:S01]  /*56a0*/  FFMA.FTZ R15, R15, UR5, -R8.reuse ;  /* 0x000000050f0f7c23 */ /* 0x100fe20008010808 */
[----:B----4-:R-:W-:Y:S01]  /*56b0*/  FADD.FTZ R25, R19, R45 ;  /* 0x0000002d13197221 */ /* 0x010fe20000010000 */
[----:B------:R-:W2:Y:S01]  /*56c0*/  S2R R218, SR_TID.X ;  /* 0x0000000000da7919 */ /* 0x000ea20000002100 */
[----:B------:R3:W-:Y:S01]  /*56d0*/  MUFU.EX2 R236, R13 ;  /* 0x0000000d00ec7308 */ /* 0x0007e20000000800 */
[----:B------:R-:W-:Y:S01]  /*56e0*/  @!P1 FSEL R12, R12, -INF , !P2 ;  /* 0xff8000000c0c9808 */ /* 0x000fe20005000000 */
[----:B------:R-:W-:Y:S08]  /*56f0*/  FADD.FTZ R18, R18, R229 ;  /* 0x000000e512127221 */ /* 0x000ff00000010000 */
[----:B------:R4:W-:Y:S01]  /*5700*/  MUFU.EX2 R224, R15 ;  /* 0x0000000f00e07308 */ /* 0x0009e20000000800 */
[----:B-1----:R-:W-:Y:S01]  /*5710*/  FFMA.FTZ R14, R12, UR5, -R5 ;  /* 0x000000050c0e7c23 */ /* 0x002fe20008010805 */
[----:B------:R-:W-:Y:S08]  /*5720*/  @!P1 IADD3 R12, PT, PT, R0, 0x9, RZ ;  /* 0x00000009000c9810 */ /* 0x000ff00007ffe0ff */
[----:B------:R1:W-:Y:S01]  /*5730*/  MUFU.EX2 R235, R14 ;  /* 0x0000000e00eb7308 */ /* 0x0003e20000000800 */
[-C--:B------:R-:W-:Y:S01]  /*5740*/  @!P1 ISETP.GE.AND P2, PT, R12, R2.reuse, PT ;  /* 0x000000020c00920c */ /* 0x080fe20003f46270 */
[----:B---3--:R-:W-:Y:S03]  /*5750*/  @!P1 VIADD R13, R0, 0x8 ;  /* 0x00000008000d9836 */ /* 0x008fe60000000000 */
[----:B------:R-:W-:Y:S02]  /*5760*/  @!P1 FSEL R17, R17, -INF , !P2 ;  /* 0xff80000011119808 */ /* 0x000fe40005000000 */
[-C--:B------:R-:W-:Y:S01]  /*5770*/  @!P1 ISETP.GE.AND P2, PT, R12, R3.reuse, PT ;  /* 0x000000030c00920c */ /* 0x080fe20003f46270 */
[----:B----4-:R-:W-:Y:S01]  /*5780*/  FADD.FTZ R15, R19, R243 ;  /* 0x000000f3130f7221 */ /* 0x010fe20000010000 */
[----:B------:R-:W-:Y:S01]  /*5790*/  @!P1 ISETP.GE.AND P4, PT, R13, R2, PT ;  /* 0x000000020d00920c */ /* 0x000fe20003f86270 */
[----:B------:R-:W-:Y:S01]  /*57a0*/  FFMA.FTZ R17, R17, UR5, -R8 ;  /* 0x0000000511117c23 */ /* 0x000fe20008010808 */
[----:B------:R-:W-:Y:S02]  /*57b0*/  @!P1 FSEL R16, R16, -INF , !P2 ;  /* 0xff80000010109808 */ /* 0x000fe40005000000 */
[----:B------:R-:W-:Y:S01]  /*57c0*/  @!P1 FSEL R15, R15, -INF , !P4 ;  /* 0xff8000000f0f9808 */ /* 0x000fe20006000000 */
[----:B-1----:R-:W-:Y:S01]  /*57d0*/  FADD.FTZ R14, R19, R248 ;  /* 0x000000f8130e7221 */ /* 0x002fe20000010000 */
[----:B------:R-:W-:Y:S01]  /*57e0*/  @!P1 ISETP.GE.AND P4, PT, R13, R3, PT ;  /* 0x000000030d00920c */ /* 0x000fe20003f86270 */
[--C-:B------:R-:W-:Y:S01]  /*57f0*/  FFMA.FTZ R16, R16, UR5, -R5.reuse ;  /* 0x0000000510107c23 */ /* 0x100fe20008010805 */
[-C--:B------:R-:W-:Y:S01]  /*5800*/  @!P1 ISETP.GE.AND P2, PT, R12, R4.reuse, PT ;  /* 0x000000040c00920c */ /* 0x080fe20003f46270 */
[----:B------:R1:W-:Y:S01]  /*5810*/  MUFU.EX2 R201, R17 ;  /* 0x0000001100c97308 */ /* 0x0003e20000000800 */
[----:B------:R-:W-:Y:S01]  /*5820*/  @!P1 FSEL R14, R14, -INF , !P4 ;  /* 0xff8000000e0e9808 */ /* 0x000fe20006000000 */
[----:B------:R-:W-:Y:S01]  /*5830*/  FFMA.FTZ R15, R15, UR5, -R8 ;  /* 0x000000050f0f7c23 */ /* 0x000fe20008010808 */
[-C--:B------:R-:W-:Y:S07]  /*5840*/  @!P1 ISETP.GE.AND P4, PT, R13, R4.reuse, PT ;  /* 0x000000040d00920c */ /* 0x080fee0003f86270 */
[----:B------:R3:W-:Y:S01]  /*5850*/  MUFU.EX2 R227, R16 ;  /* 0x0000001000e37308 */ /* 0x0007e20000000800 */
[----:B------:R-:W-:Y:S01]  /*5860*/  @!P1 FSEL R26, R26, -INF , !P2 ;  /* 0xff8000001a1a9808 */ /* 0x000fe20005000000 */
[----:B------:R-:W-:Y:S01]  /*5870*/  FFMA.FTZ R14, R14, UR5, -R5 ;  /* 0x000000050e0e7c23 */ /* 0x000fe20008010805 */
[-C--:B------:R-:W-:Y:S01]  /*5880*/  @!P1 ISETP.GE.AND P2, PT, R12, R9.reuse, PT ;  /* 0x000000090c00920c */ /* 0x080fe20003f46270 */
[----:B------:R-:W-:Y:S01]  /*5890*/  FADD.FTZ R12, R19, R233 ;  /* 0x000000e9130c7221 */ /* 0x000fe20000010000 */
[----:B------:R-:W-:Y:S01]  /*58a0*/  @!P1 FSEL R25, R25, -INF , !P4 ;  /* 0xff80000019199808 */ /* 0x000fe20006000000 */
[----:B------:R-:W-:Y:S01]  /*58b0*/  FADD.FTZ R19, R37, R40 ;  /* 0x0000002825137221 */ /* 0x000fe20000010000 */
[-C--:B------:R-:W-:Y:S03]  /*58c0*/  @!P1 ISETP.GE.AND P4, PT, R13, R9.reuse, PT ;  /* 0x000000090d00920c */ /* 0x080fe60003f86270 */
[----:B------:R-:W-:Y:S01]  /*58d0*/  MUFU.EX2 R202, R15 ;  /* 0x0000000f00ca7308 */ /* 0x000fe20000000800 */
[----:B------:R-:W-:Y:S01]  /*58e0*/  @!P1 FSEL R18, R18, -INF , !P2 ;  /* 0xff80000012129808 */ /* 0x000fe20005000000 */
[----:B-1----:R-:W-:Y:S01]  /*58f0*/  FADD.FTZ R17, R38, R244 ;  /* 0x000000f426117221 */ /* 0x002fe20000010000 */
[----:B------:R-:W-:Y:S07]  /*5900*/  @!P1 FSEL R12, R12, -INF , !P4 ;  /* 0xff8000000c0c9808 */ /* 0x000fee0006000000 */
[----:B------:R-:W-:Y:S01]  /*5910*/  MUFU.EX2 R228, R14 ;  /* 0x0000000e00e47308 */ /* 0x000fe20000000800 */
[-C--:B------:R-:W-:Y:S01]  /*5920*/  @!P1 ISETP.GE.AND P4, PT, R7, R4.reuse, PT ;  /* 0x000000040700920c */ /* 0x080fe20003f86270 */
[----:B---3--:R-:W-:Y:S01]  /*5930*/  FADD.FTZ R16, R37, R241 ;  /* 0x000000f125107221 */ /* 0x008fe20000010000 */
[----:B------:R-:W-:Y:S01]  /*5940*/  @!P1 ISETP.GE.AND P2, PT, R6, R4, PT ;  /* 0x000000040600920c */ /* 0x000fe20003f46270 */
[--C-:B------:R-:W-:Y:S01]  /*5950*/  FFMA.FTZ R12, R12, UR5, -R10.reuse ;  /* 0x000000050c0c7c23 */ /* 0x100fe2000801080a */
[----:B------:R-:W-:Y:S01]  /*5960*/  @!P1 FSEL R20, R20, -INF , !P4 ;  /* 0xff80000014149808 */ /* 0x000fe20006000000 */
[----:B------:R-:W-:Y:S01]  /*5970*/  FFMA.FTZ R18, R18, UR5, -R10 ;  /* 0x0000000512127c23 */ /* 0x000fe2000801080a */
[-C--:B------:R-:W-:Y:S03]  /*5980*/  @!P1 ISETP.GE.AND P4, PT, R7, R9.reuse, PT ;  /* 0x000000090700920c */ /* 0x080fe60003f86270 */
[----:B------:R-:W-:Y:S01]  /*5990*/  MUFU.EX2 R189, R12 ;  /* 0x0000000c00bd7308 */ /* 0x000fe20000000800 */
[----:B------:R-:W-:Y:S01]  /*59a0*/  @!P1 FSEL R19, R19, -INF , !P2 ;  /* 0xff80000013139808 */ /* 0x000fe20005000000 */
[--C-:B------:R-:W-:Y:S01]  /*59b0*/  FFMA.FTZ R25, R25, UR5, -R11.reuse ;  /* 0x0000000519197c23 */ /* 0x100fe2000801080b */
[----:B------:R-:W-:Y:S07]  /*59c0*/  @!P1 FSEL R21, R21, -INF , !P4 ;  /* 0xff80000015159808 */ /* 0x000fee0006000000 */
[----:B------:R1:W-:Y:S01]  /*59d0*/  MUFU.EX2 R188, R18 ;  /* 0x0000001200bc7308 */ /* 0x0003e20000000800 */
[-C--:B------:R-:W-:Y:S01]  /*59e0*/  @!P1 ISETP.GE.AND P4, PT, R7, R2.reuse, PT ;  /* 0x000000020700920c */ /* 0x080fe20003f86270 */
[--C-:B------:R-:W-:Y:S01]  /*59f0*/  FFMA.FTZ R26, R26, UR5, -R11.reuse ;  /* 0x000000051a1a7c23 */ /* 0x100fe2000801080b */
[----:B------:R-:W-:Y:S07]  /*5a00*/  @!P1 ISETP.GE.AND P2, PT, R6, R9, PT ;  /* 0x000000090600920c */ /* 0x000fee0003f46270 */
[----:B------:R-:W-:Y:S01]  /*5a10*/  MUFU.EX2 R46, R25 ;  /* 0x00000019002e7308 */ /* 0x000fe20000000800 */
[----:B------:R-:W-:Y:S01]  /*5a20*/  @!P1 FSEL R24, R24, -INF , !P4 ;  /* 0xff80000018189808 */ /* 0x000fe20006000000 */
[--C-:B------:R-:W-:Y:S01]  /*5a30*/  FFMA.FTZ R19, R19, UR5, -R11.reuse ;  /* 0x0000000513137c23 */ /* 0x100fe2000801080b */
[-C--:B------:R-:W-:Y:S07]  /*5a40*/  @!P1 ISETP.GE.AND P4, PT, R7, R3.reuse, PT ;  /* 0x000000030700920c */ /* 0x080fee0003f86270 */
[----:B------:R-:W3:Y:S01]  /*5a50*/  MUFU.EX2 R44, R26 ;  /* 0x0000001a002c7308 */ /* 0x000ee20000000800 */
[----:B------:R-:W-:Y:S01]  /*5a60*/  @!P1 FSEL R23, R23, -INF , !P2 ;  /* 0xff80000017179808 */ /* 0x000fe20005000000 */
[----:B------:R-:W-:Y:S01]  /*5a70*/  FFMA.FTZ R24, R24, UR5, -R8 ;  /* 0x0000000518187c23 */ /* 0x000fe20008010808 */
[-C--:B------:R-:W-:Y:S07]  /*5a80*/  @!P1 ISETP.GE.AND P2, PT, R6, R2.reuse, PT ;  /* 0x000000020600920c */ /* 0x080fee0003f46270 */
[----:B------:R-:W4:Y:S01]  /*5a90*/  MUFU.TANH R7, R33 ;  /* 0x0000002100077308 */ /* 0x000f220000002400 */
[----:B--2---:R-:W-:Y:S01]  /*5aa0*/  SHF.L.U32 R218, R218, 0x1, RZ ;  /* 0x00000001dada7819 */ /* 0x004fe200000006ff */
[----:B------:R-:W-:Y:S01]  /*5ab0*/  FFMA.FTZ R20, R20, UR5, -R11 ;  /* 0x0000000514147c23 */ /* 0x000fe2000801080b */
[----:B------:R-:W-:Y:S01]  /*5ac0*/  @!P1 FSEL R22, R22, -INF , !P2 ;  /* 0xff80000016169808 */ /* 0x000fe20005000000 */
[----:B------:R-:W-:Y:S01]  /*5ad0*/  FFMA.FTZ R21, R21, UR5, -R10 ;  /* 0x0000000515157c23 */ /* 0x000fe2000801080a */
[----:B------:R-:W-:Y:S01]  /*5ae0*/  @!P1 ISETP.GE.AND P2, PT, R6, R3, PT ;  /* 0x000000030600920c */ /* 0x000fe20003f46270 */
[----:B------:R-:W-:Y:S01]  /*5af0*/  @!P1 VIADD R6, R0, 0x19 ;  /* 0x0000001900069836 */ /* 0x000fe20000000000 */
[----:B------:R-:W-:Y:S01]  /*5b00*/  LOP3.LUT R29, R29, 0x38, R218, 0xf8, !PT ;  /* 0x000000381d1d7812 */ /* 0x000fe200078ef8da */
[----:B------:R-:W-:Y:S01]  /*5b10*/  FFMA.FTZ R22, R22, UR5, -R8 ;  /* 0x0000000516167c23 */ /* 0x000fe20008010808 */
[----:B------:R-:W2:Y:S01]  /*5b20*/  S2R R218, SR_TID.X ;  /* 0x0000000000da7919 */ /* 0x000ea20000002100 */
[----:B------:R-:W-:Y:S01]  /*5b30*/  @!P1 FSEL R17, R17, -INF , !P4 ;  /* 0xff80000011119808 */ /* 0x000fe20006000000 */
[----:B------:R-:W-:Y:S01]  /*5b40*/  MUFU.EX2 R43, R20 ;  /* 0x00000014002b7308 */ /* 0x000fe20000000800 */
[----:B------:R-:W-:Y:S01]  /*5b50*/  @!P1 FSEL R16, R16, -INF , !P2 ;  /* 0xff80000010109808 */ /* 0x000fe20005000000 */
[----:B------:R-:W-:Y:S01]  /*5b60*/  FFMA.FTZ R23, R23, UR5, -R10 ;  /* 0x0000000517177c23 */ /* 0x000fe2000801080a */
[-C--:B------:R-:W-:Y:S01]  /*5b70*/  @!P1 ISETP.GE.AND P2, PT, R6, R2.reuse, PT ;  /* 0x000000020600920c */ /* 0x080fe20003f46270 */
[--C-:B------:R-:W-:Y:S01]  /*5b80*/  FFMA.FTZ R17, R17, UR5, -R5.reuse ;  /* 0x0000000511117c23 */ /* 0x100fe20008010805 */
[----:B------:R-:W-:Y:S01]  /*5b90*/  MOV R38, 0x10 ;  /* 0x0000001000267802 */ /* 0x000fe20000000f00 */
[----:B------:R-:W-:Y:S01]  /*5ba0*/  FFMA.FTZ R16, R16, UR5, -R5 ;  /* 0x0000000510107c23 */ /* 0x000fe20008010805 */
[----:B----4-:R4:W-:Y:S03]  /*5bb0*/  STL [R1+0x10], R7 ;  /* 0x0000100701007387 */ /* 0x0109e60000100800 */
[----:B------:R-:W-:Y:S01]  /*5bc0*/  MUFU.EX2 R187, R21 ;  /* 0x0000001500bb7308 */ /* 0x000fe20000000800 */
[----:B-1----:R-:W-:Y:S01]  /*5bd0*/  SEL R18, R38, 0xfffffff0, !P0 ;  /* 0xfffffff026127807 */ /* 0x002fe20004000000 */
[----:B------:R-:W3:Y:S08]  /*5be0*/  LDL.LU R215, [R1+0x10] ;  /* 0x0000100001d77983 */ /* 0x000ef00000300800 */
[----:B------:R-:W-:Y:S10]  /*5bf0*/  MUFU.EX2 R186, R23 ;  /* 0x0000001700ba7308 */ /* 0x000ff40000000800 */
[----:B------:R1:W-:Y:S10]  /*5c00*/  MUFU.EX2 R203, R16 ;  /* 0x0000001000cb7308 */ /* 0x0003f40000000800 */
[----:B------:R4:W-:Y:S10]  /*5c10*/  MUFU.EX2 R197, R24 ;  /* 0x0000001800c57308 */ /* 0x0009f40000000800 */
[----:B------:R-:W-:Y:S10]  /*5c20*/  MUFU.EX2 R196, R22 ;  /* 0x0000001600c47308 */ /* 0x000ff40000000800 */
[----:B------:R-:W-:Y:S01]  /*5c30*/  MUFU.EX2 R222, R17 ;  /* 0x0000001100de7308 */ /* 0x000fe20000000800 */
[----:B--2---:R-:W-:Y:S01]  /*5c40*/  SHF.L.U32 R218, R218, 0x1, RZ ;  /* 0x00000001dada7819 */ /* 0x004fe200000006ff */
[----:B-1----:R-:W1:Y:S01]  /*5c50*/  S2R R16, SR_TID.X ;  /* 0x0000000000107919 */ /* 0x002e620000002100 */
[----:B----4-:R-:W-:Y:S02]  /*5c60*/  @!P1 IADD3 R7, PT, PT, R0, 0x18, RZ ;  /* 0x0000001800079810 */ /* 0x010fe40007ffe0ff */
[----:B------:R-:W-:Y:S02]  /*5c70*/  LOP3.LUT R0, R208, 0x20, RZ, 0xc0, !PT ;  /* 0x00000020d0007812 */ /* 0x000fe400078ec0ff */
[----:B------:R-:W-:Y:S02]  /*5c80*/  @!P1 ISETP.GE.AND P4, PT, R7, R2, PT ;  /* 0x000000020700920c */ /* 0x000fe40003f86270 */
[----:B------:R-:W-:Y:S02]  /*5c90*/  LOP3.LUT R181, R29, R0, RZ, 0x3c, !PT ;  /* 0x000000001db57212 */ /* 0x000fe400078e3cff */
[----:B------:R-:W2:Y:S01]  /*5ca0*/  S2R R29, SR_TID.X ;  /* 0x00000000001d7919 */ /* 0x000ea20000002100 */
[----:B------:R-:W-:Y:S04]  /*5cb0*/  MOV R24, 0x20 ;  /* 0x0000002000187802 */ /* 0x000fe80000000f00 */
[----:B------:R-:W-:Y:S02]  /*5cc0*/  SEL R200, R24, 0xffffffe0, !P5 ;  /* 0xffffffe018c87807 */ /* 0x000fe40006800000 */
[----:B-1----:R-:W-:Y:S01]  /*5cd0*/  LOP3.LUT R16, R16, 0x8, RZ, 0xc0, !PT ;  /* 0x0000000810107812 */ /* 0x002fe200078ec0ff */
[----:B--2---:R-:W-:Y:S05]  /*5ce0*/  IMAD.SHL.U32 R29, R29, 0x20, RZ ;  /* 0x000000201d1d7824 */ /* 0x004fea00078e00ff */
[----:B------:R-:W-:Y:S01]  /*5cf0*/  LOP3.LUT R29, R218, 0x7006, R29, 0xc8, !PT ;  /* 0x00007006da1d7812 */ /* 0x000fe200078ec81d */
[----:B------:R-:W-:Y:S01]  /*5d00*/  FADD.FTZ R14, R27, R232 ;  /* 0x000000e81b0e7221 */ /* 0x000fe20000010000 */
[----:B------:R-:W1:Y:S02]  /*5d10*/  MUFU.EX2 R218, R19 ;  /* 0x0000001300da7308 */ /* 0x000e640000000800 */
[----:B------:R-:W-:Y:S02]  /*5d20*/  LOP3.LUT R29, R29, 0x400, R30, 0xf8, !PT ;  /* 0x000004001d1d7812 */ /* 0x000fe400078ef81e */
[----:B------:R-:W-:Y:S02]  /*5d30*/  @!P1 FSEL R14, R14, -INF , !P2 ;  /* 0xff8000000e0e9808 */ /* 0x000fe40005000000 */
[-C--:B------:R-:W-:Y:S01]  /*5d40*/  @!P1 ISETP.GE.AND P2, PT, R6, R4.reuse, PT ;  /* 0x000000040600920c */ /* 0x080fe20003f46270 */
[C---:B------:R-:W-:Y:S01]  /*5d50*/  FADD.FTZ R15, R28.reuse, R234 ;  /* 0x000000ea1c0f7221 */ /* 0x040fe20000010000 */
[----:B------:R-:W-:Y:S01]  /*5d60*/  FADD.FTZ R13, R28, R39 ;  /* 0x000000271c0d7221 */ /* 0x000fe20000010000 */
[----:B------:R-:W-:Y:S03]  /*5d70*/  LOP3.LUT R0, R29, R181, RZ, 0xfc, !PT ;  /* 0x000000b51d007212 */ /* 0x000fe600078efcff */
[----:B------:R-:W-:Y:S02]  /*5d80*/  @!P1 FSEL R15, R15, -INF , !P4 ;  /* 0xff8000000f0f9808 */ /* 0x000fe40006000000 */
[----:B------:R-:W-:Y:S01]  /*5d90*/  @!P1 ISETP.GE.AND P4, PT, R7, R4, PT ;  /* 0x000000040700920c */ /* 0x000fe20003f86270 */
[----:B------:R-:W-:Y:S01]  /*5da0*/  FADD.FTZ R4, R27, R193 ;  /* 0x000000c11b047221 */ /* 0x000fe20000010000 */
[----:B------:R-:W-:Y:S01]  /*5db0*/  LEA R0, R0, UR4, 0x1 ;  /* 0x0000000400007c11 */ /* 0x000fe2000f8e08ff */
[--C-:B------:R-:W-:Y:S01]  /*5dc0*/  FFMA.FTZ R15, R15, UR5, -R8.reuse ;  /* 0x000000050f0f7c23 */ /* 0x100fe20008010808 */
[----:B------:R-:W-:Y:S01]  /*5dd0*/  @!P1 FSEL R13, R13, -INF , !P4 ;  /* 0xff8000000d0d9808 */ /* 0x000fe20006000000 */
[----:B------:R-:W-:Y:S01]  /*5de0*/  FFMA.FTZ R8, R14, UR5, -R8 ;  /* 0x000000050e087c23 */ /* 0x000fe20008010808 */
[----:B------:R-:W-:Y:S01]  /*5df0*/  @!P1 ISETP.GE.AND P4, PT, R7, R9, PT ;  /* 0x000000090700920c */ /* 0x000fe20003f86270 */
[----:B------:R2:W-:Y:S01]  /*5e00*/  MUFU.EX2 R191, R15 ;  /* 0x0000000f00bf7308 */ /* 0x0005e20000000800 */
[----:B------:R-:W-:Y:S01]  /*5e10*/  IADD3 R2, PT, PT, R0, 0x20020, RZ ;  /* 0x0002002000027810 */ /* 0x000fe20007ffe0ff */
[----:B------:R-:W-:Y:S08]  /*5e20*/  FFMA.FTZ R13, R13, UR5, -R11 ;  /* 0x000000050d0d7c23 */ /* 0x000ff0000801080b */
[----:B------:R-:W-:Y:S10]  /*5e30*/  MUFU.EX2 R190, R8 ;  /* 0x0000000800be7308 */ /* 0x000ff40000000800 */
[----:B------:R-:W-:Y:S01]  /*5e40*/  MUFU.EX2 R38, R13 ;  /* 0x0000000d00267308 */ /* 0x000fe20000000800 */
[----:B--2---:R-:W2:Y:S02]  /*5e50*/  S2R R15, SR_TID.X ;  /* 0x00000000000f7919 */ /* 0x004ea40000002100 */
[----:B--2---:R-:W-:Y:S04]  /*5e60*/  SHF.L.U32 R15, R15, 0x5, RZ ;  /* 0x000000050f0f7819 */ /* 0x004fe800000006ff */
[----:B------:R-:W-:Y:S04]  /*5e70*/  LOP3.LUT R15, R15, 0x7a00, RZ, 0xc0, !PT ;  /* 0x00007a000f0f7812 */ /* 0x000fe800078ec0ff */
[----:B------:R-:W-:Y:S04]  /*5e80*/  LOP3.LUT R15, R15, R211, R16, 0xf6, !PT ;  /* 0x000000d30f0f7212 */ /* 0x000fe800078ef610 */
[----:B------:R-:W-:Y:S04]  /*5e90*/  LEA R205, R15, UR4, 0x1 ;  /* 0x000000040fcd7c11 */ /* 0x000fe8000f8e08ff */
[----:B------:R-:W-:Y:S01]  /*5ea0*/  IADD3 R180, PT, PT, R205, R217, RZ ;  /* 0x000000d9cdb47210 */ /* 0x000fe20007ffe0ff */
[----:B------:R-:W-:Y:S02]  /*5eb0*/  IMAD.IADD R206, R200, 0x1, R205 ;  /* 0x00000001c8ce7824 */ /* 0x000fe400078e02cd */
[----:B---3--:R-:W-:Y:S05]  /*5ec0*/  FADD.FTZ R12, R27, R215 ;  /* 0x000000d71b0c7221 */ /* 0x008fea0000010000 */
[----:B------:R-:W-:Y:S02]  /*5ed0*/  @!P1 FSEL R12, R12, -INF , !P2 ;  /* 0xff8000000c0c9808 */ /* 0x000fe40005000000 */
[----:B------:R-:W-:Y:S01]  /*5ee0*/  @!P1 ISETP.GE.AND P2, PT, R6, R9, PT ;  /* 0x000000090600920c */ /* 0x000fe20003f46270 */
[----:B------:R-:W-:Y:S02]  /*5ef0*/  FADD.FTZ R9, R28, R195 ;  /* 0x000000c31c097221 */ /* 0x000fe40000010000 */
[----:B------:R-:W-:Y:S01]  /*5f00*/  FFMA.FTZ R11, R12, UR5, -R11 ;  /* 0x000000050c0b7c23 */ /* 0x000fe2000801080b */
[----:B------:R-:W-:Y:S02]  /*5f10*/  @!P1 FSEL R4, R4, -INF , !P2 ;  /* 0xff80000004049808 */ /* 0x000fe40005000000 */
[----:B------:R-:W-:Y:S01]  /*5f20*/  @!P1 FSEL R9, R9, -INF , !P4 ;  /* 0xff80000009099808 */ /* 0x000fe20006000000 */
[----:B------:R2:W3:Y:S01]  /*5f30*/  MUFU.EX2 R37, R11 ;  /* 0x0000000b00257308 */ /* 0x0004e20000000800 */
[-C--:B------:R-:W-:Y:S02]  /*5f40*/  @!P1 ISETP.GE.AND P4, PT, R7, R3.reuse, PT ;  /* 0x000000030700920c */ /* 0x080fe40003f86270 */
[----:B------:R-:W-:Y:S01]  /*5f50*/  @!P1 ISETP.GE.AND P2, PT, R6, R3, PT ;  /* 0x000000030600920c */ /* 0x000fe20003f46270 */
[--C-:B------:R-:W-:Y:S01]  /*5f60*/  FFMA.FTZ R14, R9, UR5, -R10.reuse ;  /* 0x00000005090e7c23 */ /* 0x100fe2000801080a */
[----:B------:R-:W-:Y:S01]  /*5f70*/  F2FP.F16.F32.PACK_AB R3, R220, R36 ;  /* 0x00000024dc03723e */ /* 0x000fe200000000ff */
[----:B------:R-:W-:Y:S01]  /*5f80*/  FFMA.FTZ R10, R4, UR5, -R10 ;  /* 0x00000005040a7c23 */ /* 0x000fe2000801080a */
[----:B------:R-:W-:Y:S01]  /*5f90*/  F2FP.F16.F32.PACK_AB R6, R47, R48 ;  /* 0x000000302f06723e */ /* 0x000fe200000000ff */
[----:B------:R-:W-:Y:S01]  /*5fa0*/  FADD.FTZ R4, R27, R239 ;  /* 0x000000ef1b047221 */ /* 0x000fe20000010000 */
[----:B------:R-:W-:Y:S01]  /*5fb0*/  IADD3 R7, PT, PT, R0, 0x20000, RZ ;  /* 0x0002000000077810 */ /* 0x000fe20007ffe0ff */
[----:B------:R4:W-:Y:S01]  /*5fc0*/  STS [R0+0x20400], R3 ;  /* 0x0204000300007388 */ /* 0x0009e20000000800 */
[----:B------:R-:W-:Y:S01]  /*5fd0*/  F2FP.F16.F32.PACK_AB R9, R44, R46 ;  /* 0x0000002e2c09723e */ /* 0x000fe200000000ff */
[----:B------:R-:W-:Y:S01]  /*5fe0*/  MUFU.EX2 R185, R14 ;  /* 0x0000000e00b97308 */ /* 0x000fe20000000800 */
[----:B------:R-:W-:Y:S01]  /*5ff0*/  @P6 IADD3 R2, PT, PT, R7, -0x20, RZ ;  /* 0xffffffe007026810 */ /* 0x000fe20007ffe0ff */
[----:B------:R1:W-:Y:S01]  /*6000*/  STS [R0+0x20000], R6 ;  /* 0x0200000600007388 */ /* 0x0003e20000000800 */
[----:B------:R-:W-:Y:S07]  /*6010*/  F2FP.F16.F32.PACK_AB R7, R188, R189 ;  /* 0x000000bdbc07723e */ /* 0x000fee00000000ff */
[----:B------:R-:W3:Y:S01]  /*6020*/  MUFU.EX2 R184, R10 ;  /* 0x0000000a00b87308 */ /* 0x000ee20000000800 */
[----:B------:R-:W-:Y:S02]  /*6030*/  F2FP.F16.F32.PACK_AB R12, R223, R224 ;  /* 0x000000e0df0c723e */ /* 0x000fe400000000ff */
[----:B------:R-:W-:Y:S01]  /*6040*/  @!P1 FSEL R4, R4, -INF , !P2 ;  /* 0xff80000004049808 */ /* 0x000fe20005000000 */
[----:B----4-:R-:W-:Y:S02]  /*6050*/  IMAD.IADD R3, R0, 0x1, R18 ;  /* 0x0000000100037824 */ /* 0x010fe400078e0212 */
[----:B-1----:R-:W-:Y:S03]  /*6060*/  FADD.FTZ R6, R28, R240 ;  /* 0x000000f01c067221 */ /* 0x002fe60000010000 */
[----:B------:R1:W-:Y:S04]  /*6070*/  STS [R3+0x20000], R9 ;  /* 0x0200000903007388 */ /* 0x0003e80000000800 */
[----:B------:R4:W-:Y:S01]  /*6080*/  STS [R3+0x20400], R7 ;  /* 0x0204000703007388 */ /* 0x0009e20000000800 */
[----:B------:R-:W-:Y:S03]  /*6090*/  @!P1 FSEL R6, R6, -INF , !P4 ;  /* 0xff80000006069808 */ /* 0x000fe60006000000 */
[----:B------:R-:W-:Y:S02]  /*60a0*/  STS [R0+0x21000], R12 ;  /* 0x0210000c00007388 */ /* 0x000fe40000000800 */
[--C-:B--2---:R-:W-:Y:S01]  /*60b0*/  FFMA.FTZ R11, R6, UR5, -R5.reuse ;  /* 0x00000005060b7c23 */ /* 0x104fe20008010805 */
[----:B------:R-:W-:Y:S01]  /*60c0*/  F2FP.F16.F32.PACK_AB R6, R227, R228 ;  /* 0x000000e4e306723e */ /* 0x000fe200000000ff */
[----:B------:R-:W-:Y:S01]  /*60d0*/  FFMA.FTZ R5, R4, UR5, -R5 ;  /* 0x0000000504057c23 */ /* 0x000fe20008010805 */
[----:B------:R-:W-:Y:S01]  /*60e0*/  F2FP.F16.F32.PACK_AB R4, R218, R43 ;  /* 0x0000002bda04723e */ /* 0x000fe200000000ff */
[----:B------:R-:W-:Y:S10]  /*60f0*/  MUFU.EX2 R199, R11 ;  /* 0x0000000b00c77308 */ /* 0x000ff40000000800 */
[----:B------:R3:W2:Y:S01]  /*6100*/  MUFU.EX2 R198, R5 ;  /* 0x0000000500c67308 */ /* 0x0006a20000000800 */
[----:B-1----:R-:W-:Y:S02]  /*6110*/  F2FP.F16.F32.PACK_AB R9, R235, R236 ;  /* 0x000000eceb09723e */ /* 0x002fe400000000ff */
[----:B----4-:R-:W-:Y:S03]  /*6120*/  F2FP.F16.F32.PACK_AB R7, R201, R202 ;  /* 0x000000cac907723e */ /* 0x010fe600000000ff */
[----:B------:R1:W-:Y:S01]  /*6130*/  STS [R0+0x21400], R9 ;  /* 0x0214000900007388 */ /* 0x0003e20000000800 */
[----:B---3--:R-:W-:Y:S03]  /*6140*/  F2FP.F16.F32.PACK_AB R5, R37, R38 ;  /* 0x000000262505723e */ /* 0x008fe600000000ff */
[----:B------:R-:W-:Y:S04]  /*6150*/  STS [R3+0x21000], R7 ;  /* 0x0210000703007388 */ /* 0x000fe80000000800 */
[----:B------:R3:W-:Y:S04]  /*6160*/  STS [R3+0x21400], R6 ;  /* 0x0214000603007388 */ /* 0x0007e80000000800 */
[----:B------:R4:W-:Y:S01]  /*6170*/  STS [R2], R4 ;  /* 0x0000000402007388 */ /* 0x0009e20000000800 */
[----:B-1----:R-:W-:Y:S05]  /*6180*/  F2FP.F16.F32.PACK_AB R0, R186, R187 ;  /* 0x000000bbba00723e */ /* 0x002fea00000000ff */
[----:B------:R1:W-:Y:S01]  /*6190*/  STS [R2+0x400], R0 ;  /* 0x0004000002007388 */ /* 0x0003e20000000800 */
[----:B---3--:R-:W-:Y:S02]  /*61a0*/  IADD3 R3, PT, PT, R18, R2, RZ ;  /* 0x0000000212037210 */ /* 0x008fe40007ffe0ff */
[----:B------:R-:W-:Y:S02]  /*61b0*/  F2FP.F16.F32.PACK_AB R6, R196, R197 ;  /* 0x000000c5c406723e */ /* 0x000fe400000000ff */
[----:B----4-:R-:W-:Y:S01]  /*61c0*/  F2FP.F16.F32.PACK_AB R4, R184, R185 ;  /* 0x000000b9b804723e */ /* 0x010fe200000000ff */
[----:B------:R3:W-:Y:S04]  /*61d0*/  STS [R3], R5 ;  /* 0x0000000503007388 */ /* 0x0007e80000000800 */
[----:B------:R2:W-:Y:S04]  /*61e0*/  STS [R3+0x400], R4 ;  /* 0x0004000403007388 */ /* 0x0005e80000000800 */
[----:B------:R4:W-:Y:S01]  /*61f0*/  STS [R2+0x1000], R6 ;  /* 0x0010000602007388 */ /* 0x0009e20000000800 */
[----:B-1----:R-:W-:Y:S04]  /*6200*/  LOP3.LUT R0, R208, 0x8, RZ, 0xc0, !PT ;  /* 0x00000008d0007812 */ /* 0x002fe800078ec0ff */
[----:B------:R-:W-:Y:S02]  /*6210*/  LOP3.LUT R0, R214, R211, R0, 0xf6, !PT ;  /* 0x000000d3d6007212 */ /* 0x000fe400078ef600 */
[----:B---3--:R-:W-:Y:S02]  /*6220*/  F2FP.F16.F32.PACK_AB R5, R190, R191 ;  /* 0x000000bfbe05723e */ /* 0x008fe400000000ff */
[----:B------:R-:W-:Y:S02]  /*6230*/  LEA R192, R0, UR4, 0x1 ;  /* 0x0000000400c07c11 */ /* 0x000fe4000f8e08ff */
[----:B--2---:R-:W-:Y:S02]  /*6240*/  F2FP.F16.F32.PACK_AB R4, R198, R199 ;  /* 0x000000c7c604723e */ /* 0x004fe400000000ff */
[----:B------:R-:W-:Y:S02]  /*6250*/  IADD3 R194, PT, PT, R192, R200, RZ ;  /* 0x000000c8c0c27210 */ /* 0x000fe40007ffe0ff */
[----:B----4-:R-:W-:Y:S05]  /*6260*/  F2FP.F16.F32.PACK_AB R6, R203, R222 ;  /* 0x000000decb06723e */ /* 0x010fea00000000ff */
[----:B------:R1:W-:Y:S04]  /*6270*/  STS [R2+0x1400], R6 ;  /* 0x0014000602007388 */ /* 0x0003e80000000800 */
[----:B------:R-:W-:Y:S04]  /*6280*/  STS [R3+0x1000], R5 ;  /* 0x0010000503007388 */ /* 0x000fe80000000800 */
[----:B------:R2:W-:Y:S04]  /*6290*/  STS [R3+0x1400], R4 ;  /* 0x0014000403007388 */ /* 0x0005e80000000800 */
[----:B------:R-:W-:Y:S08]  /*62a0*/  LDSM.16.M88.4 R32, [R192+0x8000] ;  /* 0x00800000c020783b */ /* 0x000ff00000000200 */
[----:B------:R-:W3:Y:S01]  /*62b0*/  LDSM.16.M88.4 R16, [R205+0x14000] ;  /* 0x01400000cd10783b */ /* 0x000ee20000000200 */
[----:B-1----:R-:W-:Y:S07]  /*62c0*/  IADD3 R2, PT, PT, R200, R180, RZ ;  /* 0x000000b4c8027210 */ /* 0x002fee0007ffe0ff */
[----:B------:R-:W1:Y:S01]  /*62d0*/  LDSM.16.M88.4 R28, [R192+0x9000] ;  /* 0x00900000c01c783b */ /* 0x000e620000000200 */
[----:B--2---:R-:W-:Y:S07]  /*62e0*/  IADD3 R3, PT, PT, R192, R217, RZ ;  /* 0x000000d9c0037210 */ /* 0x004fee0007ffe0ff */
[----:B------:R-:W2:Y:S01]  /*62f0*/  LDSM.16.M88.4 R164, [R205+0x14800] ;  /* 0x01480000cda4783b */ /* 0x000ea20000000200 */
[----:B------:R-:W-:Y:S07]  /*6300*/  IADD3 R0, PT, PT, R200, R3, RZ ;  /* 0x00000003c8007210 */ /* 0x000fee0007ffe0ff */
[----:B------:R-:W-:Y:S08]  /*6310*/  LDSM.16.M88.4 R168, [R194+0x8000] ;  /* 0x00800000c2a8783b */ /* 0x000ff00000000200 */
[----:B------:R-:W4:Y:S01]  /*6320*/  LDSM.16.M88.4 R172, [R206+0x14000] ;  /* 0x01400000ceac783b */ /* 0x000f220000000200 */
[-C--:B---3--:R-:W-:Y:S07]  /*6330*/  HMMA.16816.F32 R4, R32, R16.reuse, RZ ;  /* 0x000000102004723c */ /* 0x088fee00000018ff */
[----:B------:R-:W3:Y:S01]  /*6340*/  LDSM.16.M88.4 R176, [R194+0x9000] ;  /* 0x00900000c2b0783b */ /* 0x000ee20000000200 */
[C---:B-1----:R-:W-:Y:S08]  /*6350*/  HMMA.16816.F32 R8, R28.reuse, R16, RZ ;  /* 0x000000101c08723c */ /* 0x042ff000000018ff */
[-C--:B------:R-:W-:Y:S08]  /*6360*/  HMMA.16816.F32 R12, R28, R18.reuse, RZ ;  /* 0x000000121c0c723c */ /* 0x080ff000000018ff */
[C---:B------:R-:W-:Y:S08]  /*6370*/  HMMA.16816.F32 R16, R32.reuse, R18, RZ ;  /* 0x000000122010723c */ /* 0x040ff000000018ff */
[-C--:B--2---:R-:W-:Y:S08]  /*6380*/  HMMA.16816.F32 R20, R32, R164.reuse, RZ ;  /* 0x000000a42014723c */ /* 0x084ff000000018ff */
[C---:B------:R-:W-:Y:S08]  /*6390*/  HMMA.16816.F32 R24, R28.reuse, R164, RZ ;  /* 0x000000a41c18723c */ /* 0x040ff000000018ff */
[-C--:B------:R-:W-:Y:S08]  /*63a0*/  HMMA.16816.F32 R28, R28, R166.reuse, RZ ;  /* 0x000000a61c1c723c */ /* 0x080ff000000018ff */
[----:B------:R-:W-:Y:S01]  /*63b0*/  HMMA.16816.F32 R32, R32, R166, RZ ;  /* 0x000000a62020723c */ /* 0x000fe200000018ff */
[----:B------:R-:W1:Y:S07]  /*63c0*/  LDSM.16.M88.4 R164, [R206+0x14800] ;  /* 0x01480000cea4783b */ /* 0x000e6e0000000200 */
[-C--:B----4-:R-:W-:Y:S08]  /*63d0*/  HMMA.16816.F32 R4, R168, R172.reuse, R4 ;  /* 0x000000aca804723c */ /* 0x090ff00000001804 */
[C---:B---3--:R-:W-:Y:S08]  /*63e0*/  HMMA.16816.F32 R8, R176.reuse, R172, R8 ;  /* 0x000000acb008723c */ /* 0x048ff00000001808 */
        /* <DEDUP_REMOVED lines=57> */
[----:B------:R3:W4:Y:S08]  /*6780*/  LDSM.16.M88.4 R168, [R3+0xb000] ;  /* 0x00b0000003a8783b */ /* 0x0007300000000200 */
[----:B-1----:R-:W4:Y:S01]  /*6790*/  LDL R180, [R1+0x14] ;  /* 0x0000140001b47983 */ /* 0x002f220000100800 */
[----:B---3--:R-:W-:Y:S01]  /*67a0*/  IMAD.MOV.U32 R3, RZ, RZ, R182 ;  /* 0x000000ffff037224 */ /* 0x008fe200078e00b6 */
[-C--:B--2---:R-:W-:Y:S08]  /*67b0*/  HMMA.16816.F32 R4, R172, R164.reuse, R4 ;  /* 0x000000a4ac04723c */ /* 0x084ff00000001804 */
[C---:B----4-:R-:W-:Y:S01]  /*67c0*/  HMMA.16816.F32 R8, R168.reuse, R164, R8 ;  /* 0x000000a4a808723c */ /* 0x050fe20000001808 */
[----:B------:R-:W-:Y:S02]  /*67d0*/  MOV R164, UR16 ;  /* 0x0000001000a47c02 */ /* 0x000fe40008000f00 */
[----:B------:R-:W-:Y:S05]  /*67e0*/  MOV R165, UR11 ;  /* 0x0000000b00a57c02 */ /* 0x000fea0008000f00 */
[-C--:B------:R-:W-:Y:S08]  /*67f0*/  HMMA.16816.F32 R12, R168, R166.reuse, R12 ;  /* 0x000000a6a80c723c */ /* 0x080ff0000000180c */
[C---:B------:R-:W-:Y:S04]  /*6800*/  HMMA.16816.F32 R16, R172.reuse, R166, R16 ;  /* 0x000000a6ac10723c */ /* 0x040fe80000001810 */
[----:B------:R-:W-:Y:S04]  /*6810*/  MOV R167, R183 ;  /* 0x000000b700a77202 */ /* 0x000fe80000000f00 */
[-C--:B------:R-:W-:Y:S08]  /*6820*/  HMMA.16816.F32 R20, R172, R176.reuse, R20 ;  /* 0x000000b0ac14723c */ /* 0x080ff00000001814 */
[C---:B------:R-:W-:Y:S04]  /*6830*/  HMMA.16816.F32 R24, R168.reuse, R176, R24 ;  /* 0x000000b0a818723c */ /* 0x040fe80000001818 */
[----:B------:R-:W-:Y:S04]  /*6840*/  MOV R177, R167 ;  /* 0x000000a700b17202 */ /* 0x000fe80000000f00 */
[-C--:B------:R-:W-:Y:S01]  /*6850*/  HMMA.16816.F32 R28, R168, R178.reuse, R28 ;  /* 0x000000b2a81c723c */ /* 0x080fe2000000181c */
[----:B------:R-:W-:Y:S07]  /*6860*/  LDSM.16.M88.4 R168, [R2+0x18000] ;  /* 0x0180000002a8783b */ /* 0x000fee0000000200 */
[----:B------:R-:W-:Y:S01]  /*6870*/  HMMA.16816.F32 R32, R172, R178, R32 ;  /* 0x000000b2ac20723c */ /* 0x000fe20000001820 */
[----:B------:R-:W-:Y:S03]  /*6880*/  LDSM.16.M88.4 R172, [R0+0xb000] ;  /* 0x00b0000000ac783b */ /* 0x000fe60000000200 */
[----:B------:R-:W-:Y:S01]  /*6890*/  IMAD.MOV.U32 R179, RZ, RZ, R3 ;  /* 0x000000ffffb37224 */ /* 0x000fe200078e0003 */
[C---:B------:R-:W-:Y:S04]  /*68a0*/  LEA R182, P1, R180.reuse, R164, 0x2 ;  /* 0x000000a4b4b67211 */ /* 0x040fe800078210ff */
[----:B------:R-:W-:Y:S02]  /*68b0*/  LEA.HI.X R183, R180, R165, RZ, 0x2, P1 ;  /* 0x000000a5b4b77211 */ /* 0x000fe400008f14ff */
[----:B------:R1:W2:Y:S08]  /*68c0*/  LDSM.16.M88.4 R164, [R0+0xa000] ;  /* 0x00a0000000a4783b */ /* 0x0002b00000000200 */
[----:B------:R-:W3:Y:S04]  /*68d0*/  LDG.E R180, desc[UR34][R182.64] ;  /* 0x00000022b6b47981 */ /* 0x000ee8000c1e1900 */
[----:B------:R-:W4:Y:S04]  /*68e0*/  LDG.E R176, desc[UR34][R182.64+0x20] ;  /* 0x00002022b6b07981 */ /* 0x000f28000c1e1900 */
[----:B------:R3:W5:Y:S04]  /*68f0*/  LDG.E R3, desc[UR34][R182.64+0x80] ;  /* 0x00008022b6037981 */ /* 0x000768000c1e1900 */
[----:B-1----:R1:W5:Y:S01]  /*6900*/  LDG.E R0, desc[UR34][R182.64+0xa0] ;  /* 0x0000a022b6007981 */ /* 0x002362000c1e1900 */
[-C--:B--2---:R-:W-:Y:S08]  /*6910*/  HMMA.16816.F32 R4, R164, R168.reuse, R4 ;  /* 0x000000a8a404723c */ /* 0x084ff00000001804 */
[C---:B------:R-:W-:Y:S08]  /*6920*/  HMMA.16816.F32 R8, R172.reuse, R168, R8 ;  /* 0x000000a8ac08723c */ /* 0x040ff00000001808 */
[-C--:B------:R-:W-:Y:S08]  /*6930*/  HMMA.16816.F32 R12, R172, R170.reuse, R12 ;  /* 0x000000aaac0c723c */ /* 0x080ff0000000180c */
[C---:B------:R-:W-:Y:S01]  /*6940*/  HMMA.16816.F32 R16, R164.reuse, R170, R16 ;  /* 0x000000aaa410723c */ /* 0x040fe20000001810 */
[----:B------:R2:W1:Y:S03]  /*6950*/  LDSM.16.M88.4 R168, [R2+0x18800] ;  /* 0x0188000002a8783b */ /* 0x0004660000000200 */
[----:B--2---:R-:W-:Y:S04]  /*6960*/  FFMA.FTZ R2, -R179, R179, 1 ;  /* 0x3f800000b3027423 */ /* 0x004fe800000101b3 */
[----:B------:R-:W-:Y:S01]  /*6970*/  FMUL.FTZ R2, R2, UR12 ;  /* 0x0000000c02027c20 */ /* 0x000fe20008410000 */
[-C--:B-1----:R-:W-:Y:S08]  /*6980*/  HMMA.16816.F32 R20, R164, R168.reuse, R20 ;  /* 0x000000a8a414723c */ /* 0x082ff00000001814 */
[C---:B------:R-:W-:Y:S08]  /*6990*/  HMMA.16816.F32 R24, R172.reuse, R168, R24 ;  /* 0x000000a8ac18723c */ /* 0x040ff00000001818 */
[-C--:B------:R-:W-:Y:S01]  /*69a0*/  HMMA.16816.F32 R28, R172, R170.reuse, R28 ;  /* 0x000000aaac1c723c */ /* 0x080fe2000000181c */
[----:B------:R-:W1:Y:S07]  /*69b0*/  S2R R172, SR_TID.X ;  /* 0x0000000000ac7919 */ /* 0x000e6e0000002100 */
[----:B------:R-:W-:Y:S04]  /*69c0*/  HMMA.16816.F32 R32, R164, R170, R32 ;  /* 0x000000aaa420723c */ /* 0x000fe80000001820 */
[----:B-1----:R-:W-:Y:S01]  /*69d0*/  SHF.L.U32 R172, R172, 0x1, RZ ;  /* 0x00000001acac7819 */ /* 0x002fe200000006ff */
[C---:B---3--:R-:W-:Y:S01]  /*69e0*/  FADD.FTZ R169, -R180.reuse, R4 ;  /* 0x00000004b4a97221 */ /* 0x048fe20000010100 */
[C---:B------:R-:W-:Y:S01]  /*69f0*/  FADD.FTZ R168, -R180.reuse, R5 ;  /* 0x00000005b4a87221 */ /* 0x040fe20000010100 */
[C---:B------:R-:W-:Y:S01]  /*6a00*/  FADD.FTZ R16, -R180.reuse, R16 ;  /* 0x00000010b4107221 */ /* 0x040fe20000010100 */
[----:B------:R-:W-:Y:S01]  /*6a10*/  FADD.FTZ R164, -R180, R17 ;  /* 0x00000011b4a47221 */ /* 0x000fe20000010100 */
[----:B------:R-:W-:Y:S01]  /*6a20*/  FMUL.FTZ R5, R48, R169 ;  /* 0x000000a930057220 */ /* 0x000fe20000410000 */
[----:B------:R-:W-:Y:S01]  /*6a30*/  FMUL.FTZ R168, R47, R168 ;  /* 0x000000a82fa87220 */ /* 0x000fe20000410000 */
[----:B------:R1:W5:Y:S01]  /*6a40*/  LDL.LU R48, [R1+0x78] ;  /* 0x0000780001307983 */ /* 0x0003620000300800 */
[----:B------:R-:W-:Y:S01]  /*6a50*/  FFMA.FTZ R17, -R45, R45, 1 ;  /* 0x3f8000002d117423 */ /* 0x000fe2000001012d */
[----:B------:R-:W-:Y:S01]  /*6a60*/  FMUL.FTZ R164, R44, R164 ;  /* 0x000000a42ca47220 */ /* 0x000fe20000410000 */
[----:B------:R-:W-:Y:S01]  /*6a70*/  FMUL.FTZ R2, R2, R5 ;  /* 0x0000000502027220 */ /* 0x000fe20000410000 */
[----:B------:R1:W5:Y:S01]  /*6a80*/  LDL.LU R47, [R1+0x74] ;  /* 0x00007400012f7983 */ /* 0x0003620000300800 */
[----:B------:R-:W-:Y:S01]  /*6a90*/  FMUL.FTZ R5, R46, R16 ;  /* 0x000000102e057220 */ /* 0x000fe20000410000 */
[C---:B------:R-:W-:Y:S01]  /*6aa0*/  FADD.FTZ R20, -R180.reuse, R20 ;  /* 0x00000014b4147221 */ /* 0x040fe20000010100 */
[C---:B------:R-:W-:Y:S01]  /*6ab0*/  FADD.FTZ R21, -R180.reuse, R21 ;  /* 0x00000015b4157221 */ /* 0x040fe20000010100 */
[----:B------:R1:W5:Y:S01]  /*6ac0*/  LDL.LU R46, [R1+0x70] ;  /* 0x00007000012e7983 */ /* 0x0003620000300800 */
[----:B------:R-:W-:Y:S01]  /*6ad0*/  FADD.FTZ R33, -R180, R33 ;  /* 0x00000021b4217221 */ /* 0x000fe20000010100 */
[----:B------:R-:W-:Y:S01]  /*6ae0*/  FMUL.FTZ R165, R43, R20 ;  /* 0x000000142ba57220 */ /* 0x000fe20000410000 */
[----:B------:R-:W-:Y:S01]  /*6af0*/  FFMA.FTZ R20, -R42, R42, 1 ;  /* 0x3f8000002a147423 */ /* 0x000fe2000001012a */
[----:B------:R1:W5:Y:S01]  /*6b00*/  LDL.LU R45, [R1+0x6c] ;  /* 0x00006c00012d7983 */ /* 0x0003620000300800 */
[----:B------:R-:W-:Y:S01]  /*6b10*/  FMUL.FTZ R166, R218, R21 ;  /* 0x00000015daa67220 */ /* 0x000fe20000410000 */
[----:B------:R-:W-:Y:S01]  /*6b20*/  FFMA.FTZ R21, -R40, R40, 1 ;  /* 0x3f80000028157423 */ /* 0x000fe20000010128 */
[----:B----4-:R-:W-:Y:S01]  /*6b30*/  FADD.FTZ R6, -R176, R6 ;  /* 0x00000006b0067221 */ /* 0x010fe20000010100 */
[----:B------:R1:W5:Y:S01]  /*6b40*/  LDL.LU R44, [R1+0x68] ;  /* 0x00006800012c7983 */ /* 0x0003620000300800 */
[----:B------:R-:W-:Y:S01]  /*6b50*/  FFMA.FTZ R4, -R177, R177, 1 ;  /* 0x3f800000b1047423 */ /* 0x000fe200000101b1 */
[----:B------:R-:W-:Y:S01]  /*6b60*/  FMUL.FTZ R17, R17, UR12 ;  /* 0x0000000c11117c20 */ /* 0x000fe20008410000 */
[----:B------:R-:W-:Y:S01]  /*6b70*/  FMUL.FTZ R6, R36, R6 ;  /* 0x0000000624067220 */ /* 0x000fe20000410000 */
[----:B------:R1:W5:Y:S01]  /*6b80*/  LDL.LU R43, [R1+0x64] ;  /* 0x00006400012b7983 */ /* 0x0003620000300800 */
[----:B------:R-:W-:Y:S01]  /*6b90*/  FMUL.FTZ R4, R4, UR12 ;  /* 0x0000000c04047c20 */ /* 0x000fe20008410000 */
[----:B------:R-:W-:Y:S01]  /*6ba0*/  FMUL.FTZ R17, R17, R5 ;  /* 0x0000000511117220 */ /* 0x000fe20000410000 */
[----:B------:R-:W-:Y:S01]  /*6bb0*/  FFMA.FTZ R5, -R41, R41, 1 ;  /* 0x3f80000029057423 */ /* 0x000fe20000010129 */
[----:B------:R1:W5:Y:S01]  /*6bc0*/  LDL.LU R42, [R1+0x60] ;  /* 0x00006000012a7983 */ /* 0x0003620000300800 */
[----:B------:R-:W-:Y:S01]  /*6bd0*/  FMUL.FTZ R20, R20, UR12 ;  /* 0x0000000c14147c20 */ /* 0x000fe20008410000 */
[----:B------:R-:W-:Y:S01]  /*6be0*/  FMUL.FTZ R4, R4, R168 ;  /* 0x000000a804047220 */ /* 0x000fe20000410000 */
[----:B------:R-:W-:Y:S01]  /*6bf0*/  FMUL.FTZ R5, R5, UR12 ;  /* 0x0000000c05057c20 */ /* 0x000fe20008410000 */
[----:B------:R1:W5:Y:S01]  /*6c00*/  LDL.LU R41, [R1+0x5c] ;  /* 0x00005c0001297983 */ /* 0x0003620000300800 */
[----:B------:R-:W-:Y:S01]  /*6c10*/  FMUL.FTZ R20, R20, R164 ;  /* 0x000000a414147220 */ /* 0x000fe20000410000 */
[----:B------:R-:W-:Y:S01]  /*6c20*/  FMUL.FTZ R21, R21, UR12 ;  /* 0x0000000c15157c20 */ /* 0x000fe20008410000 */
[----:B------:R-:W-:Y:S01]  /*6c30*/  F2FP.F16.F32.PACK_AB R4, R4, R2 ;  /* 0x000000020404723e */ /* 0x000fe200000000ff */
[----:B------:R1:W5:Y:S01]  /*6c40*/  LDL.LU R40, [R1+0x58] ;  /* 0x0000580001287983 */ /* 0x0003620000300800 */
[----:B------:R-:W-:Y:S01]  /*6c50*/  FMUL.FTZ R5, R5, R165 ;  /* 0x000000a505057220 */ /* 0x000fe20000410000 */
[----:B------:R-:W-:Y:S01]  /*6c60*/  FMUL.FTZ R2, R21, R166 ;  /* 0x000000a615027220 */ /* 0x000fe20000410000 */
[----:B------:R-:W-:Y:S01]  /*6c70*/  F2FP.F16.F32.PACK_AB R20, R20, R17 ;  /* 0x000000111414723e */ /* 0x000fe200000000ff */
[----:B------:R-:W2:Y:S01]  /*6c80*/  S2R R218, SR_TID.X ;  /* 0x0000000000da7919 */ /* 0x000ea20000002100 */
[----:B------:R-:W-:Y:S01]  /*6c90*/  FFMA.FTZ R164, -R39, R39, 1 ;  /* 0x3f80000027a47423 */ /* 0x000fe20000010127 */
[----:B------:R-:W-:Y:S01]  /*6ca0*/  FADD.FTZ R17, -R180, R32 ;  /* 0x00000020b4117221 */ /* 0x000fe20000010100 */
[----:B------:R-:W-:Y:S01]  /*6cb0*/  F2FP.F16.F32.PACK_AB R32, R2, R5 ;  /* 0x000000050220723e */ /* 0x000fe200000000ff */
[----:B------:R1:W5:Y:S01]  /*6cc0*/  LDL.LU R39, [R1+0x54] ;  /* 0x0000540001277983 */ /* 0x0003620000300800 */
[----:B------:R-:W-:Y:S01]  /*6cd0*/  FMUL.FTZ R5, R37, R33 ;  /* 0x0000002125057220 */ /* 0x000fe20000410000 */
[----:B------:R-:W-:Y:S01]  /*6ce0*/  FMUL.FTZ R2, R38, R17 ;  /* 0x0000001126027220 */ /* 0x000fe20000410000 */
[----:B------:R-:W-:Y:S01]  /*6cf0*/  FFMA.FTZ R21, -R215, R215, 1 ;  /* 0x3f800000d7157423 */ /* 0x000fe200000101d7 */
[----:B------:R1:W5:Y:S01]  /*6d00*/  LDL.LU R38, [R1+0x50] ;  /* 0x0000500001267983 */ /* 0x0003620000300800 */
[----:B------:R-:W-:Y:S01]  /*6d10*/  FADD.FTZ R7, -R176, R7 ;  /* 0x00000007b0077221 */ /* 0x000fe20000010100 */
[----:B------:R-:W-:Y:S01]  /*6d20*/  FFMA.FTZ R33, -R219, R219, 1 ;  /* 0x3f800000db217423 */ /* 0x000fe200000101db */
[----:B------:R-:W-:Y:S01]  /*6d30*/  FFMA.FTZ R17, -R216, R216, 1 ;  /* 0x3f800000d8117423 */ /* 0x000fe200000101d8 */
[----:B------:R1:W5:Y:S01]  /*6d40*/  LDL.LU R37, [R1+0x4c] ;  /* 0x00004c0001257983 */ /* 0x0003620000300800 */
[----:B------:R-:W-:Y:S01]  /*6d50*/  FMUL.FTZ R21, R21, UR12 ;  /* 0x0000000c15157c20 */ /* 0x000fe20008410000 */
[----:B------:R-:W-:Y:S01]  /*6d60*/  FMUL.FTZ R164, R164, UR12 ;  /* 0x0000000ca4a47c20 */ /* 0x000fe20008410000 */
[----:B------:R-:W-:Y:S01]  /*6d70*/  FMUL.FTZ R7, R220, R7 ;  /* 0x00000007dc077220 */ /* 0x000fe20000410000 */
[----:B------:R1:W5:Y:S01]  /*6d80*/  LDL.LU R36, [R1+0x48] ;  /* 0x0000480001247983 */ /* 0x0003620000300800 */
[----:B------:R-:W-:Y:S01]  /*6d90*/  FMUL.FTZ R33, R33, UR12 ;  /* 0x0000000c21217c20 */ /* 0x000fe20008410000 */
[----:B------:R-:W-:Y:S01]  /*6da0*/  FMUL.FTZ R17, R17, UR12 ;  /* 0x0000000c11117c20 */ /* 0x000fe20008410000 */
[----:B------:R-:W-:Y:S01]  /*6db0*/  FMUL.FTZ R21, R21, R5 ;  /* 0x0000000515157220 */ /* 0x000fe20000410000 */
[----:B------:R-:W3:Y:S01]  /*6dc0*/  S2R R215, SR_TID.X ;  /* 0x0000000000d77919 */ /* 0x000ee20000002100 */
[----:B------:R-:W-:Y:S01]  /*6dd0*/  FMUL.FTZ R164, R164, R2 ;  /* 0x00000002a4a47220 */ /* 0x000fe20000410000 */
[----:B------:R-:W-:Y:S01]  /*6de0*/  FMUL.FTZ R33, R33, R6 ;  /* 0x0000000621217220 */ /* 0x000fe20000410000 */
[----:B------:R-:W-:Y:S01]  /*6df0*/  FMUL.FTZ R17, R17, R7 ;  /* 0x0000000711117220 */ /* 0x000fe20000410000 */
[----:B--2---:R-:W-:Y:S04]  /*6e00*/  SHF.L.U32 R218, R218, 0x5, RZ ;  /* 0x00000005dada7819 */ /* 0x004fe800000006ff */
[----:B------:R-:W-:Y:S04]  /*6e10*/  LOP3.LUT R16, R218, 0x7400, RZ, 0xc0, !PT ;  /* 0x00007400da107812 */ /* 0x000fe800078ec0ff */
[----:B------:R-:W-:Y:S04]  /*6e20*/  LOP3.LUT R16, R16, 0x6, R172, 0xf8, !PT ;  /* 0x0000000610107812 */ /* 0x000fe800078ef8ac */
[----:B------:R-:W-:Y:S04]  /*6e30*/  LOP3.LUT R16, R16, R181, RZ, 0xfc, !PT ;  /* 0x000000b510107212 */ /* 0x000fe800078efcff */
[----:B------:R-:W-:Y:S02]  /*6e40*/  LEA R5, R16, UR4, 0x1 ;  /* 0x0000000410057c11 */ /* 0x000fe4000f8e08ff */
[C---:B---3--:R-:W-:Y:S02]  /*6e50*/  LOP3.LUT R220, R215.reuse, 0x8, RZ, 0xc0, !PT ;  /* 0x00000008d7dc7812 */ /* 0x048fe400078ec0ff */
[C---:B------:R-:W-:Y:S02]  /*6e60*/  SHF.L.U32 R219, R215.reuse, 0x6, RZ ;  /* 0x00000006d7db7819 */ /* 0x040fe400000006ff */
[----:B------:R-:W-:Y:S01]  /*6e70*/  SHF.L.U32 R216, R215, 0x3, RZ ;  /* 0x00000003d7d87819 */ /* 0x000fe200000006ff */
[----:B-1----:R-:W-:Y:S06]  /*6e80*/  BRA.U !UP0, `(.L_x_1195) ;  /* 0x0000000108e87547 */ /* 0x002fec000b800000 */
[----:B------:R-:W2:Y:S01]  /*6e90*/  LDL.LU R168, [R1+0x4] ;  /* 0x0000040001a87983 */ /* 0x000ea20000300800 */
[----:B------:R-:W1:Y:S01]  /*6ea0*/  LDC R165, c[0x0][0x3b0] ;  /* 0x0000ec00ffa57b82 */ /* 0x000e620000000800 */
[----:B------:R-:W-:Y:S01]  /*6eb0*/  LOP3.LUT R177, R216, 0x38, RZ, 0xc0, !PT ;  /* 0x00000038d8b17812 */ /* 0x000fe200078ec0ff */
[----:B------:R-:W-:Y:S01]  /*6ec0*/  ULOP3.LUT UR10, UR38, 0x1, URZ, 0xc0, !UPT ;  /* 0x00000001260a7892 */ /* 0x000fe2000f8ec0ff */
[----:B------:R-:W3:Y:S01]  /*6ed0*/  LDL.LU R167, [R1] ;  /* 0x0000000001a77983 */ /* 0x000ee20000300800 */
[----:B------:R-:W-:Y:S02]  /*6ee0*/  IADD3 R6, P1, PT, RZ, -UR31, RZ ;  /* 0x8000001fff067c10 */ /* 0x000fe4000ff3e0ff */
[C---:B------:R-:W-:Y:S01]  /*6ef0*/  ISETP.GE.AND P4, PT, R177.reuse, UR8, PT ;  /* 0x00000008b1007c0c */ /* 0x040fe2000bf86270 */
[----:B------:R-:W-:Y:S01]  /*6f00*/  UISETP.NE.U32.AND UP1, UPT, UR10, 0x1, UPT ;  /* 0x000000010a00788c */ /* 0x000fe2000bf25070 */
[----:B------:R-:W-:Y:S03]  /*6f10*/  LOP3.LUT R166, R177, 0x40, RZ, 0xfc, !PT ;  /* 0x00000040b1a67812 */ /* 0x000fe600078efcff */
[----:B------:R-:W-:Y:S01]  /*6f20*/  USEL UR10, UR30, 0x4000, !UP1 ;  /* 0x000040001e0a7887 */ /* 0x000fe2000c800000 */
[----:B------:R-:W-:Y:S02]  /*6f30*/  ISETP.GE.AND P2, PT, R166, UR8, PT ;  /* 0x00000008a6007c0c */ /* 0x000fe4000bf46270 */
[----:B------:R-:W4:Y:S03]  /*6f40*/  LDC R166, c[0x0][0x3b4] ;  /* 0x0000ed00ffa67b82 */ /* 0x000f260000000800 */
[----:B------:R-:W-:Y:S02]  /*6f50*/  VIADD R252, R252, UR10 ;  /* 0x0000000afcfc7c36 */ /* 0x000fe40008000000 */
[----:B------:R-:W-:Y:S02]  /*6f60*/  VIADD R221, R221, UR10 ;  /* 0x0000000adddd7c36 */ /* 0x000fe40008000000 */
[----:B------:R-:W-:Y:S02]  /*6f70*/  VIADD R207, R207, UR10 ;  /* 0x0000000acfcf7c36 */ /* 0x000fe40008000000 */
[C---:B-1----:R-:W-:Y:S04]  /*6f80*/  IMAD.SHL.U32 R2, R165.reuse, 0x40, RZ ;  /* 0x00000040a5027824 */ /* 0x042fe800078e00ff */
[----:B------:R-:W-:Y:S05]  /*6f90*/  IMAD.X R2, RZ, RZ, ~R2, P1 ;  /* 0x000000ffff027224 */ /* 0x000fea00008e0e02 */
[----:B------:R-:W-:Y:S04]  /*6fa0*/  SHF.R.S64 R6, R6, 0x1f, R2 ;  /* 0x0000001f06067819 */ /* 0x000fe80000001002 */
[----:B--2---:R-:W-:Y:S04]  /*6fb0*/  IADD3 R168, P1, PT, R6, R168, RZ ;  /* 0x000000a806a87210 */ /* 0x004fe80007f3e0ff */
[----:B---3--:R-:W-:Y:S01]  /*6fc0*/  LEA.HI.X.SX32 R167, R2, R167, 0x1, P1 ;  /* 0x000000a702a77211 */ /* 0x008fe200008f0eff */
[----:B------:R1:W-:Y:S01]  /*6fd0*/  STL [R1+0x4], R168 ;  /* 0x000004a801007387 */ /* 0x0003e20000100800 */
[--C-:B------:R-:W-:Y:S02]  /*6fe0*/  @!P4 IMAD.MOV.U32 R6, RZ, RZ, R168.reuse ;  /* 0x000000ffff06c224 */ /* 0x100fe400078e00a8 */
[----:B----4-:R-:W-:Y:S01]  /*6ff0*/  IMAD.SHL.U32 R2, R166, 0x40, RZ ;  /* 0x00000040a6027824 */ /* 0x010fe200078e00ff */
[----:B------:R1:W-:Y:S01]  /*7000*/  STL [R1], R167 ;  /* 0x000000a701007387 */ /* 0x0003e20000100800 */
        /* <DEDUP_REMOVED lines=34> */
.L_x_1195:
[----:B------:R2:W-:Y:S01]  /*7230*/  STS [R5+0x1c000], R4 ;  /* 0x01c0000405007388 */ /* 0x0005e20000000800 */
[----:B------:R-:W-:Y:S01]  /*7240*/  FFMA.FTZ R2, -R233, R233, 1 ;  /* 0x3f800000e9027423 */ /* 0x000fe200000101e9 */
[C---:B------:R-:W-:Y:S01]  /*7250*/  FADD.FTZ R18, -R176.reuse, R18 ;  /* 0x00000012b0127221 */ /* 0x040fe20000010100 */
[----:B-1----:R-:W-:Y:S01]  /*7260*/  F2FP.F16.F32.PACK_AB R7, R17, R33 ;  /* 0x000000211107723e */ /* 0x002fe200000000ff */
[----:B------:R-:W-:Y:S01]  /*7270*/  FADD.FTZ R22, -R176, R22 ;  /* 0x00000016b0167221 */ /* 0x000fe20000010100 */
[----:B------:R-:W-:Y:S01]  /*7280*/  FMUL.FTZ R17, R2, UR12 ;  /* 0x0000000c02117c20 */ /* 0x000fe20008410000 */
[----:B------:R-:W-:Y:S01]  /*7290*/  FADD.FTZ R23, -R176, R23 ;  /* 0x00000017b0177221 */ /* 0x000fe20000010100 */
[----:B------:R-:W-:Y:S01]  /*72a0*/  FFMA.FTZ R2, -R225, R225, 1 ;  /* 0x3f800000e1027423 */ /* 0x000fe200000101e1 */
[----:B------:R-:W-:Y:S01]  /*72b0*/  ISETP.NE.AND P1, PT, R220, RZ, PT ;  /* 0x000000ffdc00720c */ /* 0x000fe20003f25270 */
[----:B------:R-:W-:Y:S01]  /*72c0*/  FMUL.FTZ R18, R189, R18 ;  /* 0x00000012bd127220 */ /* 0x000fe20000410000 */
[----:B------:R-:W-:Y:S01]  /*72d0*/  FMUL.FTZ R22, R187, R22 ;  /* 0x00000016bb167220 */ /* 0x000fe20000410000 */
[----:B------:R-:W-:Y:S01]  /*72e0*/  FMUL.FTZ R23, R186, R23 ;  /* 0x00000017ba177220 */ /* 0x000fe20000410000 */
[----:B------:R-:W-:Y:S01]  /*72f0*/  FMUL.FTZ R2, R2, UR12 ;  /* 0x0000000c02027c20 */ /* 0x000fe20008410000 */
[----:B------:R-:W-:Y:S01]  /*7300*/  FMUL.FTZ R18, R17, R18 ;  /* 0x0000001211127220 */ /* 0x000fe20000410000 */
[----:B------:R-:W-:Y:S01]  /*7310*/  MOV R165, 0x10 ;  /* 0x0000001000a57802 */ /* 0x000fe20000000f00 */
[----:B------:R-:W-:Y:S01]  /*7320*/  FFMA.FTZ R17, -R195, R195, 1 ;  /* 0x3f800000c3117423 */ /* 0x000fe200000101c3 */
[----:B------:R-:W-:Y:S01]  /*7330*/  FMUL.FTZ R23, R2, R23 ;  /* 0x0000001702177220 */ /* 0x000fe20000410000 */
[----:B------:R-:W-:Y:S01]  /*7340*/  LEA R2, R16, UR33, 0x1 ;  /* 0x0000002110027c11 */ /* 0x000fe2000f8e08ff */
[----:B------:R1:W-:Y:S01]  /*7350*/  STS [R5+0x1c400], R7 ;  /* 0x01c4000705007388 */ /* 0x0003e20000000800 */
[----:B------:R-:W-:Y:S01]  /*7360*/  SEL R33, R165, 0xfffffff0, !P3 ;  /* 0xfffffff0a5217807 */ /* 0x000fe20005800000 */
[----:B------:R-:W-:Y:S01]  /*7370*/  FMUL.FTZ R16, R17, UR12 ;  /* 0x0000000c11107c20 */ /* 0x000fe20008410000 */
[----:B------:R-:W-:Y:S01]  /*7380*/  FADD.FTZ R19, -R176, R19 ;  /* 0x00000013b0137221 */ /* 0x000fe20000010100 */
[----:B------:R-:W-:Y:S01]  /*7390*/  FFMA.FTZ R6, -R229, R229, 1 ;  /* 0x3f800000e5067423 */ /* 0x000fe200000101e5 */
[C---:B-----5:R-:W-:Y:S01]  /*73a0*/  FADD.FTZ R12, -R3.reuse, R12 ;  /* 0x0000000c030c7221 */ /* 0x060fe20000010100 */
[C---:B------:R-:W-:Y:S01]  /*73b0*/  FADD.FTZ R9, -R3.reuse, R9 ;  /* 0x0000000903097221 */ /* 0x040fe20000010100 */
[----:B--2---:R-:W-:Y:S01]  /*73c0*/  FFMA.FTZ R4, -R226, R226, 1 ;  /* 0x3f800000e2047423 */ /* 0x004fe200000101e2 */
[----:B------:R-:W-:Y:S01]  /*73d0*/  FMUL.FTZ R6, R6, UR12 ;  /* 0x0000000c06067c20 */ /* 0x000fe20008410000 */
[----:B------:R-:W-:Y:S01]  /*73e0*/  FMUL.FTZ R19, R188, R19 ;  /* 0x00000013bc137220 */ /* 0x000fe20000410000 */
[----:B------:R-:W-:Y:S01]  /*73f0*/  FADD.FTZ R34, -R176, R34 ;  /* 0x00000022b0227221 */ /* 0x000fe20000010100 */
[----:B------:R-:W-:Y:S01]  /*7400*/  FMUL.FTZ R4, R4, UR12 ;  /* 0x0000000c04047c20 */ /* 0x000fe20008410000 */
[----:B------:R-:W-:Y:S01]  /*7410*/  FADD.FTZ R8, -R3, R8 ;  /* 0x0000000803087221 */ /* 0x000fe20000010100 */
[----:B------:R-:W-:Y:S01]  /*7420*/  FMUL.FTZ R19, R6, R19 ;  /* 0x0000001306137220 */ /* 0x000fe20000410000 */
[----:B------:R-:W-:Y:S01]  /*7430*/  FADD.FTZ R6, -R176, R35 ;  /* 0x00000023b0067221 */ /* 0x000fe20000010100 */
[----:B------:R-:W-:Y:S01]  /*7440*/  FMUL.FTZ R22, R4, R22 ;  /* 0x0000001604167220 */ /* 0x000fe20000410000 */
[----:B------:R-:W-:Y:S01]  /*7450*/  FFMA.FTZ R4, -R193, R193, 1 ;  /* 0x3f800000c1047423 */ /* 0x000fe200000101c1 */
[----:B------:R-:W-:Y:S01]  /*7460*/  FMUL.FTZ R34, R185, R34 ;  /* 0x00000022b9227220 */ /* 0x000fe20000410000 */
[----:B------:R-:W-:Y:S01]  /*7470*/  FMUL.FTZ R6, R184, R6 ;  /* 0x00000006b8067220 */ /* 0x000fe20000410000 */
[----:B------:R-:W-:Y:S01]  /*7480*/  FADD.FTZ R24, -R3, R24 ;  /* 0x0000001803187221 */ /* 0x000fe20000010100 */
[----:B------:R-:W-:Y:S01]  /*7490*/  FMUL.FTZ R17, R4, UR12 ;  /* 0x0000000c04117c20 */ /* 0x000fe20008410000 */
[----:B------:R-:W-:Y:S01]  /*74a0*/  IADD3 R4, PT, PT, R2, 0x20, RZ ;  /* 0x0000002002047810 */ /* 0x000fe20007ffe0ff */
[----:B------:R-:W-:Y:S01]  /*74b0*/  FMUL.FTZ R34, R16, R34 ;  /* 0x0000002210227220 */ /* 0x000fe20000410000 */
[C---:B------:R-:W-:Y:S01]  /*74c0*/  @P1 IADD3 R4, PT, PT, R2.reuse, -0x20, RZ ;  /* 0xffffffe002041810 */ /* 0x040fe20007ffe0ff */
[----:B------:R-:W-:Y:S01]  /*74d0*/  FMUL.FTZ R17, R17, R6 ;  /* 0x0000000611117220 */ /* 0x000fe20000410000 */
[----:B------:R-:W-:Y:S01]  /*74e0*/  IADD3 R2, PT, PT, R2, R33, RZ ;  /* 0x0000002102027210 */ /* 0x000fe20007ffe0ff */
[----:B-1----:R-:W-:Y:S01]  /*74f0*/  FADD.FTZ R7, -R3, R13 ;  /* 0x0000000d03077221 */ /* 0x002fe20000010100 */
[----:B------:R-:W-:Y:S01]  /*7500*/  F2FP.F16.F32.PACK_AB R6, R19, R18 ;  /* 0x000000121306723e */ /* 0x000fe200000000ff */
[----:B------:R-:W-:Y:S01]  /*7510*/  FMUL.FTZ R18, R202, R12 ;  /* 0x0000000cca127220 */ /* 0x000fe20000410000 */
[----:B------:R-:W-:Y:S01]  /*7520*/  FFMA.FTZ R13, -R246, R246, 1 ;  /* 0x3f800000f60d7423 */ /* 0x000fe200000101f6 */
[----:B------:R1:W-:Y:S01]  /*7530*/  STS [R2+-0x4000], R20 ;  /* 0xffc0001402007388 */ /* 0x0003e20000000800 */
[----:B------:R-:W-:Y:S01]  /*7540*/  FMUL.FTZ R19, R223, R9 ;  /* 0x00000009df137220 */ /* 0x000fe20000410000 */
[----:B------:R-:W-:Y:S01]  /*7550*/  FFMA.FTZ R12, -R245, R245, 1 ;  /* 0x3f800000f50c7423 */ /* 0x000fe200000101f5 */
[----:B------:R-:W-:Y:S01]  /*7560*/  FFMA.FTZ R9, -R243, R243, 1 ;  /* 0x3f800000f3097423 */ /* 0x000fe200000101f3 */
[----:B------:R-:W-:Y:S01]  /*7570*/  FMUL.FTZ R13, R13, UR12 ;  /* 0x0000000c0d0d7c20 */ /* 0x000fe20008410000 */
[----:B------:R-:W-:Y:S01]  /*7580*/  F2FP.F16.F32.PACK_AB R16, R23, R22 ;  /* 0x000000161710723e */ /* 0x000fe200000000ff */
[----:B------:R-:W-:Y:S01]  /*7590*/  FMUL.FTZ R12, R12, UR12 ;  /* 0x0000000c0c0c7c20 */ /* 0x000fe20008410000 */
[----:B------:R-:W-:Y:S01]  /*75a0*/  FMUL.FTZ R9, R9, UR12 ;  /* 0x0000000c09097c20 */ /* 0x000fe20008410000 */
[----:B------:R-:W-:Y:S01]  /*75b0*/  FMUL.FTZ R7, R201, R7 ;  /* 0x00000007c9077220 */ /* 0x000fe20000410000 */
[C---:B------:R-:W-:Y:S01]  /*75c0*/  FADD.FTZ R25, -R3.reuse, R25 ;  /* 0x0000001903197221 */ /* 0x040fe20000010100 */
[C---:B------:R-:W-:Y:S01]  /*75d0*/  FADD.FTZ R28, -R3.reuse, R28 ;  /* 0x0000001c031c7221 */ /* 0x040fe20000010100 */
[----:B------:R-:W-:Y:S01]  /*75e0*/  FADD.FTZ R3, -R3, R29 ;  /* 0x0000001d03037221 */ /* 0x000fe20000010100 */
[----:B------:R2:W-:Y:S01]  /*75f0*/  STS [R2+-0x3c00], R6 ;  /* 0xffc4000602007388 */ /* 0x0005e20000000800 */
[----:B------:R-:W-:Y:S01]  /*7600*/  FADD.FTZ R10, -R0, R10 ;  /* 0x0000000a000a7221 */ /* 0x000fe20000010100 */
[----:B------:R-:W-:Y:S01]  /*7610*/  FMUL.FTZ R28, R191, R28 ;  /* 0x0000001cbf1c7220 */ /* 0x000fe20000410000 */
[----:B------:R-:W-:Y:S01]  /*7620*/  FMUL.FTZ R3, R190, R3 ;  /* 0x00000003be037220 */ /* 0x000fe20000410000 */
[C---:B------:R-:W-:Y:S01]  /*7630*/  FADD.FTZ R11, -R0.reuse, R11 ;  /* 0x0000000b000b7221 */ /* 0x040fe20000010100 */
[C---:B------:R-:W-:Y:S01]  /*7640*/  FADD.FTZ R14, -R0.reuse, R14 ;  /* 0x0000000e000e7221 */ /* 0x040fe20000010100 */
[C---:B------:R-:W-:Y:S01]  /*7650*/  FADD.FTZ R26, -R0.reuse, R26 ;  /* 0x0000001a001a7221 */ /* 0x040fe20000010100 */
[C---:B------:R-:W-:Y:S01]  /*7660*/  FADD.FTZ R27, -R0.reuse, R27 ;  /* 0x0000001b001b7221 */ /* 0x040fe20000010100 */
[----:B------:R-:W-:Y:S01]  /*7670*/  FMUL.FTZ R11, R235, R11 ;  /* 0x0000000beb0b7220 */ /* 0x000fe20000410000 */
[----:B------:R-:W-:Y:S01]  /*7680*/  FADD.FTZ R30, -R0, R30 ;  /* 0x0000001e001e7221 */ /* 0x000fe20000010100 */
[----:B------:R-:W-:Y:S01]  /*7690*/  FMUL.FTZ R26, R222, R26 ;  /* 0x0000001ade1a7220 */ /* 0x000fe20000410000 */
[----:B------:R-:W-:Y:S01]  /*76a0*/  FMUL.FTZ R14, R228, R14 ;  /* 0x0000000ee40e7220 */ /* 0x000fe20000410000 */
[----:B------:R-:W-:Y:S01]  /*76b0*/  FMUL.FTZ R24, R197, R24 ;  /* 0x00000018c5187220 */ /* 0x000fe20000410000 */
[----:B-1----:R-:W-:Y:S01]  /*76c0*/  FMUL.FTZ R20, R224, R8 ;  /* 0x00000008e0147220 */ /* 0x002fe20000410000 */
[----:B------:R-:W-:Y:S01]  /*76d0*/  FFMA.FTZ R8, -R242, R242, 1 ;  /* 0x3f800000f2087423 */ /* 0x000fe200000101f2 */
[----:B------:R-:W-:Y:S01]  /*76e0*/  FMUL.FTZ R25, R196, R25 ;  /* 0x00000019c4197220 */ /* 0x000fe20000410000 */
[----:B------:R-:W-:Y:S01]  /*76f0*/  FMUL.FTZ R30, R199, R30 ;  /* 0x0000001ec71e7220 */ /* 0x000fe20000410000 */
[----:B------:R-:W-:Y:S01]  /*7700*/  FMUL.FTZ R22, R13, R20 ;  /* 0x000000140d167220 */ /* 0x000fe20000410000 */
[----:B------:R-:W-:Y:S01]  /*7710*/  FMUL.FTZ R8, R8, UR12 ;  /* 0x0000000c08087c20 */ /* 0x000fe20008410000 */
[----:B------:R-:W-:Y:S01]  /*7720*/  FMUL.FTZ R20, R12, R19 ;  /* 0x000000130c147220 */ /* 0x000fe20000410000 */
[----:B------:R-:W-:Y:S01]  /*7730*/  FMUL.FTZ R19, R9, R18 ;  /* 0x0000001209137220 */ /* 0x000fe20000410000 */
[----:B------:R-:W-:Y:S01]  /*7740*/  FFMA.FTZ R12, -R238, R238, 1 ;  /* 0x3f800000ee0c7423 */ /* 0x000fe200000101ee */
[----:B------:R-:W-:Y:S01]  /*7750*/  FMUL.FTZ R18, R8, R7 ;  /* 0x0000000708127220 */ /* 0x000fe20000410000 */
[----:B------:R-:W-:Y:S01]  /*7760*/  FFMA.FTZ R7, -R232, R232, 1 ;  /* 0x3f800000e8077423 */ /* 0x000fe200000101e8 */
[----:B------:R-:W-:Y:S01]  /*7770*/  FFMA.FTZ R8, -R234, R234, 1 ;  /* 0x3f800000ea087423 */ /* 0x000fe200000101ea */
[----:B--2---:R-:W-:Y:S01]  /*7780*/  FFMA.FTZ R6, -R247, R247, 1 ;  /* 0x3f800000f7067423 */ /* 0x004fe200000101f7 */
[----:B------:R-:W-:Y:S01]  /*7790*/  FFMA.FTZ R9, -R237, R237, 1 ;  /* 0x3f800000ed097423 */ /* 0x000fe200000101ed */
[----:B------:R-:W-:Y:S01]  /*77a0*/  FMUL.FTZ R7, R7, UR12 ;  /* 0x0000000c07077c20 */ /* 0x000fe20008410000 */
[----:B------:R-:W-:Y:S01]  /*77b0*/  FMUL.FTZ R8, R8, UR12 ;  /* 0x0000000c08087c20 */ /* 0x000fe20008410000 */
[----:B------:R-:W-:Y:S01]  /*77c0*/  FMUL.FTZ R6, R6, UR12 ;  /* 0x0000000c06067c20 */ /* 0x000fe20008410000 */
[----:B------:R-:W-:Y:S01]  /*77d0*/  FMUL.FTZ R12, R12, UR12 ;  /* 0x0000000c0c0c7c20 */ /* 0x000fe20008410000 */
[----:B------:R-:W-:Y:S01]  /*77e0*/  FMUL.FTZ R13, R7, R3 ;  /* 0x00000003070d7220 */ /* 0x000fe20000410000 */
[----:B------:R-:W-:Y:S01]  /*77f0*/  F2FP.F16.F32.PACK_AB R3, R20, R22 ;  /* 0x000000161403723e */ /* 0x000fe200000000ff */
[----:B------:R-:W-:Y:S01]  /*7800*/  FMUL.FTZ R28, R8, R28 ;  /* 0x0000001c081c7220 */ /* 0x000fe20000410000 */
[----:B------:R-:W-:Y:S01]  /*7810*/  FFMA.FTZ R8, -R249, R249, 1 ;  /* 0x3f800000f9087423 */ /* 0x000fe200000101f9 */
[----:B------:R-:W-:Y:S01]  /*7820*/  FFMA.FTZ R7, -R248, R248, 1 ;  /* 0x3f800000f8077423 */ /* 0x000fe200000101f8 */
[----:B------:R-:W-:Y:S01]  /*7830*/  FMUL.FTZ R9, R9, UR12 ;  /* 0x0000000c09097c20 */ /* 0x000fe20008410000 */
[----:B------:R1:W-:Y:S01]  /*7840*/  STS [R5+0x1d000], R3 ;  /* 0x01d0000305007388 */ /* 0x0003e20000000800 */
[----:B------:R-:W-:Y:S01]  /*7850*/  FMUL.FTZ R8, R8, UR12 ;  /* 0x0000000c08087c20 */ /* 0x000fe20008410000 */
[----:B------:R-:W-:Y:S01]  /*7860*/  FMUL.FTZ R7, R7, UR12 ;  /* 0x0000000c07077c20 */ /* 0x000fe20008410000 */
[----:B------:R-:W-:Y:S01]  /*7870*/  FMUL.FTZ R24, R12, R24 ;  /* 0x000000180c187220 */ /* 0x000fe20000410000 */
[----:B------:R-:W-:Y:S01]  /*7880*/  FMUL.FTZ R12, R9, R25 ;  /* 0x00000019090c7220 */ /* 0x000fe20000410000 */
[----:B------:R-:W-:Y:S01]  /*7890*/  FMUL.FTZ R11, R8, R11 ;  /* 0x0000000b080b7220 */ /* 0x000fe20000410000 */
[----:B------:R-:W-:Y:S01]  /*78a0*/  FFMA.FTZ R8, -R244, R244, 1 ;  /* 0x3f800000f4087423 */ /* 0x000fe200000101f4 */
[----:B------:R-:W-:Y:S01]  /*78b0*/  FMUL.FTZ R14, R7, R14 ;  /* 0x0000000e070e7220 */ /* 0x000fe20000410000 */
[----:B------:R-:W-:Y:S01]  /*78c0*/  FFMA.FTZ R7, -R241, R241, 1 ;  /* 0x3f800000f1077423 */ /* 0x000fe200000101f1 */
[----:B------:R-:W-:Y:S01]  /*78d0*/  F2FP.F16.F32.PACK_AB R9, R18, R19 ;  /* 0x000000131209723e */ /* 0x000fe200000000ff */
[----:B------:R-:W-:Y:S01]  /*78e0*/  FMUL.FTZ R8, R8, UR12 ;  /* 0x0000000c08087c20 */ /* 0x000fe20008410000 */
[----:B------:R-:W-:Y:S01]  /*78f0*/  FMUL.FTZ R27, R203, R27 ;  /* 0x0000001bcb1b7220 */ /* 0x000fe20000410000 */
[----:B------:R-:W-:Y:S01]  /*7900*/  FMUL.FTZ R7, R7, UR12 ;  /* 0x0000000c07077c20 */ /* 0x000fe20008410000 */
[----:B------:R-:W-:Y:S01]  /*7910*/  F2FP.F16.F32.PACK_AB R21, R21, R164 ;  /* 0x000000a41515723e */ /* 0x000fe200000000ff */
[----:B------:R-:W-:Y:S01]  /*7920*/  FMUL.FTZ R26, R8, R26 ;  /* 0x0000001a081a7220 */ /* 0x000fe20000410000 */
[----:B------:R-:W-:Y:S01]  /*7930*/  F2FP.F16.F32.PACK_AB R17, R17, R34 ;  /* 0x000000221111723e */ /* 0x000fe200000000ff */
[----:B------:R-:W-:Y:S01]  /*7940*/  FMUL.FTZ R7, R7, R27 ;  /* 0x0000001b07077220 */ /* 0x000fe20000410000 */
[----:B------:R-:W-:Y:S01]  /*7950*/  F2FP.F16.F32.PACK_AB R12, R12, R24 ;  /* 0x000000180c0c723e */ /* 0x000fe200000000ff */
[----:B------:R-:W2:Y:S01]  /*7960*/  LDC R184, c[0x0][0x44c] ;  /* 0x00011300ffb87b82 */ /* 0x000ea20000000800 */
[----:B------:R-:W-:Y:S02]  /*7970*/  F2FP.F16.F32.PACK_AB R13, R13, R28 ;  /* 0x0000001c0d0d723e */ /* 0x000fe400000000ff */
[----:B------:R-:W-:Y:S02]  /*7980*/  F2FP.F16.F32.PACK_AB R7, R7, R26 ;  /* 0x0000001a0707723e */ /* 0x000fe400000000ff */
[----:B------:R-:W-:Y:S01]  /*7990*/  LOP3.LUT R246, R216, 0x38, RZ, 0xc0, !PT ;  /* 0x00000038d8f67812 */ /* 0x000fe200078ec0ff */
[----:B-1----:R-:W-:Y:S01]  /*79a0*/  FADD.FTZ R3, -R0, R15 ;  /* 0x0000000f00037221 */ /* 0x002fe20000010100 */
[----:B------:R-:W-:Y:S01]  /*79b0*/  FMUL.FTZ R15, R236, R10 ;  /* 0x0000000aec0f7220 */ /* 0x000fe20000410000 */
[----:B------:R-:W-:Y:S01]  /*79c0*/  FFMA.FTZ R10, -R250, R250, 1 ;  /* 0x3f800000fa0a7423 */ /* 0x000fe200000101fa */
[----:B------:R-:W-:Y:S01]  /*79d0*/  FADD.FTZ R0, -R0, R31 ;  /* 0x0000001f00007221 */ /* 0x000fe20000010100 */
[----:B------:R-:W-:Y:S01]  /*79e0*/  FMUL.FTZ R3, R227, R3 ;  /* 0x00000003e3037220 */ /* 0x000fe20000410000 */
[----:B------:R-:W-:Y:S01]  /*79f0*/  LOP3.LUT R232, R215, 0x10, RZ, 0xc0, !PT ;  /* 0x00000010d7e87812 */ /* 0x000fe200078ec0ff */
[----:B------:R-:W-:Y:S01]  /*7a00*/  FMUL.FTZ R10, R10, UR12 ;  /* 0x0000000c0a0a7c20 */ /* 0x000fe20008410000 */
[----:B------:R-:W-:Y:S01]  /*7a10*/  FMUL.FTZ R0, R198, R0 ;  /* 0x00000000c6007220 */ /* 0x000fe20000410000 */
[----:B------:R-:W-:Y:S02]  /*7a20*/  LOP3.LUT R233, R246, 0x40, RZ, 0xfc, !PT ;  /* 0x00000040f6e97812 */ /* 0x000fe400078efcff */
[----:B------:R-:W-:Y:S01]  /*7a30*/  FMUL.FTZ R15, R10, R15 ;  /* 0x0000000f0a0f7220 */ /* 0x000fe20000410000 */
[----:B------:R-:W-:Y:S01]  /*7a40*/  FMUL.FTZ R10, R6, R3 ;  /* 0x00000003060a7220 */ /* 0x000fe20000410000 */
[----:B------:R-:W-:Y:S01]  /*7a50*/  FFMA.FTZ R3, -R239, R239, 1 ;  /* 0x3f800000ef037423 */ /* 0x000fe200000101ef */
[----:B------:R-:W-:Y:S03]  /*7a60*/  FFMA.FTZ R6, -R240, R240, 1 ;  /* 0x3f800000f0067423 */ /* 0x000fe600000101f0 */
[----:B------:R-:W-:Y:S01]  /*7a70*/  FMUL.FTZ R3, R3, UR12 ;  /* 0x0000000c03037c20 */ /* 0x000fe20008410000 */
[----:B------:R-:W-:Y:S01]  /*7a80*/  FMUL.FTZ R6, R6, UR12 ;  /* 0x0000000c06067c20 */ /* 0x000fe20008410000 */
[----:B--2---:R-:W-:Y:S02]  /*7a90*/  IMAD R201, R184, UR9, RZ ;  /* 0x00000009b8c97c24 */ /* 0x004fe4000f8e02ff */
[----:B------:R-:W-:Y:S01]  /*7aa0*/  FMUL.FTZ R8, R3, R0 ;  /* 0x0000000003087220 */ /* 0x000fe20000410000 */
[----:B------:R-:W-:Y:S01]  /*7ab0*/  F2FP.F16.F32.PACK_AB R3, R11, R15 ;  /* 0x0000000f0b03723e */ /* 0x000fe200000000ff */
[----:B------:R-:W-:Y:S01]  /*7ac0*/  FMUL.FTZ R30, R6, R30 ;  /* 0x0000001e061e7220 */ /* 0x000fe20000410000 */
[----:B------:R-:W-:Y:S02]  /*7ad0*/  F2FP.F16.F32.PACK_AB R6, R10, R14 ;  /* 0x0000000e0a06723e */ /* 0x000fe400000000ff */
[----:B------:R-:W-:Y:S01]  /*7ae0*/  SHF.R.U32.HI R0, RZ, 0x4, R215 ;  /* 0x00000004ff007819 */ /* 0x000fe200000116d7 */
[----:B------:R1:W-:Y:S01]  /*7af0*/  STS [R5+0x1d400], R3 ;  /* 0x01d4000305007388 */ /* 0x0003e20000000800 */
[----:B------:R-:W-:Y:S02]  /*7b00*/  F2FP.F16.F32.PACK_AB R8, R8, R30 ;  /* 0x0000001e0808723e */ /* 0x000fe400000000ff */
[----:B------:R-:W-:Y:S01]  /*7b10*/  LOP3.LUT R195, R0, 0x8, RZ, 0xc0, !PT ;  /* 0x0000000800c37812 */ /* 0x000fe200078ec0ff */
[----:B------:R-:W-:Y:S01]  /*7b20*/  STS [R2+-0x3000], R9 ;  /* 0xffd0000902007388 */ /* 0x000fe20000000800 */
[----:B------:R-:W-:Y:S03]  /*7b30*/  LOP3.LUT R0, R220, 0x30, R208, 0xf8, !PT ;  /* 0x00000030dc007812 */ /* 0x000fe600078ef8d0 */
[----:B------:R2:W-:Y:S01]  /*7b40*/  STS [R2+-0x2c00], R6 ;  /* 0xffd4000602007388 */ /* 0x0005e20000000800 */
[----:B------:R-:W-:Y:S03]  /*7b50*/  LOP3.LUT R0, R0, 0x1c0, R219, 0xf8, !PT ;  /* 0x000001c000007812 */ /* 0x000fe600078ef8db */
[----:B------:R-:W-:Y:S04]  /*7b60*/  STS [R4+-0x4000], R32 ;  /* 0xffc0002004007388 */ /* 0x000fe80000000800 */
[----:B------:R-:W-:Y:S01]  /*7b70*/  STS [R4+-0x3c00], R16 ;  /* 0xffc4001004007388 */ /* 0x000fe20000000800 */
[----:B-1----:R-:W-:Y:S02]  /*7b80*/  IADD3 R5, PT, PT, R33, R4, RZ ;  /* 0x0000000421057210 */ /* 0x002fe40007ffe0ff */
[----:B------:R-:W-:Y:S03]  /*7b90*/  LOP3.LUT R3, R195, 0x10, R215, 0xf8, !PT ;  /* 0x00000010c3037812 */ /* 0x000fe600078ef8d7 */
[----:B------:R-:W-:Y:S01]  /*7ba0*/  STS [R5+-0x4000], R21 ;  /* 0xffc0001505007388 */ /* 0x000fe20000000800 */
[----:B--2---:R-:W-:Y:S03]  /*7bb0*/  LOP3.LUT R2, R0, 0x38, R216, 0x78, !PT ;  /* 0x0000003800027812 */ /* 0x004fe600078e78d8 */
        /* <DEDUP_REMOVED lines=9> */
[C---:B------:R-:W-:Y:S02]  /*7c50*/  IADD3 R2, PT, PT, R180.reuse, 0x8000, RZ ;  /* 0x00008000b4027810 */ /* 0x040fe40007ffe0ff */
[----:B------:R-:W-:Y:S01]  /*7c60*/  IADD3 R0, PT, PT, R180, 0x8040, RZ ;  /* 0x00008040b4007810 */ /* 0x000fe20007ffe0ff */
[----:B------:R-:W-:Y:S01]  /*7c70*/  STS [R5+-0x2c00], R8 ;  /* 0xffd4000805007388 */ /* 0x000fe20000000800 */
[----:B------:R-:W-:Y:S01]  /*7c80*/  @P3 IADD3 R0, PT, PT, R2, -0x40, RZ ;  /* 0xffffffc002003810 */ /* 0x000fe20007ffe0ff */
[----:B------:R-:W-:Y:S06]  /*7c90*/  BAR.SYNC.DEFER_BLOCKING 0x0 ;  /* 0x0000000000007b1d */ /* 0x000fec0000010000 */
        /* <DEDUP_REMOVED lines=102> */
[----:B------:R-:W-:Y:S02]  /*8300*/  IMAD.U32 R4, RZ, RZ, UR50 ;  /* 0x00000032ff047e24 */ /* 0x000fe4000f8e00ff */
[----:B------:R-:W-:Y:S02]  /*8310*/  IMAD.U32 R5, RZ, RZ, UR50 ;  /* 0x00000032ff057e24 */ /* 0x000fe4000f8e00ff */
[----:B------:R-:W-:Y:S05]  /*8320*/  IMAD.X R0, RZ, RZ, ~UR13, P1 ;  /* 0x8000000dff007e24 */ /* 0x000fea00088e06ff */
[----:B------:R-:W-:Y:S04]  /*8330*/  SHF.R.S64 R2, R2, 0x1f, R0 ;  /* 0x0000001f02027819 */ /* 0x000fe80000001000 */
[----:B---3--:R-:W-:Y:S01]  /*8340*/  IADD3 R184, P1, PT, R2, R184, RZ ;  /* 0x000000b802b87210 */ /* 0x008fe20007f3e0ff */
[----:B------:R-:W-:Y:S03]  /*8350*/  IMAD.U32 R2, RZ, RZ, UR49 ;  /* 0x00000031ff027e24 */ /* 0x000fe6000f8e00ff */
[----:B--2---:R-:W-:Y:S01]  /*8360*/  LEA.HI.X.SX32 R185, R0, R185, 0x1, P1 ;  /* 0x000000b900b97211 */ /* 0x004fe200008f0eff */
[----:B------:R1:W-:Y:S01]  /*8370*/  STL [R1+0xc], R184 ;  /* 0x00000cb801007387 */ /* 0x0003e20000100800 */
[----:B------:R-:W-:Y:S01]  /*8380*/  LOP3.LUT R0, R216, 0x1f8, RZ, 0xc0, !PT ;  /* 0x000001f8d8007812 */ /* 0x000fe200078ec0ff */
[----:B------:R-:W-:Y:S01]  /*8390*/  @!P4 IMAD.MOV.U32 R8, RZ, RZ, R184 ;  /* 0x000000ffff08c224 */ /* 0x000fe200078e00b8 */
[-C--:B------:R-:W-:Y:S01]  /*83a0*/  @!P4 LEA R6, P1, R6, R184.reuse, 0x1 ;  /* 0x000000b80606c211 */ /* 0x080fe200078208ff */
[----:B------:R1:W-:Y:S01]  /*83b0*/  STL [R1+0x8], R185 ;  /* 0x000008b901007387 */ /* 0x0003e20000100800 */
[----:B------:R-:W-:Y:S01]  /*83c0*/  LOP3.LUT R0, R0, 0x38, R215, 0x78, !PT ;  /* 0x0000003800007812 */ /* 0x000fe200078e78d7 */
[--C-:B------:R-:W-:Y:S01]  /*83d0*/  @!P4 IMAD.MOV.U32 R9, RZ, RZ, R185.reuse ;  /* 0x000000ffff09c224 */ /* 0x100fe200078e00b9 */
[-C--:B------:R-:W-:Y:S02]  /*83e0*/  @!P4 LEA.HI.X R7, R4, R185.reuse, R2, 0x1, P1 ;  /* 0x000000b90407c211 */ /* 0x080fe400008f0c02 */
        /* <DEDUP_REMOVED lines=9> */
[----:B--2---:R-:W-:Y:S02]  /*8480*/  @!P2 IMAD.MOV.U32 R8, RZ, RZ, R184 ;  /* 0x000000ffff08a224 */ /* 0x004fe400078e00b8 */
        /* <DEDUP_REMOVED lines=17> */
.L_x_1196:
[----:B-1----:R-:W-:Y:S01]  /*85a0*/  LEA R0, R213, UR4, 0x1 ;  /* 0x00000004d5007c11 */ /* 0x002fe2000f8e08ff */
[----:B------:R-:W-:Y:S01]  /*85b0*/  LDSM.16.M88.4 R32, [R192+0x1c000] ;  /* 0x01c00000c020783b */ /* 0x000fe20000000200 */
[C---:B------:R-:W-:Y:S01]  /*85c0*/  VIADD R180, R192.reuse, 0x8000 ;  /* 0x00008000c0b47836 */ /* 0x040fe20000000000 */
[----:B------:R-:W-:Y:S01]  /*85d0*/  PLOP3.LUT P4, PT, PT, PT, UP0, 0x80, 0x8 ;  /* 0x000000000008781c */ /* 0x000fe20003f8f008 */
[----:B------:R-:W-:Y:S01]  /*85e0*/  VIADD R2, R192, 0x8040 ;  /* 0x00008040c0027836 */ /* 0x000fe20000000000 */
[----:B------:R-:W-:Y:S01]  /*85f0*/  @UP0 UIADD3 UR15, UP1, UPT, UR56, -0x100, URZ ;  /* 0xffffff00380f0890 */ /* 0x000fe2000ff3e0ff */
[----:B------:R-:W1:Y:S01]  /*8600*/  LDSM.16.MT88.4 R16, [R0+0xc000] ;  /* 0x00c000000010783b */ /* 0x000e620000004200 */
[----:B------:R-:W-:Y:S01]  /*8610*/  @P0 VIADD R2, R180, 0xffffffc0 ;  /* 0xffffffc0b4020836 */ /* 0x000fe20000000000 */
[----:B------:R-:W-:Y:S01]  /*8620*/  ULOP3.LUT UR10, UR38, 0x1, URZ, 0xc0, !UPT ;  /* 0x00000001260a7892 */ /* 0x000fe2000f8ec0ff */
[----:B------:R-:W-:Y:S01]  /*8630*/  IMAD.MOV.U32 R197, RZ, RZ, 0x4 ;  /* 0x00000004ffc57424 */ /* 0x000fe200078e00ff */
[----:B------:R-:W-:Y:S01]  /*8640*/  @UP0 UIADD3.X UR14, UPT, UPT, UR57, -0x1, URZ, UP1, !UPT ;  /* 0xffffffff390e0890 */ /* 0x000fe20008ffe4ff */
[----:B------:R-:W2:Y:S01]  /*8650*/  LDSM.16.M88.4 R28, [R192+0x1d000] ;  /* 0x01d00000c01c783b */ /* 0x000ea20000000200 */
[----:B------:R-:W-:Y:S01]  /*8660*/  IMAD.IADD R193, R200, 0x1, R2 ;  /* 0x00000001c8c17824 */ /* 0x000fe200078e0202 */
[----:B------:R-:W-:Y:S01]  /*8670*/  @UP0 UIADD3 UR16, UP1, UPT, UR16, -0x100, URZ ;  /* 0xffffff0010100890 */ /* 0x000fe2000ff3e0ff */
[----:B------:R-:W-:Y:S02]  /*8680*/  IMAD.U32 R222, RZ, RZ, UR48 ;  /* 0x00000030ffde7e24 */ /* 0x000fe4000f8e00ff */
[----:B------:R-:W3:Y:S01]  /*8690*/  LDSM.16.MT88.4 R164, [R0+0x10000] ;  /* 0x0100000000a4783b */ /* 0x000ee20000004200 */
[----:B------:R-:W-:Y:S01]  /*86a0*/  VIADD R251, R251, 0xffffffc0 ;  /* 0xffffffc0fbfb7836 */ /* 0x000fe20000000000 */
[----:B------:R-:W-:Y:S01]  /*86b0*/  @UP0 UIADD3.X UR11, UPT, UPT, UR11, -0x1, URZ, UP1, !UPT ;  /* 0xffffffff0b0b0890 */ /* 0x000fe20008ffe4ff */
[----:B------:R-:W-:Y:S01]  /*86c0*/  LEA R222, P1, R222, R230, 0x2 ;  /* 0x000000e6dede7211 */ /* 0x000fe200078210ff */
[----:B------:R-:W-:Y:S01]  /*86d0*/  UISETP.NE.U32.AND UP1, UPT, UR10, 0x1, UPT ;  /* 0x000000010a00788c */ /* 0x000fe2000bf25070 */
[----:B------:R4:W5:Y:S05]  /*86e0*/  LDL R196, [R1+0x14] ;  /* 0x0000140001c47983 */ /* 0x00096a0000100800 */
[----:B------:R-:W-:Y:S01]  /*86f0*/  LDSM.16.M88.4 R168, [R194+0x1c000] ;  /* 0x01c00000c2a8783b */ /* 0x000fe20000000200 */
[----:B------:R-:W-:Y:S04]  /*8700*/  PLOP3.LUT P2, PT, PT, PT, UP1, 0x80, 0x8 ;  /* 0x000000000008781c */ /* 0x000fe80003f4f018 */
[----:B------:R4:W4:Y:S05]  /*8710*/  LDL R226, [R1+0x38] ;  /* 0x0000380001e27983 */ /* 0x00092a0000100800 */
[----:B------:R-:W3:Y:S05]  /*8720*/  LDSM.16.MT88.4 R172, [R0+0xc800] ;  /* 0x00c8000000ac783b */ /* 0x000eea0000004200 */
[----:B------:R3:W4:Y:S05]  /*8730*/  LDL R227, [R1+0x3c] ;  /* 0x00003c0001e37983 */ /* 0x00072a0000100800 */
[----:B------:R-:W3:Y:S01]  /*8740*/  LDSM.16.M88.4 R176, [R194+0x1d000] ;  /* 0x01d00000c2b0783b */ /* 0x000ee20000000200 */
[-C--:B-1----:R-:W-:Y:S04]  /*8750*/  HMMA.16816.F32 R4, R32, R16.reuse, RZ ;  /* 0x000000102004723c */ /* 0x082fe800000018ff */
[----:B------:R1:W4:Y:S05]  /*8760*/  LDL R235, [R1+0x44] ;  /* 0x0000440001eb7983 */ /* 0x00032a0000100800 */
[----:B------:R-:W-:Y:S01]  /*8770*/  LDSM.16.MT88.4 R184, [R0+0xd000] ;  /* 0x00d0000000b8783b */ /* 0x000fe20000004200 */
[C---:B--2---:R-:W-:Y:S04]  /*8780*/  HMMA.16816.F32 R8, R28.reuse, R16, RZ ;  /* 0x000000101c08723c */ /* 0x044fe800000018ff */
[----:B------:R1:W2:Y:S05]  /*8790*/  LDL R234, [R1+0x40] ;  /* 0x0000400001ea7983 */ /* 0x0002aa0000100800 */
[----:B------:R-:W-:Y:S01]  /*87a0*/  LDSM.16.M88.4 R180, [R2+0x14000] ;  /* 0x0140000002b4783b */ /* 0x000fe20000000200 */
[-C--:B------:R-:W-:Y:S04]  /*87b0*/  HMMA.16816.F32 R12, R28, R18.reuse, RZ ;  /* 0x000000121c0c723c */ /* 0x080fe800000018ff */
[----:B------:R-:W-:Y:S04]  /*87c0*/  LDSM.16.M88.4 R188, [R2+0x15000] ;  /* 0x0150000002bc783b */ /* 0x000fe80000000200 */
[C---:B------:R-:W-:Y:S08]  /*87d0*/  HMMA.16816.F32 R16, R32.reuse, R18, RZ ;  /* 0x000000122010723c */ /* 0x040ff000000018ff */
        /* <DEDUP_REMOVED lines=13> */
[----:B------:R-:W-:Y:S07]  /*88b0*/  LDSM.16.M88.4 R176, [R193+0x15000] ;  /* 0x01500000c1b0783b */ /* 0x000fee0000000200 */
[----:B------:R-:W-:Y:S01]  /*88c0*/  HMMA.16816.F32 R32, R168, R166, R32 ;  /* 0x000000a6a820723c */ /* 0x000fe20000001820 */
[----:B------:R-:W-:Y:S05]  /*88d0*/  LDSM.16.MT88.4 R168, [R0+0xd800] ;  /* 0x00d8000000a8783b */ /* 0x000fea0000004200 */
[----:B------:R-:W3:Y:S02]  /*88e0*/  LDSM.16.M88.4 R164, [R193+0x14000] ;  /* 0x01400000c1a4783b */ /* 0x000ee40000000200 */
[-C--:B------:R-:W-:Y:S08]  /*88f0*/  HMMA.16816.F32 R4, R180, R184.reuse, R4 ;  /* 0x000000b8b404723c */ /* 0x080ff00000001804 */
[C---:B------:R-:W-:Y:S08]  /*8900*/  HMMA.16816.F32 R8, R188.reuse, R184, R8 ;  /* 0x000000b8bc08723c */ /* 0x040ff00000001808 */
[-C--:B------:R-:W-:Y:S08]  /*8910*/  HMMA.16816.F32 R12, R188, R186.reuse, R12 ;  /* 0x000000babc0c723c */ /* 0x080ff0000000180c */
[C---:B------:R-:W-:Y:S01]  /*8920*/  HMMA.16816.F32 R16, R180.reuse, R186, R16 ;  /* 0x000000bab410723c */ /* 0x040fe20000001810 */
[----:B------:R-:W3:Y:S07]  /*8930*/  LDSM.16.MT88.4 R184, [R0+0x11800] ;  /* 0x0118000000b8783b */ /* 0x000eee0000004200 */
[-C--:B-1----:R-:W-:Y:S08]  /*8940*/  HMMA.16816.F32 R20, R180, R172.reuse, R20 ;  /* 0x000000acb414723c */ /* 0x082ff00000001814 */
[C---:B------:R-:W-:Y:S08]  /*8950*/  HMMA.16816.F32 R24, R188.reuse, R172, R24 ;  /* 0x000000acbc18723c */ /* 0x040ff00000001818 */
[-C--:B------:R-:W-:Y:S01]  /*8960*/  HMMA.16816.F32 R28, R188, R174.reuse, R28 ;  /* 0x000000aebc1c723c */ /* 0x080fe2000000181c */
[----:B------:R-:W-:Y:S07]  /*8970*/  LDSM.16.M88.4 R188, [R192+0x1f000] ;  /* 0x01f00000c0bc783b */ /* 0x000fee0000000200 */
[----:B------:R-:W-:Y:S01]  /*8980*/  HMMA.16816.F32 R32, R180, R174, R32 ;  /* 0x000000aeb420723c */ /* 0x000fe20000001820 */
[----:B------:R-:W-:Y:S05]  /*8990*/  LDSM.16.M88.4 R172, [R192+0x1e000] ;  /* 0x01e00000c0ac783b */ /* 0x000fea0000000200 */
[----:B------:R-:W1:Y:S02]  /*89a0*/  LDSM.16.MT88.4 R180, [R0+0xe000] ;  /* 0x00e0000000b4783b */ /* 0x000e640000004200 */
[-C--:B---3--:R-:W-:Y:S08]  /*89b0*/  HMMA.16816.F32 R4, R164, R168.reuse, R4 ;  /* 0x000000a8a404723c */ /* 0x088ff00000001804 */
[C---:B------:R-:W-:Y:S08]  /*89c0*/  HMMA.16816.F32 R8, R176.reuse, R168, R8 ;  /* 0x000000a8b008723c */ /* 0x040ff00000001808 */
[-C--:B------:R-:W-:Y:S08]  /*89d0*/  HMMA.16816.F32 R12, R176, R170.reuse, R12 ;  /* 0x000000aab00c723c */ /* 0x080ff0000000180c */
[C---:B------:R-:W-:Y:S01]  /*89e0*/  HMMA.16816.F32 R16, R164.reuse, R170, R16 ;  /* 0x000000aaa410723c */ /* 0x040fe20000001810 */
[----:B------:R-:W3:Y:S07]  /*89f0*/  LDSM.16.MT88.4 R168, [R0+0x12000] ;  /* 0x0120000000a8783b */ /* 0x000eee0000004200 */
[-C--:B------:R-:W-:Y:S08]  /*8a00*/  HMMA.16816.F32 R20, R164, R184.reuse, R20 ;  /* 0x000000b8a414723c */ /* 0x080ff00000001814 */
[C---:B------:R-:W-:Y:S08]  /*8a10*/  HMMA.16816.F32 R24, R176.reuse, R184, R24 ;  /* 0x000000b8b018723c */ /* 0x040ff00000001818 */
[-C--:B------:R-:W-:Y:S01]  /*8a20*/  HMMA.16816.F32 R28, R176, R186.reuse, R28 ;  /* 0x000000bab01c723c */ /* 0x080fe2000000181c */
[----:B------:R-:W-:Y:S07]  /*8a30*/  LDSM.16.MT88.4 R176, [R0+0xe800] ;  /* 0x00e8000000b0783b */ /* 0x000fee0000004200 */
[----:B------:R-:W-:Y:S01]  /*8a40*/  HMMA.16816.F32 R32, R164, R186, R32 ;  /* 0x000000baa420723c */ /* 0x000fe20000001820 */
[----:B------:R-:W5:Y:S05]  /*8a50*/  LDSM.16.M88.4 R164, [R194+0x1e000] ;  /* 0x01e00000c2a4783b */ /* 0x000f6a0000000200 */
[----:B------:R-:W4:Y:S02]  /*8a60*/  LDSM.16.M88.4 R184, [R194+0x1f000] ;  /* 0x01f00000c2b8783b */ /* 0x000f240000000200 */
[-C--:B-1----:R-:W-:Y:S08]  /*8a70*/  HMMA.16816.F32 R4, R172, R180.reuse, R4 ;  /* 0x000000b4ac04723c */ /* 0x082ff00000001804 */
        /* <DEDUP_REMOVED lines=10> */
[----:B------:R3:W2:Y:S02]  /*8b20*/  LDSM.16.M88.4 R168, [R2+0x16000] ;  /* 0x0160000002a8783b */ /* 0x0006a40000000200 */
[-C--:B-----5:R-:W-:Y:S08]  /*8b30*/  HMMA.16816.F32 R4, R164, R176.reuse, R4 ;  /* 0x000000b0a404723c */ /* 0x0a0ff00000001804 */
[C---:B----4-:R-:W-:Y:S08]  /*8b40*/  HMMA.16816.F32 R8, R184.reuse, R176, R8 ;  /* 0x000000b0b808723c */ /* 0x050ff00000001808 */
[-C--:B------:R-:W-:Y:S01]  /*8b50*/  HMMA.16816.F32 R12, R184, R178.reuse, R12 ;  /* 0x000000b2b80c723c */ /* 0x080fe2000000180c */
[----:B---3--:R-:W-:Y:S07]  /*8b60*/  IMAD.U32 R2, RZ, RZ, UR48 ;  /* 0x00000030ff027e24 */ /* 0x008fee000f8e00ff */
[C---:B------:R-:W-:Y:S01]  /*8b70*/  HMMA.16816.F32 R16, R164.reuse, R178, R16 ;  /* 0x000000b2a410723c */ /* 0x040fe20000001810 */
[----:B------:R-:W3:Y:S03]  /*8b80*/  LDSM.16.MT88.4 R176, [R0+0x13000] ;  /* 0x0130000000b0783b */ /* 0x000ee60000004200 */
[----:B------:R-:W-:Y:S02]  /*8b90*/  LEA.HI.X.SX32 R223, R2, R231, 0x2, P1 ;  /* 0x000000e702df7211 */ /* 0x000fe400008f16ff */
[C---:B------:R-:W-:Y:S02]  /*8ba0*/  LEA R202, P1, R201.reuse, R222, 0x5 ;  /* 0x000000dec9ca7211 */ /* 0x040fe400078228ff */
[-C--:B-1----:R-:W-:Y:S03]  /*8bb0*/  HMMA.16816.F32 R20, R164, R180.reuse, R20 ;  /* 0x000000b4a414723c */ /* 0x082fe60000001814 */
[C---:B------:R-:W-:Y:S02]  /*8bc0*/  LEA.HI.X.SX32 R203, R201.reuse, R223, 0x5, P1 ;  /* 0x000000dfc9cb7211 */ /* 0x040fe400008f2eff */
[C---:B------:R-:W-:Y:S02]  /*8bd0*/  LEA R198, P1, R201.reuse, R202, 0x5 ;  /* 0x000000cac9c67211 */ /* 0x040fe400078228ff */
[----:B------:R-:W-:Y:S01]  /*8be0*/  @P4 SHF.R.U32.HI R2, RZ, 0x2, R215 ;  /* 0x00000002ff024819 */ /* 0x000fe200000116d7 */
[C---:B------:R-:W-:Y:S04]  /*8bf0*/  HMMA.16816.F32 R24, R184.reuse, R180, R24 ;  /* 0x000000b4b818723c */ /* 0x040fe80000001818 */
[C---:B------:R-:W-:Y:S04]  /*8c00*/  LEA.HI.X.SX32 R199, R201.reuse, R203, 0x5, P1 ;  /* 0x000000cbc9c77211 */ /* 0x040fe800008f2eff */
[-C--:B------:R-:W-:Y:S08]  /*8c10*/  HMMA.16816.F32 R28, R184, R182.reuse, R28 ;  /* 0x000000b6b81c723c */ /* 0x080ff0000000181c */
[----:B------:R-:W-:Y:S01]  /*8c20*/  HMMA.16816.F32 R32, R164, R182, R32 ;  /* 0x000000b6a420723c */ /* 0x000fe20000001820 */
[----:B------:R-:W-:Y:S05]  /*8c30*/  LDSM.16.M88.4 R164, [R193+0x16000] ;  /* 0x01600000c1a4783b */ /* 0x000fea0000000200 */
[----:B------:R-:W-:Y:S02]  /*8c40*/  LDSM.16.M88.4 R180, [R193+0x17000] ;  /* 0x01700000c1b4783b */ /* 0x000fe40000000200 */
[-C--:B--2---:R-:W-:Y:S08]  /*8c50*/  HMMA.16816.F32 R4, R168, R172.reuse, R4 ;  /* 0x000000aca804723c */ /* 0x084ff00000001804 */
[C---:B------:R-:W-:Y:S08]  /*8c60*/  HMMA.16816.F32 R8, R188.reuse, R172, R8 ;  /* 0x000000acbc08723c */ /* 0x040ff00000001808 */
[-C--:B------:R-:W-:Y:S08]  /*8c70*/  HMMA.16816.F32 R12, R188, R174.reuse, R12 ;  /* 0x000000aebc0c723c */ /* 0x080ff0000000180c */
[C---:B------:R-:W-:Y:S01]  /*8c80*/  HMMA.16816.F32 R16, R168.reuse, R174, R16 ;  /* 0x000000aea810723c */ /* 0x040fe20000001810 */
[----:B------:R-:W1:Y:S07]  /*8c90*/  LDSM.16.MT88.4 R172, [R0+0xf800] ;  /* 0x00f8000000ac783b */ /* 0x000e6e0000004200 */
[-C--:B---3--:R-:W-:Y:S08]  /*8ca0*/  HMMA.16816.F32 R20, R168, R176.reuse, R20 ;  /* 0x000000b0a814723c */ /* 0x088ff00000001814 */
[C---:B------:R-:W-:Y:S08]  /*8cb0*/  HMMA.16816.F32 R24, R188.reuse, R176, R24 ;  /* 0x000000b0bc18723c */ /* 0x040ff00000001818 */
[-C--:B------:R-:W-:Y:S03]  /*8cc0*/  HMMA.16816.F32 R28, R188, R178.reuse, R28 ;  /* 0x000000b2bc1c723c */ /* 0x080fe6000000181c */
[C---:B------:R-:W-:Y:S04]  /*8cd0*/  LEA R188, P1, R201.reuse, R198, 0x5 ;  /* 0x000000c6c9bc7211 */ /* 0x040fe800078228ff */
[C---:B------:R-:W-:Y:S01]  /*8ce0*/  LEA.HI.X.SX32 R189, R201.reuse, R199, 0x5, P1 ;  /* 0x000000c7c9bd7211 */ /* 0x040fe200008f2eff */
        /* <DEDUP_REMOVED lines=15> */
[-C--:B---3--:R-:W-:Y:S02]  /*8de0*/  HMMA.16816.F32 R20, R164, R168.reuse, R20 ;  /* 0x000000a8a414723c */ /* 0x088fe40000001814 */
[----:B------:R1:W-:Y:S01]  /*8df0*/  @P4 STL [R1+0x14], R196 ;  /* 0x000014c401004387 */ /* 0x0003e20000100800 */
[C---:B------:R-:W-:Y:S01]  /*8e00*/  LEA R186, P1, R201.reuse, R228, 0x5 ;  /* 0x000000e4c9ba7211 */ /* 0x040fe200078228ff */
        /* <DEDUP_REMOVED lines=14> */
[----:B------:R-:W2:Y:S01]  /*8ef0*/  @P4 LDG.E R226, desc[UR34][R164.64+-0x60] ;  /* 0xffffa022a4e24981 */ /* 0x000ea2000c1e1900 */
[----:B------:R-:W-:Y:S01]  /*8f00*/  UISETP.GT.AND UP0, UPT, UR38, UR46, UPT ;  /* 0x0000002e2600728c */ /* 0x000fe2000bf04270 */
[C---:B------:R-:W-:Y:S03]  /*8f10*/  LEA.HI.X.SX32 R181, R201.reuse, R183, 0x5, P1 ;  /* 0x000000b7c9b57211 */ /* 0x040fe600008f2eff */
[----:B------:R-:W3:Y:S01]  /*8f20*/  @P4 LDG.E R227, desc[UR34][R164.64+-0x80] ;  /* 0xffff8022a4e34981 */ /* 0x000ee2000c1e1900 */
[C---:B------:R-:W-:Y:S04]  /*8f30*/  LEA R178, P1, R201.reuse, R180, 0x5 ;  /* 0x000000b4c9b27211 */ /* 0x040fe800078228ff */
[----:B------:R-:W4:Y:S01]  /*8f40*/  @P4 LDG.E R235, desc[UR34][R164.64+-0x100] ;  /* 0xffff0022a4eb4981 */ /* 0x000f22000c1e1900 */
[C---:B------:R-:W-:Y:S02]  /*8f50*/  LEA.HI.X.SX32 R179, R201.reuse, R181, 0x5, P1 ;  /* 0x000000b5c9b37211 */ /* 0x040fe400008f2eff */
[C---:B-1----:R-:W-:Y:S02]  /*8f60*/  LEA R196, P1, R201.reuse, R178, 0x5 ;  /* 0x000000b2c9c47211 */ /* 0x042fe400078228ff */
[----:B------:R-:W5:Y:S02]  /*8f70*/  @P4 LDG.E R234, desc[UR34][R164.64+-0xe0] ;  /* 0xffff2022a4ea4981 */ /* 0x000f64000c1e1900 */
        /* <DEDUP_REMOVED lines=21> */
[----:B--2---:R-:W-:Y:S05]  /*90d0*/  @P4 STL [R1+0x38], R226 ;  /* 0x000038e201004387 */ /* 0x004fea0000100800 */
[----:B---3--:R1:W-:Y:S05]  /*90e0*/  @P4 STL [R1+0x3c], R227 ;  /* 0x00003ce301004387 */ /* 0x0083ea0000100800 */
[----:B----4-:R-:W-:Y:S05]  /*90f0*/  @P4 STL [R1+0x44], R235 ;  /* 0x000044eb01004387 */ /* 0x010fea0000100800 */
[----:B-----5:R-:W-:Y:S01]  /*9100*/  @P4 STL [R1+0x40], R234 ;  /* 0x000040ea01004387 */ /* 0x020fe20000100800 */
[C---:B-1----:R-:W-:Y:S03]  /*9110*/  IMAD.WIDE R226, R201.reuse, -0xc0, R196 ;  /* 0xffffff40c9e27825 */ /* 0x042fe600078e02c4 */
[C---:B------:R-:W-:Y:S02]  /*9120*/  LEA R176, P1, R201.reuse, R226, 0x5 ;  /* 0x000000e2c9b07211 */ /* 0x040fe400078228ff */
[----:B------:R-:W-:Y:S02]  /*9130*/  REDG.E.ADD.F32.FTZ.RN.STRONG.GPU desc[UR34][R226.64+0x100], R21 ;  /* 0x00010015e20079a6 */ /* 0x000fe4000c12f322 */
        /* <DEDUP_REMOVED lines=13> */
[C---:B------:R-:W-:Y:S02]  /*9210*/  LEA.HI.X.SX32 R169, R201.reuse, R171, 0x5, P1 ;  /* 0x000000abc9a97211 */ /* 0x040fe400008f2eff */
[C---:B------:R-:W-:Y:S02]  /*9220*/  LEA R188, P1, R201.reuse, R168, 0x5 ;  /* 0x000000a8c9bc7211 */ /* 0x040fe400078228ff */
[----:B------:R-:W-:Y:S02]  /*9230*/  LDSM.16.MT88.4 R20, [R204+0x2000] ;  /* 0x00200000cc14783b */ /* 0x000fe40000004200 */
[C---:B------:R-:W-:Y:S03]  /*9240*/  LEA.HI.X.SX32 R189, R201.reuse, R169, 0x5, P1 ;  /* 0x000000a9c9bd7211 */ /* 0x040fe600008f2eff */
        /* <DEDUP_REMOVED lines=22> */
[----:B------:R-:W-:Y:S03]  /*93b0*/  LEA.HI.X.SX32 R11, R201, R5, 0x5, P1 ;  /* 0x00000005c90b7211 */ /* 0x000fe600008f2eff */
[----:B------:R-:W-:Y:S05]  /*93c0*/  REDG.E.ADD.F32.FTZ.RN.STRONG.GPU desc[UR34][R4.64+0x180], R30 ;  /* 0x0001801e040079a6 */ /* 0x000fea000c12f322 */
[----:B------:R-:W-:Y:S05]  /*93d0*/  REDG.E.ADD.F32.FTZ.RN.STRONG.GPU desc[UR34][R10.64+0x180], R31 ;  /* 0x0001801f0a0079a6 */ /* 0x000fea000c12f322 */
[----:B------:R-:W-:Y:S05]  /*93e0*/  LDSM.16.MT88.4 R4, [R3+0x1c000] ;  /* 0x01c000000304783b */ /* 0x000fea0000004200 */
[----:B------:R-:W1:Y:S05]  /*93f0*/  LDSM.16.MT88.4 R8, [R204] ;  /* 0x00000000cc08783b */ /* 0x000e6a0000004200 */
[----:B------:R-:W2:Y:S05]  /*9400*/  LDSM.16.MT88.4 R28, [R204+0x800] ;  /* 0x00080000cc1c783b */ /* 0x000eaa0000004200 */
[----:B------:R-:W3:Y:S05]  /*9410*/  LDSM.16.MT88.4 R164, [R3+0x1e800] ;  /* 0x01e8000003a4783b */ /* 0x000eea0000004200 */
[----:B------:R-:W4:Y:S05]  /*9420*/  LDSM.16.MT88.4 R168, [R0+0x800] ;  /* 0x0008000000a8783b */ /* 0x000f2a0000004200 */
[----:B------:R-:W5:Y:S01]  /*9430*/  LDSM.16.MT88.4 R172, [R204+0x2800] ;  /* 0x00280000ccac783b */ /* 0x000f620000004200 */
        /* <DEDUP_REMOVED lines=23> */
[C---:B---3--:R-:W-:Y:S08]  /*95b0*/  HMMA.16816.F32 R104, R164.reuse, R28, R104 ;  /* 0x0000001ca468723c */ /* 0x048ff00000001868 */
[-C--:B------:R-:W-:Y:S08]  /*95c0*/  HMMA.16816.F32 R108, R164, R30.reuse, R108 ;  /* 0x0000001ea46c723c */ /* 0x080ff0000000186c */
[C---:B------:R-:W-:Y:S01]  /*95d0*/  HMMA.16816.F32 R112, R32.reuse, R30, R112 ;  /* 0x0000001e2070723c */ /* 0x040fe20000001870 */
[----:B------:R-:W2:Y:S07]  /*95e0*/  LDSM.16.MT88.4 R28, [R0+0x3000] ;  /* 0x00300000001c783b */ /* 0x000eae0000004200 */
[-C--:B----4-:R-:W-:Y:S08]  /*95f0*/  HMMA.16816.F32 R116, R32, R168.reuse, R116 ;  /* 0x000000a82074723c */ /* 0x090ff00000001874 */
[C---:B------:R-:W-:Y:S08]  /*9600*/  HMMA.16816.F32 R120, R164.reuse, R168, R120 ;  /* 0x000000a8a478723c */ /* 0x040ff00000001878 */
[-C--:B------:R-:W-:Y:S08]  /*9610*/  HMMA.16816.F32 R124, R164, R170.reuse, R124 ;  /* 0x000000aaa47c723c */ /* 0x080ff0000000187c */
[C---:B------:R-:W-:Y:S01]  /*9620*/  HMMA.16816.F32 R128, R32.reuse, R170, R128 ;  /* 0x000000aa2080723c */ /* 0x040fe20000001880 */
[----:B------:R-:W-:Y:S07]  /*9630*/  LDSM.16.MT88.4 R168, [R3+0x1d800] ;  /* 0x01d8000003a8783b */ /* 0x000fee0000004200 */
[-C--:B-----5:R-:W-:Y:S08]  /*9640*/  HMMA.16816.F32 R132, R32, R172.reuse, R132 ;  /* 0x000000ac2084723c */ /* 0x0a0ff00000001884 */
        /* <DEDUP_REMOVED lines=9> */
[----:B------:R4:W5:Y:S07]  /*96e0*/  LDSM.16.MT88.4 R8, [R0+0x3800] ;  /* 0x003800000008783b */ /* 0x00096e0000004200 */
        /* <DEDUP_REMOVED lines=34> */
[----:B------:R-:W-:Y:S01]  /*9910*/  HMMA.16816.F32 R160, R168, R10, R160 ;  /* 0x0000000aa8a0723c */ /* 0x000fe200000018a0 */
[----:B------:R-:W-:Y:S08]  /*9920*/  @!UPT UIADD3 URZ, UPT, UPT, URZ, URZ, URZ ;  /* 0x000000fffffff290 */ /* 0x000ff0000fffe0ff */
[----:B------:R-:W-:Y:S11]  /*9930*/  BRA.U UP0, `(.L_x_1197) ;  /* 0xffffffad00187547 */ /* 0x000ff6000b83ffff */
[----:B------:R-:W1:Y:S01]  /*9940*/  LDCU UR5, c[0x0][0x500] ;  /* 0x0000a000ff0577ac */ /* 0x000e620008000800 */
[C---:B------:R-:W-:Y:S01]  /*9950*/  IMAD.SHL.U32 R234, R215.reuse, 0x10, RZ ;  /* 0x00000010d7ea7824 */ /* 0x040fe200078e00ff */
[----:B------:R-:W-:Y:S01]  /*9960*/  LOP3.LUT R0, R218, 0xc00, RZ, 0xc0, !PT ;  /* 0x00000c00da007812 */ /* 0x000fe200078ec0ff */
[----:B------:R-:W-:Y:S01]  /*9970*/  IMAD.SHL.U32 R235, R215, 0x2, RZ ;  /* 0x00000002d7eb7824 */ /* 0x000fe200078e00ff */
[----:B------:R-:W-:Y:S01]  /*9980*/  F2FP.F16.F32.PACK_AB R164, R37, R36 ;  /* 0x0000002425a4723e */ /* 0x000fe200000000ff */
[----:B------:R-:W-:Y:S01]  /*9990*/  IMAD.MOV.U32 R37, RZ, RZ, 0x20 ;  /* 0x00000020ff257424 */ /* 0x000fe200078e00ff */
        /* <DEDUP_REMOVED lines=224> */
.L_x_1198:
        /* <DEDUP_REMOVED lines=12> */
.L_x_1199:
[----:B------:R-:W1:Y:S01]  /*a860*/  LDCU.64 UR8, c[0x0][0x5c8] ;  /* 0x0000b900ff0877ac */ /* 0x000e620008000a00 */
[----:B------:R-:W-:-:S04]  /*a870*/  UIADD3 UR5, UPT, UPT, UR40, UR42, URZ ;  /* 0x0000002a28057290 */ /* 0x000fc8000fffe0ff */
[----:B-1----:R-:W-:Y:S02]  /*a880*/  UIMAD.WIDE.U32 UR16, UR5, UR8, URZ ;  /* 0x00000008051072a5 */ /* 0x002fe4000f8e00ff */
[----:B------:R-:W-:-:S04]  /*a890*/  UIMAD UR5, UR5, UR9, URZ ;  /* 0x00000009050572a4 */ /* 0x000fc8000f8e02ff */
[----:B------:R-:W-:-:S06]  /*a8a0*/  UIADD3 UR5, UPT, UPT, UR17, UR5, URZ ;  /* 0x0000000511057290 */ /* 0x000fcc000fffe0ff */
[----:B--2---:R-:W-:-:S07]  /*a8b0*/  MOV R30, UR5 ;  /* 0x00000005001e7c02 */ /* 0x004fce0008000f00 */
.L_x_1200:
        /* <DEDUP_REMOVED lines=57> */
.L_x_1202:
[----:B------:R-:W-:Y:S05]  /*ac50*/  BSYNC.RECONVERGENT B0 ;  /* 0x0000000000007941 */ /* 0x000fea0003800200 */
.L_x_1201:
        /* <DEDUP_REMOVED lines=16> */
.L_x_1204:
[----:B------:R-:W-:Y:S05]  /*ad60*/  BSYNC.RECONVERGENT B0 ;  /* 0x0000000000007941 */ /* 0x000fea0003800200 */
.L_x_1203:
        /* <DEDUP_REMOVED lines=25> */
.L_x_1206:
[----:B------:R-:W-:Y:S05]  /*af00*/  BSYNC.RECONVERGENT B0 ;  /* 0x0000000000007941 */ /* 0x000fea0003800200 */
.L_x_1205:
        /* <DEDUP_REMOVED lines=19> */
.L_x_1208:
[----:B------:R-:W-:Y:S05]  /*b040*/  BSYNC.RECONVERGENT B0 ;  /* 0x0000000000007941 */ /* 0x000fea0003800200 */
.L_x_1207:
        /* <DEDUP_REMOVED lines=22> */
.L_x_1210:
[----:B------:R-:W-:Y:S05]  /*b1b0*/  BSYNC.RECONVERGENT B0 ;  /* 0x0000000000007941 */ /* 0x000fea0003800200 */
.L_x_1209:
        /* <DEDUP_REMOVED lines=16> */
.L_x_1212:
[----:B------:R-:W-:Y:S05]  /*b2c0*/  BSYNC.RECONVERGENT B0 ;  /* 0x0000000000007941 */ /* 0x000fea0003800200 */
.L_x_1211:
        /* <DEDUP_REMOVED lines=16> */
.L_x_1214:
[----:B------:R-:W-:Y:S05]  /*b3d0*/  BSYNC.RECONVERGENT B0 ;  /* 0x0000000000007941 */ /* 0x000fea0003800200 */
.L_x_1213:
        /* <DEDUP_REMOVED lines=15> */
.L_x_1166:
[----:B------:R-:W-:Y:S05]  /*b4d0*/  BSYNC.RECONVERGENT B1 ;  /* 0x0000000000017941 */ /* 0x000fea0003800200 */
.L_x_1136:
        /* <DEDUP_REMOVED lines=11> */
.L_x_1216:
        /* <DEDUP_REMOVED lines=15> */
.L_x_1268:


//--------------------- .text._ZN5flash25flash_bwd_dot_do_o_kernelILb0E23Flash_bwd_kernel_traitsILi128ELi64ELi128ELi8ELi2ELi4ELi2ELb0ELb0EN7cutlass6half_tE19Flash_kernel_traitsILi128ELi64ELi128ELi8ES3_EEEEvNS_16Flash_bwd_paramsE --------------------------
	.section	.text._ZN5flash25flash_bwd_dot_do_o_kernelILb0E23Flash_bwd_kernel_traitsILi128ELi64ELi128ELi8ELi2ELi4ELi2ELb0ELb0EN7cutlass6half_tE19Flash_kernel_traitsILi128ELi64ELi128ELi8ES3_EEEEvNS_16Flash_bwd_paramsE,"ax",@progbits
	.align	128
        .global         _ZN5flash25flash_bwd_dot_do_o_kernelILb0E23Flash_bwd_kernel_traitsILi128ELi64ELi128ELi8ELi2ELi4ELi2ELb0ELb0EN7cutlass6half_tE19Flash_kernel_traitsILi128ELi64ELi128ELi8ES3_EEEEvNS_16Flash_bwd_paramsE
        .type           _ZN5flash25flash_bwd_dot_do_o_kernelILb0E23Flash_bwd_kernel_traitsILi128ELi64ELi128ELi8ELi2ELi4ELi2ELb0ELb0EN7cutlass6half_tE19Flash_kernel_traitsILi128ELi64ELi128ELi8ES3_EEEEvNS_16Flash_bwd_paramsE,@function
        .size           _ZN5flash25flash_bwd_dot_do_o_kernelILb0E23Flash_bwd_kernel_traitsILi128ELi64ELi128ELi8ELi2ELi4ELi2ELb0ELb0EN7cutlass6half_tE19Flash_kernel_traitsILi128ELi64ELi128ELi8ES3_EEEEvNS_16Flash_bwd_paramsE,(.L_x_1269 - _ZN5flash25flash_bwd_dot_do_o_kernelILb0E23Flash_bwd_kernel_traitsILi128ELi64ELi128ELi8ELi2ELi4ELi2ELb0ELb0EN7cutlass6half_tE19Flash_kernel_traitsILi128ELi64ELi128ELi8ES3_EEEEvNS_16Flash_bwd_paramsE)
        .other          _ZN5flash25flash_bwd_dot_do_o_kernelILb0E23Flash_bwd_kernel_traitsILi128ELi64ELi128ELi8ELi2ELi4ELi2ELb0ELb0EN7cutlass6half_tE19Flash_kernel_traitsILi128ELi64ELi128ELi8ES3_EEEEvNS_16Flash_bwd_paramsE,@"STO_CUDA_ENTRY STV_DEFAULT"
_ZN5flash25flash_bwd_dot_do_o_kernelILb0E23Flash_bwd_kernel_traitsILi128ELi64ELi128ELi8ELi2ELi4ELi2ELb0ELb0EN7cutlass6half_tE19Flash_kernel_traitsILi128ELi64ELi128ELi8ES3_EEEEvNS_16Flash_bwd_paramsE:
.text._ZN5flash25flash_bwd_dot_do_o_kernelILb0E23Flash_bwd_kernel_traitsILi128ELi64ELi128ELi8ELi2ELi4ELi2ELb0ELb0EN7cutlass6half_tE19Flash_kernel_traitsILi128ELi64ELi128ELi8ES3_EEEEvNS_16Flash_bwd_paramsE:
        /* <DEDUP_REMOVED lines=49> */
.L_x_1217:
[----:B------:R-:W0:Y:S08]  /*0310*/  LDC R0, c[0x0][0x3e0] ;  /* 0x0000f800ff007b82 */ /* 0x000e300000000800 */
[----:B------:R-:W1:Y:S01]  /*0320*/  LDC R6, c[0x0][0x444] ;  /* 0x00011100ff067b82 */ /* 0x000e620000000800 */
[----:B0-----:R-:W-:-:S04]  /*0330*/  IMAD R5, R11, R0, UR5 ;  /* 0x000000050b057e24 */ /* 0x001fc8000f8e0200 */
[----:B-1----:R-:W-:-:S07]  /*0340*/  IMAD R5, R5, R6, RZ ;  /* 0x0000000605057224 */ /* 0x002fce00078e02ff */
.L_x_1218:
        /* <DEDUP_REMOVED lines=48> */
.L_x_1220:
[----:B------:R-:W-:Y:S05]  /*0650*/  BSYNC.RECONVERGENT B0 ;  /* 0x0000000000007941 */ /* 0x000fea0003800200 */
.L_x_1219:
        /* <DEDUP_REMOVED lines=19> */
.L_x_1222:
[----:B------:R-:W-:Y:S05]  /*0790*/  BSYNC.RECONVERGENT B0 ;  /* 0x0000000000007941 */ /* 0x000fea0003800200 */
.L_x_1221:
        /* <DEDUP_REMOVED lines=17> */
.L_x_1224:
[----:B------:R-:W-:Y:S05]  /*08b0*/  BSYNC.RECONVERGENT B0 ;  /* 0x0000000000007941 */ /* 0x000fea0003800200 */
.L_x_1223:
        /* <DEDUP_REMOVED lines=21> */
.L_x_1226:
[----:B------:R-:W-:Y:S05]  /*0a10*/  BSYNC.RECONVERGENT B0 ;  /* 0x0000000000007941 */ /* 0x000fea0003800200 */
.L_x_1225:
        /* <DEDUP_REMOVED lines=123> */
.L_x_1227:
        /* <DEDUP_REMOVED lines=11> */
.L_x_1269:


//--------------------- .text._ZN5flash25flash_bwd_dot_do_o_kernelILb1E23Flash_bwd_kernel_traitsILi128ELi64ELi128ELi8ELi2ELi4ELi2ELb0ELb0EN7cutlass6half_tE19Flash_kernel_traitsILi128ELi64ELi128ELi8ES3_EEEEvNS_16Flash_bwd_paramsE --------------------------
	.section	.text._ZN5flash25flash_bwd_dot_do_o_kernelILb1E23Flash_bwd_kernel_traitsILi128ELi64ELi128ELi8ELi2ELi4ELi2ELb0ELb0EN7cutlass6half_tE19Flash_kernel_traitsILi128ELi64ELi128ELi8ES3_EEEEvNS_16Flash_bwd_paramsE,"ax",@progbits
	.align	128
        .global         _ZN5flash25flash_bwd_dot_do_o_kernelILb1E23Flash_bwd_kernel_traitsILi128ELi64ELi128ELi8ELi2ELi4ELi2ELb0ELb0EN7cutlass6half_tE19Flash_kernel_traitsILi128ELi64ELi128ELi8ES3_EEEEvNS_16Flash_bwd_paramsE
        .type           _ZN5flash25flash_bwd_dot_do_o_kernelILb1E23Flash_bwd_kernel_traitsILi128ELi64ELi128ELi8ELi2ELi4ELi2ELb0ELb0EN7cutlass6half_tE19Flash_kernel_traitsILi128ELi64ELi128ELi8ES3_EEEEvNS_16Flash_bwd_paramsE,@function
        .size           _ZN5flash25flash_bwd_dot_do_o_kernelILb1E23Flash_bwd_kernel_traitsILi128ELi64ELi128ELi8ELi2ELi4ELi2ELb0ELb0EN7cutlass6half_tE19Flash_kernel_traitsILi128ELi64ELi128ELi8ES3_EEEEvNS_16Flash_bwd_paramsE,(.L_x_1270 - _ZN5flash25flash_bwd_dot_do_o_kernelILb1E23Flash_bwd_kernel_traitsILi128ELi64ELi128ELi8ELi2ELi4ELi2ELb0ELb0EN7cutlass6half_tE19Flash_kernel_traitsILi128ELi64ELi128ELi8ES3_EEEEvNS_16Flash_bwd_paramsE)
        .other          _ZN5flash25flash_bwd_dot_do_o_kernelILb1E23Flash_bwd_kernel_traitsILi128ELi64ELi128ELi8ELi2ELi4ELi2ELb0ELb0EN7cutlass6half_tE19Flash_kernel_traitsILi128ELi64ELi128ELi8ES3_EEEEvNS_16Flash_bwd_paramsE,@"STO_CUDA_ENTRY STV_DEFAULT"
_ZN5flash25flash_bwd_dot_do_o_kernelILb1E23Flash_bwd_kernel_traitsILi128ELi64ELi128ELi8ELi2ELi4ELi2ELb0ELb0EN7cutlass6half_tE19Flash_kernel_traitsILi128ELi64ELi128ELi8ES3_EEEEvNS_16Flash_bwd_paramsE:
.text._ZN5flash25flash_bwd_dot_do_o_kernelILb1E23Flash_bwd_kernel_traitsILi128ELi64ELi128ELi8ELi2ELi4ELi2ELb0ELb0EN7cutlass6half_tE19Flash_kernel_traitsILi128ELi64ELi128ELi8ES3_EEEEvNS_16Flash_bwd_paramsE:
        /* <DEDUP_REMOVED lines=57> */
.L_x_1228:
[-C--:B------:R-:W-:Y:S02]  /*0390*/  IMAD R15, R3, R5.reuse, RZ ;  /* 0x00000005030f7224 */ /* 0x080fe400078e02ff */
[----:B------:R-:W-:-:S05]  /*03a0*/  IMAD.WIDE.U32 R8, R2, R5, RZ ;  /* 0x0000000502087225 */ /* 0x000fca00078e00ff */
[----:B------:R-:W-:Y:S02]  /*03b0*/  IADD3 R15, PT, PT, R9, R15, RZ ;  /* 0x0000000f090f7210 */ /* 0x000fe40007ffe0ff */
[----:B------:R-:W-:-:S07]  /*03c0*/  MOV R13, R8 ;  /* 0x00000008000d7202 */ /* 0x000fce0000000f00 */
.L_x_1229:
        /* <DEDUP_REMOVED lines=21> */
.L_x_1230:
[----:B------:R-:W0:Y:S01]  /*0520*/  LDC R2, c[0x0][0x444] ;  /* 0x00011100ff027b82 */ /* 0x000e220000000800 */
[----:B------:R-:W-:-:S04]  /*0530*/  IMAD R7, R7, R38, R23 ;  /* 0x0000002607077224 */ /* 0x000fc800078e0217 */
[----:B0-----:R-:W-:-:S07]  /*0540*/  IMAD R39, R7, R2, RZ ;  /* 0x0000000207277224 */ /* 0x001fce00078e02ff */
.L_x_1231:
        /* <DEDUP_REMOVED lines=50> */
.L_x_1233:
[----:B------:R-:W-:Y:S05]  /*0870*/  BSYNC.RECONVERGENT B0 ;  /* 0x0000000000007941 */ /* 0x000fea0003800200 */
.L_x_1232:
        /* <DEDUP_REMOVED lines=19> */
.L_x_1235:
[----:B------:R-:W-:Y:S05]  /*09b0*/  BSYNC.RECONVERGENT B0 ;  /* 0x0000000000007941 */ /* 0x000fea0003800200 */
.L_x_1234:
        /* <DEDUP_REMOVED lines=24> */
.L_x_1237:
[----:B------:R-:W-:Y:S05]  /*0b40*/  BSYNC.RECONVERGENT B0 ;  /* 0x0000000000007941 */ /* 0x000fea0003800200 */
.L_x_1236:
        /* <DEDUP_REMOVED lines=22> */
.L_x_1239:
[----:B------:R-:W-:Y:S05]  /*0cb0*/  BSYNC.RECONVERGENT B0 ;  /* 0x0000000000007941 */ /* 0x000fea0003800200 */
.L_x_1238:
        /* <DEDUP_REMOVED lines=140> */
.L_x_1240:
        /* <DEDUP_REMOVED lines=16> */
.L_x_1270:


//--------------------- .nv.shared._ZN5flash44flash_bwd_dq_dk_dv_loop_seqk_parallel_kernelI23Flash_bwd_kernel_traitsILi128ELi64ELi64ELi8ELi4ELi2ELi2ELb1ELb0EN7cutlass6half_tE19Flash_kernel_traitsILi128ELi64ELi64ELi8ES3_EELb0ELb1ELb0ELb0ELb0ELb0ELb0EEEvNS_16Flash_bwd_paramsE --------------------------
	.section	.nv.shared._ZN5flash44flash_bwd_dq_dk_dv_loop_seqk_parallel_kernelI23Flash_bwd_kernel_traitsILi128ELi64ELi64ELi8ELi4ELi2ELi2ELb1ELb0EN7cutlass6half_tE19Flash_kernel_traitsILi128ELi64ELi64ELi8ES3_EELb0ELb1ELb0ELb0ELb0ELb0ELb0EEEvNS_16Flash_bwd_paramsE,"aw",@nobits
	.sectionflags	@""
	.align	16
	.zero		1024


//--------------------- .nv.shared.reserved.0     --------------------------
	.section	.nv.shared.reserved.0,"aw",@nobits
	.weak		__nv_reservedSMEM_offset_0_alias
	.size		__nv_reservedSMEM_offset_0_alias, 0, 64
	.other		__nv_reservedSMEM_offset_0_alias,@"STO_CUDA_RESERVED_SHARED STV_DEFAULT"
__nv_reservedSMEM_offset_0_alias:
	.zero		0
	.zero		64


//--------------------- .nv.global                --------------------------
	.section	.nv.global,"aw",@nobits
.nv.global:
	.type		_ZN73_INTERNAL_70c7535a_37_flash_bwd_hdim128_fp16_causal_sm80_cu_a6473388_28644cute1_E,@object
	.size		_ZN73_INTERNAL_70c7535a_37_flash_bwd_hdim128_fp16_causal_sm80_cu_a6473388_28644cute1_E,(_ZN73_INTERNAL_70c7535a_37_flash_bwd_hdim128_fp16_causal_sm80_cu_a6473388_28644cuda3std3__45__cpo6cbeginE - _ZN73_INTERNAL_70c7535a_37_flash_bwd_hdim128_fp16_causal_sm80_cu_a6473388_28644cute1_E)
_ZN73_INTERNAL_70c7535a_37_flash_bwd_hdim128_fp16_causal_sm80_cu_a6473388_28644cute1_E:
	.zero		1
	.type		_ZN73_INTERNAL_70c7535a_37_flash_bwd_hdim128_fp16_causal_sm80_cu_a6473388_28644cuda3std3__45__cpo6cbeginE,@object
	.size		_ZN73_INTERNAL_70c7535a_37_flash_bwd_hdim128_fp16_causal_sm80_cu_a6473388_28644cuda3std3__45__cpo6cbeginE,(_ZN73_INTERNAL_70c7535a_37_flash_bwd_hdim128_fp16_causal_sm80_cu_a6473388_28644cuda3std3__48in_placeE - _ZN73_INTERNAL_70c7535a_37_flash_bwd_hdim128_fp16_causal_sm80_cu_a6473388_28644cuda3std3__45__cpo6cbeginE)
_ZN73_INTERNAL_70c7535a_37_flash_bwd_hdim128_fp16_causal_sm80_cu_a6473388_28644cuda3std3__45__cpo6cbeginE:
	.zero		1
	.type		_ZN73_INTERNAL_70c7535a_37_flash_bwd_hdim128_fp16_causal_sm80_cu_a6473388_28644cuda3std3__48in_placeE,@object
	.size		_ZN73_INTERNAL_70c7535a_37_flash_bwd_hdim128_fp16_causal_sm80_cu_a6473388_28644cuda3std3__48in_placeE,(_ZN73_INTERNAL_70c7535a_37_flash_bwd_hdim128_fp16_causal_sm80_cu_a6473388_28644cuda3std6ranges3__45__cpo9iter_moveE - _ZN73_INTERNAL_70c7535a_37_flash_bwd_hdim128_fp16_causal_sm80_cu_a6473388_28644cuda3std3__48in_placeE)
_ZN73_INTERNAL_70c7535a_37_flash_bwd_hdim128_fp16_causal_sm80_cu_a6473388_28644cuda3std3__48in_placeE:
	.zero		1
	.type		_ZN73_INTERNAL_70c7535a_37_flash_bwd_hdim128_fp16_causal_sm80_cu_a6473388_28644cuda3std6ranges3__45__cpo9iter_moveE,@object
	.size		_ZN73_INTERNAL_70c7535a_37_flash_bwd_hdim128_fp16_causal_sm80_cu_a6473388_28644cuda3std6ranges3__45__cpo9iter_moveE,(_ZN73_INTERNAL_70c7535a_37_flash_bwd_hdim128_fp16_causal_sm80_cu_a6473388_28644cuda3std3__45__cpo5beginE - _ZN73_INTERNAL_70c7535a_37_flash_bwd_hdim128_fp16_causal_sm80_cu_a6473388_28644cuda3std6ranges3__45__cpo9iter_moveE)
_ZN73_INTERNAL_70c7535a_37_flash_bwd_hdim128_fp16_causal_sm80_cu_a6473388_28644cuda3std6ranges3__45__cpo9iter_moveE:
	.zero		1
	.type		_ZN73_INTERNAL_70c7535a_37_flash_bwd_hdim128_fp16_causal_sm80_cu_a6473388_28644cuda3std3__45__cpo5beginE,@object
	.size		_ZN73_INTERNAL_70c7535a_37_flash_bwd_hdim128_fp16_causal_sm80_cu_a6473388_28644cuda3std3__45__cpo5beginE,(_ZN73_INTERNAL_70c7535a_37_flash_bwd_hdim128_fp16_causal_sm80_cu_a6473388_28644cuda3std3__475_GLOBAL__N__70c7535a_37_flash_bwd_hdim128_fp16_causal_sm80_cu_a6473388_28646ignoreE - _ZN73_INTERNAL_70c7535a_37_flash_bwd_hdim128_fp16_causal_sm80_cu_a6473388_28644cuda3std3__45__cpo5beginE)
_ZN73_INTERNAL_70c7535a_37_flash_bwd_hdim128_fp16_causal_sm80_cu_a6473388_28644cuda3std3__45__cpo5beginE:
	.zero		1
	.type		_ZN73_INTERNAL_70c7535a_37_flash_bwd_hdim128_fp16_causal_sm80_cu_a6473388_28644cuda3std3__475_GLOBAL__N__70c7535a_37_flash_bwd_hdim128_fp16_causal_sm80_cu_a6473388_28646ignoreE,@object
	.size		_ZN73_INTERNAL_70c7535a_37_flash_bwd_hdim128_fp16_causal_sm80_cu_a6473388_28644cuda3std3__475_GLOBAL__N__70c7535a_37_flash_bwd_hdim128_fp16_causal_sm80_cu_a6473388_28646ignoreE,(_ZN73_INTERNAL_70c7535a_37_flash_bwd_hdim128_fp16_causal_sm80_cu_a6473388_28644cute7productE - _ZN73_INTERNAL_70c7535a_37_flash_bwd_hdim128_fp16_causal_sm80_cu_a6473388_28644cuda3std3__475_GLOBAL__N__70c7535a_37_flash_bwd_hdim128_fp16_causal_sm80_cu_a6473388_28646ignoreE)
_ZN73_INTERNAL_70c7535a_37_flash_bwd_hdim128_fp16_causal_sm80_cu_a6473388_28644cuda3std3__475_GLOBAL__N__70c7535a_37_flash_bwd_hdim128_fp16_causal_sm80_cu_a6473388_28646ignoreE:
	.zero		1
	.type		_ZN73_INTERNAL_70c7535a_37_flash_bwd_hdim128_fp16_causal_sm80_cu_a6473388_28644cute7productE,@object
	.size		_ZN73_INTERNAL_70c7535a_37_flash_bwd_hdim128_fp16_causal_sm80_cu_a6473388_28644cute7productE,(_ZN73_INTERNAL_70c7535a_37_flash_bwd_hdim128_fp16_causal_sm80_cu_a6473388_28644cuda3std3__45__cpo3endE - _ZN73_INTERNAL_70c7535a_37_flash_bwd_hdim128_fp16_causal_sm80_cu_a6473388_28644cute7productE)
_ZN73_INTERNAL_70c7535a_37_flash_bwd_hdim128_fp16_causal_sm80_cu_a6473388_28644cute7productE:
	.zero		1
	.type		_ZN73_INTERNAL_70c7535a_37_flash_bwd_hdim128_fp16_causal_sm80_cu_a6473388_28644cuda3std3__45__cpo3endE,@object
	.size		_ZN73_INTERNAL_70c7535a_37_flash_bwd_hdim128_fp16_causal_sm80_cu_a6473388_28644cuda3std3__45__cpo3endE,(_ZN73_INTERNAL_70c7535a_37_flash_bwd_hdim128_fp16_causal_sm80_cu_a6473388_28644cuda3std3__419piecewise_constructE - _ZN73_INTERNAL_70c7535a_37_flash_bwd_hdim128_fp16_causal_sm80_cu_a6473388_28644cuda3std3__45__cpo3endE)
_ZN73_INTERNAL_70c7535a_37_flash_bwd_hdim128_fp16_causal_sm80_cu_a6473388_28644cuda3std3__45__cpo3endE:
	.zero		1
	.type		_ZN73_INTERNAL_70c7535a_37_flash_bwd_hdim128_fp16_causal_sm80_cu_a6473388_28644cuda3std3__419piecewise_constructE,@object
	.size		_ZN73_INTERNAL_70c7535a_37_flash_bwd_hdim128_fp16_causal_sm80_cu_a6473388_28644cuda3std3__419piecewise_constructE,(_ZN73_INTERNAL_70c7535a_37_flash_bwd_hdim128_fp16_causal_sm80_cu_a6473388_28644cuda3std3__45__cpo4cendE - _ZN73_INTERNAL_70c7535a_37_flash_bwd_hdim128_fp16_causal_sm80_cu_a6473388_28644cuda3std3__419piecewise_constructE)
_ZN73_INTERNAL_70c7535a_37_flash_bwd_hdim128_fp16_causal_sm80_cu_a6473388_28644cuda3std3__419piecewise_constructE:
	.zero		1
	.type		_ZN73_INTERNAL_70c7535a_37_flash_bwd_hdim128_fp16_causal_sm80_cu_a6473388_28644cuda3std3__45__cpo4cendE,@object
	.size		_ZN73_INTERNAL_70c7535a_37_flash_bwd_hdim128_fp16_causal_sm80_cu_a6473388_28644cuda3std3__45__cpo4cendE,(_ZN73_INTERNAL_70c7535a_37_flash_bwd_hdim128_fp16_causal_sm80_cu_a6473388_28644cuda3std6ranges3__45__cpo4swapE - _ZN73_INTERNAL_70c7535a_37_flash_bwd_hdim128_fp16_causal_sm80_cu_a6473388_28644cuda3std3__45__cpo4cendE)
_ZN73_INTERNAL_70c7535a_37_flash_bwd_hdim128_fp16_causal_sm80_cu_a6473388_28644cuda3std3__45__cpo4cendE:
	.zero		1
	.type		_ZN73_INTERNAL_70c7535a_37_flash_bwd_hdim128_fp16_causal_sm80_cu_a6473388_28644cuda3std6ranges3__45__cpo4swapE,@object
	.size		_ZN73_INTERNAL_70c7535a_37_flash_bwd_hdim128_fp16_causal_sm80_cu_a6473388_28644cuda3std6ranges3__45__cpo4swapE,(.L_7 - _ZN73_INTERNAL_70c7535a_37_flash_bwd_hdim128_fp16_causal_sm80_cu_a6473388_28644cuda3std6ranges3__45__cpo4swapE)
_ZN73_INTERNAL_70c7535a_37_flash_bwd_hdim128_fp16_causal_sm80_cu_a6473388_28644cuda3std6ranges3__45__cpo4swapE:
	.zero		1
.L_7:


//--------------------- .nv.shared._ZN5flash44flash_bwd_dq_dk_dv_loop_seqk_parallel_kernelI23Flash_bwd_kernel_traitsILi128ELi64ELi64ELi8ELi4ELi2ELi2ELb1ELb0EN7cutlass6half_tE19Flash_kernel_traitsILi128ELi64ELi64ELi8ES3_EELb0ELb1ELb0ELb0ELb1ELb1ELb0EEEvNS_16Flash_bwd_paramsE --------------------------
	.section	.nv.shared._ZN5flash44flash_bwd_dq_dk_dv_loop_seqk_parallel_kernelI23Flash_bwd_kernel_traitsILi128ELi64ELi64ELi8ELi4ELi2ELi2ELb1ELb0EN7cutlass6half_tE19Flash_kernel_traitsILi128ELi64ELi64ELi8ES3_EELb0ELb1ELb0ELb0ELb1ELb1ELb0EEEvNS_16Flash_bwd_paramsE,"aw",@nobits
	.sectionflags	@""
	.align	16
	.zero		1024


//--------------------- .nv.shared._ZN5flash44flash_bwd_dq_dk_dv_loop_seqk_parallel_kernelI23Flash_bwd_kernel_traitsILi128ELi64ELi64ELi8ELi4ELi2ELi2ELb1ELb0EN7cutlass6half_tE19Flash_kernel_traitsILi128ELi64ELi64ELi8ES3_EELb0ELb1ELb0ELb0ELb0ELb1ELb0EEEvNS_16Flash_bwd_paramsE --------------------------
	.section	.nv.shared._ZN5flash44flash_bwd_dq_dk_dv_loop_seqk_parallel_kernelI23Flash_bwd_kernel_traitsILi128ELi64ELi64ELi8ELi4ELi2ELi2ELb1ELb0EN7cutlass6half_tE19Flash_kernel_traitsILi128ELi64ELi64ELi8ES3_EELb0ELb1ELb0ELb0ELb0ELb1ELb0EEEvNS_16Flash_bwd_paramsE,"aw",@nobits
	.sectionflags	@""
	.align	16
	.zero		1024


//--------------------- .nv.shared._ZN5flash44flash_bwd_dq_dk_dv_loop_seqk_parallel_kernelI23Flash_bwd_kernel_traitsILi128ELi64ELi64ELi8ELi4ELi2ELi2ELb1ELb0EN7cutlass6half_tE19Flash_kernel_traitsILi128ELi64ELi64ELi8ES3_EELb0ELb1ELb0ELb1ELb0ELb0ELb0EEEvNS_16Flash_bwd_paramsE --------------------------
	.section	.nv.shared._ZN5flash44flash_bwd_dq_dk_dv_loop_seqk_parallel_kernelI23Flash_bwd_kernel_traitsILi128ELi64ELi64ELi8ELi4ELi2ELi2ELb1ELb0EN7cutlass6half_tE19Flash_kernel_traitsILi128ELi64ELi64ELi8ES3_EELb0ELb1ELb0ELb1ELb0ELb0ELb0EEEvNS_16Flash_bwd_paramsE,"aw",@nobits
	.sectionflags	@""
	.align	16
	.zero		1024


//--------------------- .nv.shared._ZN5flash44flash_bwd_dq_dk_dv_loop_seqk_parallel_kernelI23Flash_bwd_kernel_traitsILi128ELi64ELi128ELi8ELi2ELi4ELi2ELb0ELb0EN7cutlass6half_tE19Flash_kernel_traitsILi128ELi64ELi128ELi8ES3_EELb0ELb1ELb0ELb0ELb0ELb0ELb0EEEvNS_16Flash_bwd_paramsE --------------------------
	.section	.nv.shared._ZN5flash44flash_bwd_dq_dk_dv_loop_seqk_parallel_kernelI23Flash_bwd_kernel_traitsILi128ELi64ELi128ELi8ELi2ELi4ELi2ELb0ELb0EN7cutlass6half_tE19Flash_kernel_traitsILi128ELi64ELi128ELi8ES3_EELb0ELb1ELb0ELb0ELb0ELb0ELb0EEEvNS_16Flash_bwd_paramsE,"aw",@nobits
	.sectionflags	@""
	.align	16
	.zero		1024


//--------------------- .nv.shared._ZN5flash44flash_bwd_dq_dk_dv_loop_seqk_parallel_kernelI23Flash_bwd_kernel_traitsILi128ELi64ELi128ELi8ELi2ELi4ELi2ELb0ELb0EN7cutlass6half_tE19Flash_kernel_traitsILi128ELi64ELi128ELi8ES3_EELb0ELb1ELb0ELb0ELb1ELb1ELb0EEEvNS_16Flash_bwd_paramsE --------------------------
	.section	.nv.shared._ZN5flash44flash_bwd_dq_dk_dv_loop_seqk_parallel_kernelI23Flash_bwd_kernel_traitsILi128ELi64ELi128ELi8ELi2ELi4ELi2ELb0ELb0EN7cutlass6half_tE19Flash_kernel_traitsILi128ELi64ELi128ELi8ES3_EELb0ELb1ELb0ELb0ELb1ELb1ELb0EEEvNS_16Flash_bwd_paramsE,"aw",@nobits
	.sectionflags	@""
	.align	16
	.zero		1024


//--------------------- .nv.shared._ZN5flash44flash_bwd_dq_dk_dv_loop_seqk_parallel_kernelI23Flash_bwd_kernel_traitsILi128ELi64ELi128ELi8ELi2ELi4ELi2ELb0ELb0EN7cutlass6half_tE19Flash_kernel_traitsILi128ELi64ELi128ELi8ES3_EELb0ELb1ELb0ELb0ELb0ELb1ELb0EEEvNS_16Flash_bwd_paramsE --------------------------
	.section	.nv.shared._ZN5flash44flash_bwd_dq_dk_dv_loop_seqk_parallel_kernelI23Flash_bwd_kernel_traitsILi128ELi64ELi128ELi8ELi2ELi4ELi2ELb0ELb0EN7cutlass6half_tE19Flash_kernel_traitsILi128ELi64ELi128ELi8ES3_EELb0ELb1ELb0ELb0ELb0ELb1ELb0EEEvNS_16Flash_bwd_paramsE,"aw",@nobits
	.sectionflags	@""
	.align	16
	.zero		1024


//--------------------- .nv.shared._ZN5flash44flash_bwd_dq_dk_dv_loop_seqk_parallel_kernelI23Flash_bwd_kernel_traitsILi128ELi64ELi128ELi8ELi2ELi4ELi2ELb0ELb0EN7cutlass6half_tE19Flash_kernel_traitsILi128ELi64ELi128ELi8ES3_EELb0ELb1ELb0ELb1ELb0ELb0ELb0EEEvNS_16Flash_bwd_paramsE --------------------------
	.section	.nv.shared._ZN5flash44flash_bwd_dq_dk_dv_loop_seqk_parallel_kernelI23Flash_bwd_kernel_traitsILi128ELi64ELi128ELi8ELi2ELi4ELi2ELb0ELb0EN7cutlass6half_tE19Flash_kernel_traitsILi128ELi64ELi128ELi8ES3_EELb0ELb1ELb0ELb1ELb0ELb0ELb0EEEvNS_16Flash_bwd_paramsE,"aw",@nobits
	.sectionflags	@""
	.align	16
	.zero		1024


//--------------------- .nv.shared._ZN5flash27flash_bwd_convert_dq_kernelI23Flash_bwd_kernel_traitsILi128ELi64ELi64ELi8ELi4ELi2ELi2ELb1ELb0EN7cutlass6half_tE19Flash_kernel_traitsILi128ELi64ELi64ELi8ES3_EEEEvNS_16Flash_bwd_paramsEi --------------------------
	.section	.nv.shared._ZN5flash27flash_bwd_convert_dq_kernelI23Flash_bwd_kernel_traitsILi128ELi64ELi64ELi8ELi4ELi2ELi2ELb1ELb0EN7cutlass6half_tE19Flash_kernel_traitsILi128ELi64ELi64ELi8ES3_EEEEvNS_16Flash_bwd_paramsEi,"aw",@nobits
	.sectionflags	@""
	.align	16
	.zero		1024


//--------------------- .nv.shared._ZN5flash44flash_bwd_dq_dk_dv_loop_seqk_parallel_kernelI23Flash_bwd_kernel_traitsILi128ELi64ELi64ELi8ELi4ELi2ELi2ELb1ELb0EN7cutlass6half_tE19Flash_kernel_traitsILi128ELi64ELi64ELi8ES3_EELb1ELb1ELb0ELb0ELb0ELb0ELb0EEEvNS_16Flash_bwd_paramsE --------------------------
	.section	.nv.shared._ZN5flash44flash_bwd_dq_dk_dv_loop_seqk_parallel_kernelI23Flash_bwd_kernel_traitsILi128ELi64ELi64ELi8ELi4ELi2ELi2ELb1ELb0EN7cutlass6half_tE19Flash_kernel_traitsILi128ELi64ELi64ELi8ES3_EELb1ELb1ELb0ELb0ELb0ELb0ELb0EEEvNS_16Flash_bwd_paramsE,"aw",@nobits
	.sectionflags	@""
	.align	16
	.zero		1024


//--------------------- .nv.shared._ZN5flash44flash_bwd_dq_dk_dv_loop_seqk_parallel_kernelI23Flash_bwd_kernel_traitsILi128ELi64ELi64ELi8ELi4ELi2ELi2ELb1ELb0EN7cutlass6half_tE19Flash_kernel_traitsILi128ELi64ELi64ELi8ES3_EELb0ELb1ELb0ELb0ELb0ELb0ELb1EEEvNS_16Flash_bwd_paramsE --------------------------
	.section	.nv.shared._ZN5flash44flash_bwd_dq_dk_dv_loop_seqk_parallel_kernelI23Flash_bwd_kernel_traitsILi128ELi64ELi64ELi8ELi4ELi2ELi2ELb1ELb0EN7cutlass6half_tE19Flash_kernel_traitsILi128ELi64ELi64ELi8ES3_EELb0ELb1ELb0ELb0ELb0ELb0ELb1EEEvNS_16Flash_bwd_paramsE,"aw",@nobits
	.sectionflags	@""
	.align	16
	.zero		1024


//--------------------- .nv.shared._ZN5flash44flash_bwd_dq_dk_dv_loop_seqk_parallel_kernelI23Flash_bwd_kernel_traitsILi128ELi64ELi64ELi8ELi4ELi2ELi2ELb1ELb0EN7cutlass6half_tE19Flash_kernel_traitsILi128ELi64ELi64ELi8ES3_EELb1ELb1ELb0ELb0ELb1ELb1ELb0EEEvNS_16Flash_bwd_paramsE --------------------------
	.section	.nv.shared._ZN5flash44flash_bwd_dq_dk_dv_loop_seqk_parallel_kernelI23Flash_bwd_kernel_traitsILi128ELi64ELi64ELi8ELi4ELi2ELi2ELb1ELb0EN7cutlass6half_tE19Flash_kernel_traitsILi128ELi64ELi64ELi8ES3_EELb1ELb1ELb0ELb0ELb1ELb1ELb0EEEvNS_16Flash_bwd_paramsE,"aw",@nobits
	.sectionflags	@""
	.align	16
	.zero		1024


//--------------------- .nv.shared._ZN5flash44flash_bwd_dq_dk_dv_loop_seqk_parallel_kernelI23Flash_bwd_kernel_traitsILi128ELi64ELi64ELi8ELi4ELi2ELi2ELb1ELb0EN7cutlass6half_tE19Flash_kernel_traitsILi128ELi64ELi64ELi8ES3_EELb0ELb1ELb0ELb0ELb1ELb1ELb1EEEvNS_16Flash_bwd_paramsE --------------------------
	.section	.nv.shared._ZN5flash44flash_bwd_dq_dk_dv_loop_seqk_parallel_kernelI23Flash_bwd_kernel_traitsILi128ELi64ELi64ELi8ELi4ELi2ELi2ELb1ELb0EN7cutlass6half_tE19Flash_kernel_traitsILi128ELi64ELi64ELi8ES3_EELb0ELb1ELb0ELb0ELb1ELb1ELb1EEEvNS_16Flash_bwd_paramsE,"aw",@nobits
	.sectionflags	@""
	.align	16
	.zero		1024


//--------------------- .nv.shared._ZN5flash44flash_bwd_dq_dk_dv_loop_seqk_parallel_kernelI23Flash_bwd_kernel_traitsILi128ELi64ELi64ELi8ELi4ELi2ELi2ELb1ELb0EN7cutlass6half_tE19Flash_kernel_traitsILi128ELi64ELi64ELi8ES3_EELb1ELb1ELb0ELb0ELb0ELb1ELb0EEEvNS_16Flash_bwd_paramsE --------------------------
	.section	.nv.shared._ZN5flash44flash_bwd_dq_dk_dv_loop_seqk_parallel_kernelI23Flash_bwd_kernel_traitsILi128ELi64ELi64ELi8ELi4ELi2ELi2ELb1ELb0EN7cutlass6half_tE19Flash_kernel_traitsILi128ELi64ELi64ELi8ES3_EELb1ELb1ELb0ELb0ELb0ELb1ELb0EEEvNS_16Flash_bwd_paramsE,"aw",@nobits
	.sectionflags	@""
	.align	16
	.zero		1024


//--------------------- .nv.shared._ZN5flash44flash_bwd_dq_dk_dv_loop_seqk_parallel_kernelI23Flash_bwd_kernel_traitsILi128ELi64ELi64ELi8ELi4ELi2ELi2ELb1ELb0EN7cutlass6half_tE19Flash_kernel_traitsILi128ELi64ELi64ELi8ES3_EELb0ELb1ELb0ELb0ELb0ELb1ELb1EEEvNS_16Flash_bwd_paramsE --------------------------
	.section	.nv.shared._ZN5flash44flash_bwd_dq_dk_dv_loop_seqk_parallel_kernelI23Flash_bwd_kernel_traitsILi128ELi64ELi64ELi8ELi4ELi2ELi2ELb1ELb0EN7cutlass6half_tE19Flash_kernel_traitsILi128ELi64ELi64ELi8ES3_EELb0ELb1ELb0ELb0ELb0ELb1ELb1EEEvNS_16Flash_bwd_paramsE,"aw",@nobits
	.sectionflags	@""
	.align	16
	.zero		1024


//--------------------- .nv.shared._ZN5flash44flash_bwd_dq_dk_dv_loop_seqk_parallel_kernelI23Flash_bwd_kernel_traitsILi128ELi64ELi64ELi8ELi4ELi2ELi2ELb1ELb0EN7cutlass6half_tE19Flash_kernel_traitsILi128ELi64ELi64ELi8ES3_EELb1ELb1ELb0ELb1ELb0ELb0ELb0EEEvNS_16Flash_bwd_paramsE --------------------------
	.section	.nv.shared._ZN5flash44flash_bwd_dq_dk_dv_loop_seqk_parallel_kernelI23Flash_bwd_kernel_traitsILi128ELi64ELi64ELi8ELi4ELi2ELi2ELb1ELb0EN7cutlass6half_tE19Flash_kernel_traitsILi128ELi64ELi64ELi8ES3_EELb1ELb1ELb0ELb1ELb0ELb0ELb0EEEvNS_16Flash_bwd_paramsE,"aw",@nobits
	.sectionflags	@""
	.align	16
	.zero		1024


//--------------------- .nv.shared._ZN5flash44flash_bwd_dq_dk_dv_loop_seqk_parallel_kernelI23Flash_bwd_kernel_traitsILi128ELi64ELi64ELi8ELi4ELi2ELi2ELb1ELb0EN7cutlass6half_tE19Flash_kernel_traitsILi128ELi64ELi64ELi8ES3_EELb0ELb1ELb0ELb1ELb0ELb0ELb1EEEvNS_16Flash_bwd_paramsE --------------------------
	.section	.nv.shared._ZN5flash44flash_bwd_dq_dk_dv_loop_seqk_parallel_kernelI23Flash_bwd_kernel_traitsILi128ELi64ELi64ELi8ELi4ELi2ELi2ELb1ELb0EN7cutlass6half_tE19Flash_kernel_traitsILi128ELi64ELi64ELi8ES3_EELb0ELb1ELb0ELb1ELb0ELb0ELb1EEEvNS_16Flash_bwd_paramsE,"aw",@nobits
	.sectionflags	@""
	.align	16
	.zero		1024


//--------------------- .nv.shared._ZN5flash25flash_bwd_dot_do_o_kernelILb0E23Flash_bwd_kernel_traitsILi128ELi64ELi64ELi8ELi4ELi2ELi2ELb1ELb0EN7cutlass6half_tE19Flash_kernel_traitsILi128ELi64ELi64ELi8ES3_EEEEvNS_16Flash_bwd_paramsE --------------------------
	.section	.nv.shared._ZN5flash25flash_bwd_dot_do_o_kernelILb0E23Flash_bwd_kernel_traitsILi128ELi64ELi64ELi8ELi4ELi2ELi2ELb1ELb0EN7cutlass6half_tE19Flash_kernel_traitsILi128ELi64ELi64ELi8ES3_EEEEvNS_16Flash_bwd_paramsE,"aw",@nobits
	.sectionflags	@""
	.align	16
	.zero		1024


//--------------------- .nv.shared._ZN5flash25flash_bwd_dot_do_o_kernelILb1E23Flash_bwd_kernel_traitsILi128ELi64ELi64ELi8ELi4ELi2ELi2ELb1ELb0EN7cutlass6half_tE19Flash_kernel_traitsILi128ELi64ELi64ELi8ES3_EEEEvNS_16Flash_bwd_paramsE --------------------------
	.section	.nv.shared._ZN5flash25flash_bwd_dot_do_o_kernelILb1E23Flash_bwd_kernel_traitsILi128ELi64ELi64ELi8ELi4ELi2ELi2ELb1ELb0EN7cutlass6half_tE19Flash_kernel_traitsILi128ELi64ELi64ELi8ES3_EEEEvNS_16Flash_bwd_paramsE,"aw",@nobits
	.sectionflags	@""
	.align	16
	.zero		1024


//--------------------- .nv.shared._ZN5flash27flash_bwd_convert_dq_kernelI23Flash_bwd_kernel_traitsILi128ELi64ELi128ELi8ELi2ELi4ELi2ELb0ELb0EN7cutlass6half_tE19Flash_kernel_traitsILi128ELi64ELi128ELi8ES3_EEEEvNS_16Flash_bwd_paramsEi --------------------------
	.section	.nv.shared._ZN5flash27flash_bwd_convert_dq_kernelI23Flash_bwd_kernel_traitsILi128ELi64ELi128ELi8ELi2ELi4ELi2ELb0ELb0EN7cutlass6half_tE19Flash_kernel_traitsILi128ELi64ELi128ELi8ES3_EEEEvNS_16Flash_bwd_paramsEi,"aw",@nobits
	.sectionflags	@""
	.align	16
	.zero		1024


//--------------------- .nv.shared._ZN5flash44flash_bwd_dq_dk_dv_loop_seqk_parallel_kernelI23Flash_bwd_kernel_traitsILi128ELi64ELi128ELi8ELi2ELi4ELi2ELb0ELb0EN7cutlass6half_tE19Flash_kernel_traitsILi128ELi64ELi128ELi8ES3_EELb1ELb1ELb0ELb0ELb0ELb0ELb0EEEvNS_16Flash_bwd_paramsE --------------------------
	.section	.nv.shared._ZN5flash44flash_bwd_dq_dk_dv_loop_seqk_parallel_kernelI23Flash_bwd_kernel_traitsILi128ELi64ELi128ELi8ELi2ELi4ELi2ELb0ELb0EN7cutlass6half_tE19Flash_kernel_traitsILi128ELi64ELi128ELi8ES3_EELb1ELb1ELb0ELb0ELb0ELb0ELb0EEEvNS_16Flash_bwd_paramsE,"aw",@nobits
	.sectionflags	@""
	.align	16
	.zero		1024


//--------------------- .nv.shared._ZN5flash44flash_bwd_dq_dk_dv_loop_seqk_parallel_kernelI23Flash_bwd_kernel_traitsILi128ELi64ELi128ELi8ELi2ELi4ELi2ELb0ELb0EN7cutlass6half_tE19Flash_kernel_traitsILi128ELi64ELi128ELi8ES3_EELb0ELb1ELb0ELb0ELb0ELb0ELb1EEEvNS_16Flash_bwd_paramsE --------------------------
	.section	.nv.shared._ZN5flash44flash_bwd_dq_dk_dv_loop_seqk_parallel_kernelI23Flash_bwd_kernel_traitsILi128ELi64ELi128ELi8ELi2ELi4ELi2ELb0ELb0EN7cutlass6half_tE19Flash_kernel_traitsILi128ELi64ELi128ELi8ES3_EELb0ELb1ELb0ELb0ELb0ELb0ELb1EEEvNS_16Flash_bwd_paramsE,"aw",@nobits
	.sectionflags	@""
	.align	16
	.zero		1024


//--------------------- .nv.shared._ZN5flash44flash_bwd_dq_dk_dv_loop_seqk_parallel_kernelI23Flash_bwd_kernel_traitsILi128ELi64ELi128ELi8ELi2ELi4ELi2ELb0ELb0EN7cutlass6half_tE19Flash_kernel_traitsILi128ELi64ELi128ELi8ES3_EELb1ELb1ELb0ELb0ELb1ELb1ELb0EEEvNS_16Flash_bwd_paramsE --------------------------
	.section	.nv.shared._ZN5flash44flash_bwd_dq_dk_dv_loop_seqk_parallel_kernelI23Flash_bwd_kernel_traitsILi128ELi64ELi128ELi8ELi2ELi4ELi2ELb0ELb0EN7cutlass6half_tE19Flash_kernel_traitsILi128ELi64ELi128ELi8ES3_EELb1ELb1ELb0ELb0ELb1ELb1ELb0EEEvNS_16Flash_bwd_paramsE,"aw",@nobits
	.sectionflags	@""
	.align	16
	.zero		1024


//--------------------- .nv.shared._ZN5flash44flash_bwd_dq_dk_dv_loop_seqk_parallel_kernelI23Flash_bwd_kernel_traitsILi128ELi64ELi128ELi8ELi2ELi4ELi2ELb0ELb0EN7cutlass6half_tE19Flash_kernel_traitsILi128ELi64ELi128ELi8ES3_EELb0ELb1ELb0ELb0ELb1ELb1ELb1EEEvNS_16Flash_bwd_paramsE --------------------------
	.section	.nv.shared._ZN5flash44flash_bwd_dq_dk_dv_loop_seqk_parallel_kernelI23Flash_bwd_kernel_traitsILi128ELi64ELi128ELi8ELi2ELi4ELi2ELb0ELb0EN7cutlass6half_tE19Flash_kernel_traitsILi128ELi64ELi128ELi8ES3_EELb0ELb1ELb0ELb0ELb1ELb1ELb1EEEvNS_16Flash_bwd_paramsE,"aw",@nobits
	.sectionflags	@""
	.align	16
	.zero		1024


//--------------------- .nv.shared._ZN5flash44flash_bwd_dq_dk_dv_loop_seqk_parallel_kernelI23Flash_bwd_kernel_traitsILi128ELi64ELi128ELi8ELi2ELi4ELi2ELb0ELb0EN7cutlass6half_tE19Flash_kernel_traitsILi128ELi64ELi128ELi8ES3_EELb1ELb1ELb0ELb0ELb0ELb1ELb0EEEvNS_16Flash_bwd_paramsE --------------------------
	.section	.nv.shared._ZN5flash44flash_bwd_dq_dk_dv_loop_seqk_parallel_kernelI23Flash_bwd_kernel_traitsILi128ELi64ELi128ELi8ELi2ELi4ELi2ELb0ELb0EN7cutlass6half_tE19Flash_kernel_traitsILi128ELi64ELi128ELi8ES3_EELb1ELb1ELb0ELb0ELb0ELb1ELb0EEEvNS_16Flash_bwd_paramsE,"aw",@nobits
	.sectionflags	@""
	.align	16
	.zero		1024


//--------------------- .nv.shared._ZN5flash44flash_bwd_dq_dk_dv_loop_seqk_parallel_kernelI23Flash_bwd_kernel_traitsILi128ELi64ELi128ELi8ELi2ELi4ELi2ELb0ELb0EN7cutlass6half_tE19Flash_kernel_traitsILi128ELi64ELi128ELi8ES3_EELb0ELb1ELb0ELb0ELb0ELb1ELb1EEEvNS_16Flash_bwd_paramsE --------------------------
	.section	.nv.shared._ZN5flash44flash_bwd_dq_dk_dv_loop_seqk_parallel_kernelI23Flash_bwd_kernel_traitsILi128ELi64ELi128ELi8ELi2ELi4ELi2ELb0ELb0EN7cutlass6half_tE19Flash_kernel_traitsILi128ELi64ELi128ELi8ES3_EELb0ELb1ELb0ELb0ELb0ELb1ELb1EEEvNS_16Flash_bwd_paramsE,"aw",@nobits
	.sectionflags	@""
	.align	16
	.zero		1024


//--------------------- .nv.shared._ZN5flash44flash_bwd_dq_dk_dv_loop_seqk_parallel_kernelI23Flash_bwd_kernel_traitsILi128ELi64ELi128ELi8ELi2ELi4ELi2ELb0ELb0EN7cutlass6half_tE19Flash_kernel_traitsILi128ELi64ELi128ELi8ES3_EELb1ELb1ELb0ELb1ELb0ELb0ELb0EEEvNS_16Flash_bwd_paramsE --------------------------
	.section	.nv.shared._ZN5flash44flash_bwd_dq_dk_dv_loop_seqk_parallel_kernelI23Flash_bwd_kernel_traitsILi128ELi64ELi128ELi8ELi2ELi4ELi2ELb0ELb0EN7cutlass6half_tE19Flash_kernel_traitsILi128ELi64ELi128ELi8ES3_EELb1ELb1ELb0ELb1ELb0ELb0ELb0EEEvNS_16Flash_bwd_paramsE,"aw",@nobits
	.sectionflags	@""
	.align	16
	.zero		1024


//--------------------- .nv.shared._ZN5flash44flash_bwd_dq_dk_dv_loop_seqk_parallel_kernelI23Flash_bwd_kernel_traitsILi128ELi64ELi128ELi8ELi2ELi4ELi2ELb0ELb0EN7cutlass6half_tE19Flash_kernel_traitsILi128ELi64ELi128ELi8ES3_EELb0ELb1ELb0ELb1ELb0ELb0ELb1EEEvNS_16Flash_bwd_paramsE --------------------------
	.section	.nv.shared._ZN5flash44flash_bwd_dq_dk_dv_loop_seqk_parallel_kernelI23Flash_bwd_kernel_traitsILi128ELi64ELi128ELi8ELi2ELi4ELi2ELb0ELb0EN7cutlass6half_tE19Flash_kernel_traitsILi128ELi64ELi128ELi8ES3_EELb0ELb1ELb0ELb1ELb0ELb0ELb1EEEvNS_16Flash_bwd_paramsE,"aw",@nobits
	.sectionflags	@""
	.align	16
	.zero		1024


//--------------------- .nv.shared._ZN5flash25flash_bwd_dot_do_o_kernelILb0E23Flash_bwd_kernel_traitsILi128ELi64ELi128ELi8ELi2ELi4ELi2ELb0ELb0EN7cutlass6half_tE19Flash_kernel_traitsILi128ELi64ELi128ELi8ES3_EEEEvNS_16Flash_bwd_paramsE --------------------------
	.section	.nv.shared._ZN5flash25flash_bwd_dot_do_o_kernelILb0E23Flash_bwd_kernel_traitsILi128ELi64ELi128ELi8ELi2ELi4ELi2ELb0ELb0EN7cutlass6half_tE19Flash_kernel_traitsILi128ELi64ELi128ELi8ES3_EEEEvNS_16Flash_bwd_paramsE,"aw",@nobits
	.sectionflags	@""
	.align	16
	.zero		1024


//--------------------- .nv.shared._ZN5flash25flash_bwd_dot_do_o_kernelILb1E23Flash_bwd_kernel_traitsILi128ELi64ELi128ELi8ELi2ELi4ELi2ELb0ELb0EN7cutlass6half_tE19Flash_kernel_traitsILi128ELi64ELi128ELi8ES3_EEEEvNS_16Flash_bwd_paramsE --------------------------
	.section	.nv.shared._ZN5flash25flash_bwd_dot_do_o_kernelILb1E23Flash_bwd_kernel_traitsILi128ELi64ELi128ELi8ELi2ELi4ELi2ELb0ELb0EN7cutlass6half_tE19Flash_kernel_traitsILi128ELi64ELi128ELi8ES3_EEEEvNS_16Flash_bwd_paramsE,"aw",@nobits
	.sectionflags	@""
	.align	16
	.zero		1024


//--------------------- .nv.constant0._ZN5flash44flash_bwd_dq_dk_dv_loop_seqk_parallel_kernelI23Flash_bwd_kernel_traitsILi128ELi64ELi64ELi8ELi4ELi2ELi2ELb1ELb0EN7cutlass6half_tE19Flash_kernel_traitsILi128ELi64ELi64ELi8ES3_EELb0ELb1ELb0ELb0ELb0ELb0ELb0EEEvNS_16Flash_bwd_paramsE --------------------------
	.section	.nv.constant0._ZN5flash44flash_bwd_dq_dk_dv_loop_seqk_parallel_kernelI23Flash_bwd_kernel_traitsILi128ELi64ELi64ELi8ELi4ELi2ELi2ELb1ELb0EN7cutlass6half_tE19Flash_kernel_traitsILi128ELi64ELi64ELi8ES3_EELb0ELb1ELb0ELb0ELb0ELb0ELb0EEEvNS_16Flash_bwd_paramsE,"a",@progbits
	.sectionflags	@""
	.align	4
.nv.constant0._ZN5flash44flash_bwd_dq_dk_dv_loop_seqk_parallel_kernelI23Flash_bwd_kernel_traitsILi128ELi64ELi64ELi8ELi4ELi2ELi2ELb1ELb0EN7cutlass6half_tE19Flash_kernel_traitsILi128ELi64ELi64ELi8ES3_EELb0ELb1ELb0ELb0ELb0ELb0ELb0EEEvNS_16Flash_bwd_paramsE:
	.zero		1536


//--------------------- .nv.constant0._ZN5flash44flash_bwd_dq_dk_dv_loop_seqk_parallel_kernelI23Flash_bwd_kernel_traitsILi128ELi64ELi64ELi8ELi4ELi2ELi2ELb1ELb0EN7cutlass6half_tE19Flash_kernel_traitsILi128ELi64ELi64ELi8ES3_EELb0ELb1ELb0ELb0ELb1ELb1ELb0EEEvNS_16Flash_bwd_paramsE --------------------------
	.section	.nv.constant0._ZN5flash44flash_bwd_dq_dk_dv_loop_seqk_parallel_kernelI23Flash_bwd_kernel_traitsILi128ELi64ELi64ELi8ELi4ELi2ELi2ELb1ELb0EN7cutlass6half_tE19Flash_kernel_traitsILi128ELi64ELi64ELi8ES3_EELb0ELb1ELb0ELb0ELb1ELb1ELb0EEEvNS_16Flash_bwd_paramsE,"a",@progbits
	.sectionflags	@""
	.align	4
.nv.constant0._ZN5flash44flash_bwd_dq_dk_dv_loop_seqk_parallel_kernelI23Flash_bwd_kernel_traitsILi128ELi64ELi64ELi8ELi4ELi2ELi2ELb1ELb0EN7cutlass6half_tE19Flash_kernel_traitsILi128ELi64ELi64ELi8ES3_EELb0ELb1ELb0ELb0ELb1ELb1ELb0EEEvNS_16Flash_bwd_paramsE:
	.zero		1536


//--------------------- .nv.constant0._ZN5flash44flash_bwd_dq_dk_dv_loop_seqk_parallel_kernelI23Flash_bwd_kernel_traitsILi128ELi64ELi64ELi8ELi4ELi2ELi2ELb1ELb0EN7cutlass6half_tE19Flash_kernel_traitsILi128ELi64ELi64ELi8ES3_EELb0ELb1ELb0ELb0ELb0ELb1ELb0EEEvNS_16Flash_bwd_paramsE --------------------------
	.section	.nv.constant0._ZN5flash44flash_bwd_dq_dk_dv_loop_seqk_parallel_kernelI23Flash_bwd_kernel_traitsILi128ELi64ELi64ELi8ELi4ELi2ELi2ELb1ELb0EN7cutlass6half_tE19Flash_kernel_traitsILi128ELi64ELi64ELi8ES3_EELb0ELb1ELb0ELb0ELb0ELb1ELb0EEEvNS_16Flash_bwd_paramsE,"a",@progbits
	.sectionflags	@""
	.align	4
.nv.constant0._ZN5flash44flash_bwd_dq_dk_dv_loop_seqk_parallel_kernelI23Flash_bwd_kernel_traitsILi128ELi64ELi64ELi8ELi4ELi2ELi2ELb1ELb0EN7cutlass6half_tE19Flash_kernel_traitsILi128ELi64ELi64ELi8ES3_EELb0ELb1ELb0ELb0ELb0ELb1ELb0EEEvNS_16Flash_bwd_paramsE:
	.zero		1536


//--------------------- .nv.constant0._ZN5flash44flash_bwd_dq_dk_dv_loop_seqk_parallel_kernelI23Flash_bwd_kernel_traitsILi128ELi64ELi64ELi8ELi4ELi2ELi2ELb1ELb0EN7cutlass6half_tE19Flash_kernel_traitsILi128ELi64ELi64ELi8ES3_EELb0ELb1ELb0ELb1ELb0ELb0ELb0EEEvNS_16Flash_bwd_paramsE --------------------------
	.section	.nv.constant0._ZN5flash44flash_bwd_dq_dk_dv_loop_seqk_parallel_kernelI23Flash_bwd_kernel_traitsILi128ELi64ELi64ELi8ELi4ELi2ELi2ELb1ELb0EN7cutlass6half_tE19Flash_kernel_traitsILi128ELi64ELi64ELi8ES3_EELb0ELb1ELb0ELb1ELb0ELb0ELb0EEEvNS_16Flash_bwd_paramsE,"a",@progbits
	.sectionflags	@""
	.align	4
.nv.constant0._ZN5flash44flash_bwd_dq_dk_dv_loop_seqk_parallel_kernelI23Flash_bwd_kernel_traitsILi128ELi64ELi64ELi8ELi4ELi2ELi2ELb1ELb0EN7cutlass6half_tE19Flash_kernel_traitsILi128ELi64ELi64ELi8ES3_EELb0ELb1ELb0ELb1ELb0ELb0ELb0EEEvNS_16Flash_bwd_paramsE:
	.zero		1536


//--------------------- .nv.constant0._ZN5flash44flash_bwd_dq_dk_dv_loop_seqk_parallel_kernelI23Flash_bwd_kernel_traitsILi128ELi64ELi128ELi8ELi2ELi4ELi2ELb0ELb0EN7cutlass6half_tE19Flash_kernel_traitsILi128ELi64ELi128ELi8ES3_EELb0ELb1ELb0ELb0ELb0ELb0ELb0EEEvNS_16Flash_bwd_paramsE --------------------------
	.section	.nv.constant0._ZN5flash44flash_bwd_dq_dk_dv_loop_seqk_parallel_kernelI23Flash_bwd_kernel_traitsILi128ELi64ELi128ELi8ELi2ELi4ELi2ELb0ELb0EN7cutlass6half_tE19Flash_kernel_traitsILi128ELi64ELi128ELi8ES3_EELb0ELb1ELb0ELb0ELb0ELb0ELb0EEEvNS_16Flash_bwd_paramsE,"a",@progbits
	.sectionflags	@""
	.align	4
.nv.constant0._ZN5flash44flash_bwd_dq_dk_dv_loop_seqk_parallel_kernelI23Flash_bwd_kernel_traitsILi128ELi64ELi128ELi8ELi2ELi4ELi2ELb0ELb0EN7cutlass6half_tE19Flash_kernel_traitsILi128ELi64ELi128ELi8ES3_EELb0ELb1ELb0ELb0ELb0ELb0ELb0EEEvNS_16Flash_bwd_paramsE:
	.zero		1536


//--------------------- .nv.constant0._ZN5flash44flash_bwd_dq_dk_dv_loop_seqk_parallel_kernelI23Flash_bwd_kernel_traitsILi128ELi64ELi128ELi8ELi2ELi4ELi2ELb0ELb0EN7cutlass6half_tE19Flash_kernel_traitsILi128ELi64ELi128ELi8ES3_EELb0ELb1ELb0ELb0ELb1ELb1ELb0EEEvNS_16Flash_bwd_paramsE --------------------------
	.section	.nv.constant0._ZN5flash44flash_bwd_dq_dk_dv_loop_seqk_parallel_kernelI23Flash_bwd_kernel_traitsILi128ELi64ELi128ELi8ELi2ELi4ELi2ELb0ELb0EN7cutlass6half_tE19Flash_kernel_traitsILi128ELi64ELi128ELi8ES3_EELb0ELb1ELb0ELb0ELb1ELb1ELb0EEEvNS_16Flash_bwd_paramsE,"a",@progbits
	.sectionflags	@""
	.align	4
.nv.constant0._ZN5flash44flash_bwd_dq_dk_dv_loop_seqk_parallel_kernelI23Flash_bwd_kernel_traitsILi128ELi64ELi128ELi8ELi2ELi4ELi2ELb0ELb0EN7cutlass6half_tE19Flash_kernel_traitsILi128ELi64ELi128ELi8ES3_EELb0ELb1ELb0ELb0ELb1ELb1ELb0EEEvNS_16Flash_bwd_paramsE:
	.zero		1536


//--------------------- .nv.constant0._ZN5flash44flash_bwd_dq_dk_dv_loop_seqk_parallel_kernelI23Flash_bwd_kernel_traitsILi128ELi64ELi128ELi8ELi2ELi4ELi2ELb0ELb0EN7cutlass6half_tE19Flash_kernel_traitsILi128ELi64ELi128ELi8ES3_EELb0ELb1ELb0ELb0ELb0ELb1ELb0EEEvNS_16Flash_bwd_paramsE --------------------------
	.section	.nv.constant0._ZN5flash44flash_bwd_dq_dk_dv_loop_seqk_parallel_kernelI23Flash_bwd_kernel_traitsILi128ELi64ELi128ELi8ELi2ELi4ELi2ELb0ELb0EN7cutlass6half_tE19Flash_kernel_traitsILi128ELi64ELi128ELi8ES3_EELb0ELb1ELb0ELb0ELb0ELb1ELb0EEEvNS_16Flash_bwd_paramsE,"a",@progbits
	.sectionflags	@""
	.align	4
.nv.constant0._ZN5flash44flash_bwd_dq_dk_dv_loop_seqk_parallel_kernelI23Flash_bwd_kernel_traitsILi128ELi64ELi128ELi8ELi2ELi4ELi2ELb0ELb0EN7cutlass6half_tE19Flash_kernel_traitsILi128ELi64ELi128ELi8ES3_EELb0ELb1ELb0ELb0ELb0ELb1ELb0EEEvNS_16Flash_bwd_paramsE:
	.zero		1536


//--------------------- .nv.constant0._ZN5flash44flash_bwd_dq_dk_dv_loop_seqk_parallel_kernelI23Flash_bwd_kernel_traitsILi128ELi64ELi128ELi8ELi2ELi4ELi2ELb0ELb0EN7cutlass6half_tE19Flash_kernel_traitsILi128ELi64ELi128ELi8ES3_EELb0ELb1ELb0ELb1ELb0ELb0ELb0EEEvNS_16Flash_bwd_paramsE --------------------------
	.section	.nv.constant0._ZN5flash44flash_bwd_dq_dk_dv_loop_seqk_parallel_kernelI23Flash_bwd_kernel_traitsILi128ELi64ELi128ELi8ELi2ELi4ELi2ELb0ELb0EN7cutlass6half_tE19Flash_kernel_traitsILi128ELi64ELi128ELi8ES3_EELb0ELb1ELb0ELb1ELb0ELb0ELb0EEEvNS_16Flash_bwd_paramsE,"a",@progbits
	.sectionflags	@""
	.align	4
.nv.constant0._ZN5flash44flash_bwd_dq_dk_dv_loop_seqk_parallel_kernelI23Flash_bwd_kernel_traitsILi128ELi64ELi128ELi8ELi2ELi4ELi2ELb0ELb0EN7cutlass6half_tE19Flash_kernel_traitsILi128ELi64ELi128ELi8ES3_EELb0ELb1ELb0ELb1ELb0ELb0ELb0EEEvNS_16Flash_bwd_paramsE:
	.zero		1536


//--------------------- .nv.constant0._ZN5flash27flash_bwd_convert_dq_kernelI23Flash_bwd_kernel_traitsILi128ELi64ELi64ELi8ELi4ELi2ELi2ELb1ELb0EN7cutlass6half_tE19Flash_kernel_traitsILi128ELi64ELi64ELi8ES3_EEEEvNS_16Flash_bwd_paramsEi --------------------------
	.section	.nv.constant0._ZN5flash27flash_bwd_convert_dq_kernelI23Flash_bwd_kernel_traitsILi128ELi64ELi64ELi8ELi4ELi2ELi2ELb1ELb0EN7cutlass6half_tE19Flash_kernel_traitsILi128ELi64ELi64ELi8ES3_EEEEvNS_16Flash_bwd_paramsEi,"a",@progbits
	.sectionflags	@""
	.align	4
.nv.constant0._ZN5flash27flash_bwd_convert_dq_kernelI23Flash_bwd_kernel_traitsILi128ELi64ELi64ELi8ELi4ELi2ELi2ELb1ELb0EN7cutlass6half_tE19Flash_kernel_traitsILi128ELi64ELi64ELi8ES3_EEEEvNS_16Flash_bwd_paramsEi:
	.zero		1540


//--------------------- .nv.constant0._ZN5flash44flash_bwd_dq_dk_dv_loop_seqk_parallel_kernelI23Flash_bwd_kernel_traitsILi128ELi64ELi64ELi8ELi4ELi2ELi2ELb1ELb0EN7cutlass6half_tE19Flash_kernel_traitsILi128ELi64ELi64ELi8ES3_EELb1ELb1ELb0ELb0ELb0ELb0ELb0EEEvNS_16Flash_bwd_paramsE --------------------------
	.section	.nv.constant0._ZN5flash44flash_bwd_dq_dk_dv_loop_seqk_parallel_kernelI23Flash_bwd_kernel_traitsILi128ELi64ELi64ELi8ELi4ELi2ELi2ELb1ELb0EN7cutlass6half_tE19Flash_kernel_traitsILi128ELi64ELi64ELi8ES3_EELb1ELb1ELb0ELb0ELb0ELb0ELb0EEEvNS_16Flash_bwd_paramsE,"a",@progbits
	.sectionflags	@""
	.align	4
.nv.constant0._ZN5flash44flash_bwd_dq_dk_dv_loop_seqk_parallel_kernelI23Flash_bwd_kernel_traitsILi128ELi64ELi64ELi8ELi4ELi2ELi2ELb1ELb0EN7cutlass6half_tE19Flash_kernel_traitsILi128ELi64ELi64ELi8ES3_EELb1ELb1ELb0ELb0ELb0ELb0ELb0EEEvNS_16Flash_bwd_paramsE:
	.zero		1536


//--------------------- .nv.constant0._ZN5flash44flash_bwd_dq_dk_dv_loop_seqk_parallel_kernelI23Flash_bwd_kernel_traitsILi128ELi64ELi64ELi8ELi4ELi2ELi2ELb1ELb0EN7cutlass6half_tE19Flash_kernel_traitsILi128ELi64ELi64ELi8ES3_EELb0ELb1ELb0ELb0ELb0ELb0ELb1EEEvNS_16Flash_bwd_paramsE --------------------------
	.section	.nv.constant0._ZN5flash44flash_bwd_dq_dk_dv_loop_seqk_parallel_kernelI23Flash_bwd_kernel_traitsILi128ELi64ELi64ELi8ELi4ELi2ELi2ELb1ELb0EN7cutlass6half_tE19Flash_kernel_traitsILi128ELi64ELi64ELi8ES3_EELb0ELb1ELb0ELb0ELb0ELb0ELb1EEEvNS_16Flash_bwd_paramsE,"a",@progbits
	.sectionflags	@""
	.align	4
.nv.constant0._ZN5flash44flash_bwd_dq_dk_dv_loop_seqk_parallel_kernelI23Flash_bwd_kernel_traitsILi128ELi64ELi64ELi8ELi4ELi2ELi2ELb1ELb0EN7cutlass6half_tE19Flash_kernel_traitsILi128ELi64ELi64ELi8ES3_EELb0ELb1ELb0ELb0ELb0ELb0ELb1EEEvNS_16Flash_bwd_paramsE:
	.zero		1536


//--------------------- .nv.constant0._ZN5flash44flash_bwd_dq_dk_dv_loop_seqk_parallel_kernelI23Flash_bwd_kernel_traitsILi128ELi64ELi64ELi8ELi4ELi2ELi2ELb1ELb0EN7cutlass6half_tE19Flash_kernel_traitsILi128ELi64ELi64ELi8ES3_EELb1ELb1ELb0ELb0ELb1ELb1ELb0EEEvNS_16Flash_bwd_paramsE --------------------------
	.section	.nv.constant0._ZN5flash44flash_bwd_dq_dk_dv_loop_seqk_parallel_kernelI23Flash_bwd_kernel_traitsILi128ELi64ELi64ELi8ELi4ELi2ELi2ELb1ELb0EN7cutlass6half_tE19Flash_kernel_traitsILi128ELi64ELi64ELi8ES3_EELb1ELb1ELb0ELb0ELb1ELb1ELb0EEEvNS_16Flash_bwd_paramsE,"a",@progbits
	.sectionflags	@""
	.align	4
.nv.constant0._ZN5flash44flash_bwd_dq_dk_dv_loop_seqk_parallel_kernelI23Flash_bwd_kernel_traitsILi128ELi64ELi64ELi8ELi4ELi2ELi2ELb1ELb0EN7cutlass6half_tE19Flash_kernel_traitsILi128ELi64ELi64ELi8ES3_EELb1ELb1ELb0ELb0ELb1ELb1ELb0EEEvNS_16Flash_bwd_paramsE:
	.zero		1536


//--------------------- .nv.constant0._ZN5flash44flash_bwd_dq_dk_dv_loop_seqk_parallel_kernelI23Flash_bwd_kernel_traitsILi128ELi64ELi64ELi8ELi4ELi2ELi2ELb1ELb0EN7cutlass6half_tE19Flash_kernel_traitsILi128ELi64ELi64ELi8ES3_EELb0ELb1ELb0ELb0ELb1ELb1ELb1EEEvNS_16Flash_bwd_paramsE --------------------------
	.section	.nv.constant0._ZN5flash44flash_bwd_dq_dk_dv_loop_seqk_parallel_kernelI23Flash_bwd_kernel_traitsILi128ELi64ELi64ELi8ELi4ELi2ELi2ELb1ELb0EN7cutlass6half_tE19Flash_kernel_traitsILi128ELi64ELi64ELi8ES3_EELb0ELb1ELb0ELb0ELb1ELb1ELb1EEEvNS_16Flash_bwd_paramsE,"a",@progbits
	.sectionflags	@""
	.align	4
.nv.constant0._ZN5flash44flash_bwd_dq_dk_dv_loop_seqk_parallel_kernelI23Flash_bwd_kernel_traitsILi128ELi64ELi64ELi8ELi4ELi2ELi2ELb1ELb0EN7cutlass6half_tE19Flash_kernel_traitsILi128ELi64ELi64ELi8ES3_EELb0ELb1ELb0ELb0ELb1ELb1ELb1EEEvNS_16Flash_bwd_paramsE:
	.zero		1536


//--------------------- .nv.constant0._ZN5flash44flash_bwd_dq_dk_dv_loop_seqk_parallel_kernelI23Flash_bwd_kernel_traitsILi128ELi64ELi64ELi8ELi4ELi2ELi2ELb1ELb0EN7cutlass6half_tE19Flash_kernel_traitsILi128ELi64ELi64ELi8ES3_EELb1ELb1ELb0ELb0ELb0ELb1ELb0EEEvNS_16Flash_bwd_paramsE --------------------------
	.section	.nv.constant0._ZN5flash44flash_bwd_dq_dk_dv_loop_seqk_parallel_kernelI23Flash_bwd_kernel_traitsILi128ELi64ELi64ELi8ELi4ELi2ELi2ELb1ELb0EN7cutlass6half_tE19Flash_kernel_traitsILi128ELi64ELi64ELi8ES3_EELb1ELb1ELb0ELb0ELb0ELb1ELb0EEEvNS_16Flash_bwd_paramsE,"a",@progbits
	.sectionflags	@""
	.align	4
.nv.constant0._ZN5flash44flash_bwd_dq_dk_dv_loop_seqk_parallel_kernelI23Flash_bwd_kernel_traitsILi128ELi64ELi64ELi8ELi4ELi2ELi2ELb1ELb0EN7cutlass6half_tE19Flash_kernel_traitsILi128ELi64ELi64ELi8ES3_EELb1ELb1ELb0ELb0ELb0ELb1ELb0EEEvNS_16Flash_bwd_paramsE:
	.zero		1536


//--------------------- .nv.constant0._ZN5flash44flash_bwd_dq_dk_dv_loop_seqk_parallel_kernelI23Flash_bwd_kernel_traitsILi128ELi64ELi64ELi8ELi4ELi2ELi2ELb1ELb0EN7cutlass6half_tE19Flash_kernel_traitsILi128ELi64ELi64ELi8ES3_EELb0ELb1ELb0ELb0ELb0ELb1ELb1EEEvNS_16Flash_bwd_paramsE --------------------------
	.section	.nv.constant0._ZN5flash44flash_bwd_dq_dk_dv_loop_seqk_parallel_kernelI23Flash_bwd_kernel_traitsILi128ELi64ELi64ELi8ELi4ELi2ELi2ELb1ELb0EN7cutlass6half_tE19Flash_kernel_traitsILi128ELi64ELi64ELi8ES3_EELb0ELb1ELb0ELb0ELb0ELb1ELb1EEEvNS_16Flash_bwd_paramsE,"a",@progbits
	.sectionflags	@""
	.align	4
.nv.constant0._ZN5flash44flash_bwd_dq_dk_dv_loop_seqk_parallel_kernelI23Flash_bwd_kernel_traitsILi128ELi64ELi64ELi8ELi4ELi2ELi2ELb1ELb0EN7cutlass6half_tE19Flash_kernel_traitsILi128ELi64ELi64ELi8ES3_EELb0ELb1ELb0ELb0ELb0ELb1ELb1EEEvNS_16Flash_bwd_paramsE:
	.zero		1536


//--------------------- .nv.constant0._ZN5flash44flash_bwd_dq_dk_dv_loop_seqk_parallel_kernelI23Flash_bwd_kernel_traitsILi128ELi64ELi64ELi8ELi4ELi2ELi2ELb1ELb0EN7cutlass6half_tE19Flash_kernel_traitsILi128ELi64ELi64ELi8ES3_EELb1ELb1ELb0ELb1ELb0ELb0ELb0EEEvNS_16Flash_bwd_paramsE --------------------------
	.section	.nv.constant0._ZN5flash44flash_bwd_dq_dk_dv_loop_seqk_parallel_kernelI23Flash_bwd_kernel_traitsILi128ELi64ELi64ELi8ELi4ELi2ELi2ELb1ELb0EN7cutlass6half_tE19Flash_kernel_traitsILi128ELi64ELi64ELi8ES3_EELb1ELb1ELb0ELb1ELb0ELb0ELb0EEEvNS_16Flash_bwd_paramsE,"a",@progbits
	.sectionflags	@""
	.align	4
.nv.constant0._ZN5flash44flash_bwd_dq_dk_dv_loop_seqk_parallel_kernelI23Flash_bwd_kernel_traitsILi128ELi64ELi64ELi8ELi4ELi2ELi2ELb1ELb0EN7cutlass6half_tE19Flash_kernel_traitsILi128ELi64ELi64ELi8ES3_EELb1ELb1ELb0ELb1ELb0ELb0ELb0EEEvNS_16Flash_bwd_paramsE:
	.zero		1536


//--------------------- .nv.constant0._ZN5flash44flash_bwd_dq_dk_dv_loop_seqk_parallel_kernelI23Flash_bwd_kernel_traitsILi128ELi64ELi64ELi8ELi4ELi2ELi2ELb1ELb0EN7cutlass6half_tE19Flash_kernel_traitsILi128ELi64ELi64ELi8ES3_EELb0ELb1ELb0ELb1ELb0ELb0ELb1EEEvNS_16Flash_bwd_paramsE --------------------------
	.section	.nv.constant0._ZN5flash44flash_bwd_dq_dk_dv_loop_seqk_parallel_kernelI23Flash_bwd_kernel_traitsILi128ELi64ELi64ELi8ELi4ELi2ELi2ELb1ELb0EN7cutlass6half_tE19Flash_kernel_traitsILi128ELi64ELi64ELi8ES3_EELb0ELb1ELb0ELb1ELb0ELb0ELb1EEEvNS_16Flash_bwd_paramsE,"a",@progbits
	.sectionflags	@""
	.align	4
.nv.constant0._ZN5flash44flash_bwd_dq_dk_dv_loop_seqk_parallel_kernelI23Flash_bwd_kernel_traitsILi128ELi64ELi64ELi8ELi4ELi2ELi2ELb1ELb0EN7cutlass6half_tE19Flash_kernel_traitsILi128ELi64ELi64ELi8ES3_EELb0ELb1ELb0ELb1ELb0ELb0ELb1EEEvNS_16Flash_bwd_paramsE:
	.zero		1536


//--------------------- .nv.constant0._ZN5flash25flash_bwd_dot_do_o_kernelILb0E23Flash_bwd_kernel_traitsILi128ELi64ELi64ELi8ELi4ELi2ELi2ELb1ELb0EN7cutlass6half_tE19Flash_kernel_traitsILi128ELi64ELi64ELi8ES3_EEEEvNS_16Flash_bwd_paramsE --------------------------
	.section	.nv.constant0._ZN5flash25flash_bwd_dot_do_o_kernelILb0E23Flash_bwd_kernel_traitsILi128ELi64ELi64ELi8ELi4ELi2ELi2ELb1ELb0EN7cutlass6half_tE19Flash_kernel_traitsILi128ELi64ELi64ELi8ES3_EEEEvNS_16Flash_bwd_paramsE,"a",@progbits
	.sectionflags	@""
	.align	4
.nv.constant0._ZN5flash25flash_bwd_dot_do_o_kernelILb0E23Flash_bwd_kernel_traitsILi128ELi64ELi64ELi8ELi4ELi2ELi2ELb1ELb0EN7cutlass6half_tE19Flash_kernel_traitsILi128ELi64ELi64ELi8ES3_EEEEvNS_16Flash_bwd_paramsE:
	.zero		1536


//--------------------- .nv.constant0._ZN5flash25flash_bwd_dot_do_o_kernelILb1E23Flash_bwd_kernel_traitsILi128ELi64ELi64ELi8ELi4ELi2ELi2ELb1ELb0EN7cutlass6half_tE19Flash_kernel_traitsILi128ELi64ELi64ELi8ES3_EEEEvNS_16Flash_bwd_paramsE --------------------------
	.section	.nv.constant0._ZN5flash25flash_bwd_dot_do_o_kernelILb1E23Flash_bwd_kernel_traitsILi128ELi64ELi64ELi8ELi4ELi2ELi2ELb1ELb0EN7cutlass6half_tE19Flash_kernel_traitsILi128ELi64ELi64ELi8ES3_EEEEvNS_16Flash_bwd_paramsE,"a",@progbits
	.sectionflags	@""
	.align	4
.nv.constant0._ZN5flash25flash_bwd_dot_do_o_kernelILb1E23Flash_bwd_kernel_traitsILi128ELi64ELi64ELi8ELi4ELi2ELi2ELb1ELb0EN7cutlass6half_tE19Flash_kernel_traitsILi128ELi64ELi64ELi8ES3_EEEEvNS_16Flash_bwd_paramsE:
	.zero		1536


//--------------------- .nv.constant0._ZN5flash27flash_bwd_convert_dq_kernelI23Flash_bwd_kernel_traitsILi128ELi64ELi128ELi8ELi2ELi4ELi2ELb0ELb0EN7cutlass6half_tE19Flash_kernel_traitsILi128ELi64ELi128ELi8ES3_EEEEvNS_16Flash_bwd_paramsEi --------------------------
	.section	.nv.constant0._ZN5flash27flash_bwd_convert_dq_kernelI23Flash_bwd_kernel_traitsILi128ELi64ELi128ELi8ELi2ELi4ELi2ELb0ELb0EN7cutlass6half_tE19Flash_kernel_traitsILi128ELi64ELi128ELi8ES3_EEEEvNS_16Flash_bwd_paramsEi,"a",@progbits
	.sectionflags	@""
	.align	4
.nv.constant0._ZN5flash27flash_bwd_convert_dq_kernelI23Flash_bwd_kernel_traitsILi128ELi64ELi128ELi8ELi2ELi4ELi2ELb0ELb0EN7cutlass6half_tE19Flash_kernel_traitsILi128ELi64ELi128ELi8ES3_EEEEvNS_16Flash_bwd_paramsEi:
	.zero		1540


//--------------------- .nv.constant0._ZN5flash44flash_bwd_dq_dk_dv_loop_seqk_parallel_kernelI23Flash_bwd_kernel_traitsILi128ELi64ELi128ELi8ELi2ELi4ELi2ELb0ELb0EN7cutlass6half_tE19Flash_kernel_traitsILi128ELi64ELi128ELi8ES3_EELb1ELb1ELb0ELb0ELb0ELb0ELb0EEEvNS_16Flash_bwd_paramsE --------------------------
	.section	.nv.constant0._ZN5flash44flash_bwd_dq_dk_dv_loop_seqk_parallel_kernelI23Flash_bwd_kernel_traitsILi128ELi64ELi128ELi8ELi2ELi4ELi2ELb0ELb0EN7cutlass6half_tE19Flash_kernel_traitsILi128ELi64ELi128ELi8ES3_EELb1ELb1ELb0ELb0ELb0ELb0ELb0EEEvNS_16Flash_bwd_paramsE,"a",@progbits
	.sectionflags	@""
	.align	4
.nv.constant0._ZN5flash44flash_bwd_dq_dk_dv_loop_seqk_parallel_kernelI23Flash_bwd_kernel_traitsILi128ELi64ELi128ELi8ELi2ELi4ELi2ELb0ELb0EN7cutlass6half_tE19Flash_kernel_traitsILi128ELi64ELi128ELi8ES3_EELb1ELb1ELb0ELb0ELb0ELb0ELb0EEEvNS_16Flash_bwd_paramsE:
	.zero		1536


//--------------------- .nv.constant0._ZN5flash44flash_bwd_dq_dk_dv_loop_seqk_parallel_kernelI23Flash_bwd_kernel_traitsILi128ELi64ELi128ELi8ELi2ELi4ELi2ELb0ELb0EN7cutlass6half_tE19Flash_kernel_traitsILi128ELi64ELi128ELi8ES3_EELb0ELb1ELb0ELb0ELb0ELb0ELb1EEEvNS_16Flash_bwd_paramsE --------------------------
	.section	.nv.constant0._ZN5flash44flash_bwd_dq_dk_dv_loop_seqk_parallel_kernelI23Flash_bwd_kernel_traitsILi128ELi64ELi128ELi8ELi2ELi4ELi2ELb0ELb0EN7cutlass6half_tE19Flash_kernel_traitsILi128ELi64ELi128ELi8ES3_EELb0ELb1ELb0ELb0ELb0ELb0ELb1EEEvNS_16Flash_bwd_paramsE,"a",@progbits
	.sectionflags	@""
	.align	4
.nv.constant0._ZN5flash44flash_bwd_dq_dk_dv_loop_seqk_parallel_kernelI23Flash_bwd_kernel_traitsILi128ELi64ELi128ELi8ELi2ELi4ELi2ELb0ELb0EN7cutlass6half_tE19Flash_kernel_traitsILi128ELi64ELi128ELi8ES3_EELb0ELb1ELb0ELb0ELb0ELb0ELb1EEEvNS_16Flash_bwd_paramsE:
	.zero		1536


//--------------------- .nv.constant0._ZN5flash44flash_bwd_dq_dk_dv_loop_seqk_parallel_kernelI23Flash_bwd_kernel_traitsILi128ELi64ELi128ELi8ELi2ELi4ELi2ELb0ELb0EN7cutlass6half_tE19Flash_kernel_traitsILi128ELi64ELi128ELi8ES3_EELb1ELb1ELb0ELb0ELb1ELb1ELb0EEEvNS_16Flash_bwd_paramsE --------------------------
	.section	.nv.constant0._ZN5flash44flash_bwd_dq_dk_dv_loop_seqk_parallel_kernelI23Flash_bwd_kernel_traitsILi128ELi64ELi128ELi8ELi2ELi4ELi2ELb0ELb0EN7cutlass6half_tE19Flash_kernel_traitsILi128ELi64ELi128ELi8ES3_EELb1ELb1ELb0ELb0ELb1ELb1ELb0EEEvNS_16Flash_bwd_paramsE,"a",@progbits
	.sectionflags	@""
	.align	4
.nv.constant0._ZN5flash44flash_bwd_dq_dk_dv_loop_seqk_parallel_kernelI23Flash_bwd_kernel_traitsILi128ELi64ELi128ELi8ELi2ELi4ELi2ELb0ELb0EN7cutlass6half_tE19Flash_kernel_traitsILi128ELi64ELi128ELi8ES3_EELb1ELb1ELb0ELb0ELb1ELb1ELb0EEEvNS_16Flash_bwd_paramsE:
	.zero		1536


//--------------------- .nv.constant0._ZN5flash44flash_bwd_dq_dk_dv_loop_seqk_parallel_kernelI23Flash_bwd_kernel_traitsILi128ELi64ELi128ELi8ELi2ELi4ELi2ELb0ELb0EN7cutlass6half_tE19Flash_kernel_traitsILi128ELi64ELi128ELi8ES3_EELb0ELb1ELb0ELb0ELb1ELb1ELb1EEEvNS_16Flash_bwd_paramsE --------------------------
	.section	.nv.constant0._ZN5flash44flash_bwd_dq_dk_dv_loop_seqk_parallel_kernelI23Flash_bwd_kernel_traitsILi128ELi64ELi128ELi8ELi2ELi4ELi2ELb0ELb0EN7cutlass6half_tE19Flash_kernel_traitsILi128ELi64ELi128ELi8ES3_EELb0ELb1ELb0ELb0ELb1ELb1ELb1EEEvNS_16Flash_bwd_paramsE,"a",@progbits
	.sectionflags	@""
	.align	4
.nv.constant0._ZN5flash44flash_bwd_dq_dk_dv_loop_seqk_parallel_kernelI23Flash_bwd_kernel_traitsILi128ELi64ELi128ELi8ELi2ELi4ELi2ELb0ELb0EN7cutlass6half_tE19Flash_kernel_traitsILi128ELi64ELi128ELi8ES3_EELb0ELb1ELb0ELb0ELb1ELb1ELb1EEEvNS_16Flash_bwd_paramsE:
	.zero		1536


//--------------------- .nv.constant0._ZN5flash44flash_bwd_dq_dk_dv_loop_seqk_parallel_kernelI23Flash_bwd_kernel_traitsILi128ELi64ELi128ELi8ELi2ELi4ELi2ELb0ELb0EN7cutlass6half_tE19Flash_kernel_traitsILi128ELi64ELi128ELi8ES3_EELb1ELb1ELb0ELb0ELb0ELb1ELb0EEEvNS_16Flash_bwd_paramsE --------------------------
	.section	.nv.constant0._ZN5flash44flash_bwd_dq_dk_dv_loop_seqk_parallel_kernelI23Flash_bwd_kernel_traitsILi128ELi64ELi128ELi8ELi2ELi4ELi2ELb0ELb0EN7cutlass6half_tE19Flash_kernel_traitsILi128ELi64ELi128ELi8ES3_EELb1ELb1ELb0ELb0ELb0ELb1ELb0EEEvNS_16Flash_bwd_paramsE,"a",@progbits
	.sectionflags	@""
	.align	4
.nv.constant0._ZN5flash44flash_bwd_dq_dk_dv_loop_seqk_parallel_kernelI23Flash_bwd_kernel_traitsILi128ELi64ELi128ELi8ELi2ELi4ELi2ELb0ELb0EN7cutlass6half_tE19Flash_kernel_traitsILi128ELi64ELi128ELi8ES3_EELb1ELb1ELb0ELb0ELb0ELb1ELb0EEEvNS_16Flash_bwd_paramsE:
	.zero		1536


//--------------------- .nv.constant0._ZN5flash44flash_bwd_dq_dk_dv_loop_seqk_parallel_kernelI23Flash_bwd_kernel_traitsILi128ELi64ELi128ELi8ELi2ELi4ELi2ELb0ELb0EN7cutlass6half_tE19Flash_kernel_traitsILi128ELi64ELi128ELi8ES3_EELb0ELb1ELb0ELb0ELb0ELb1ELb1EEEvNS_16Flash_bwd_paramsE --------------------------
	.section	.nv.constant0._ZN5flash44flash_bwd_dq_dk_dv_loop_seqk_parallel_kernelI23Flash_bwd_kernel_traitsILi128ELi64ELi128ELi8ELi2ELi4ELi2ELb0ELb0EN7cutlass6half_tE19Flash_kernel_traitsILi128ELi64ELi128ELi8ES3_EELb0ELb1ELb0ELb0ELb0ELb1ELb1EEEvNS_16Flash_bwd_paramsE,"a",@progbits
	.sectionflags	@""
	.align	4
.nv.constant0._ZN5flash44flash_bwd_dq_dk_dv_loop_seqk_parallel_kernelI23Flash_bwd_kernel_traitsILi128ELi64ELi128ELi8ELi2ELi4ELi2ELb0ELb0EN7cutlass6half_tE19Flash_kernel_traitsILi128ELi64ELi128ELi8ES3_EELb0ELb1ELb0ELb0ELb0ELb1ELb1EEEvNS_16Flash_bwd_paramsE:
	.zero		1536


//--------------------- .nv.constant0._ZN5flash44flash_bwd_dq_dk_dv_loop_seqk_parallel_kernelI23Flash_bwd_kernel_traitsILi128ELi64ELi128ELi8ELi2ELi4ELi2ELb0ELb0EN7cutlass6half_tE19Flash_kernel_traitsILi128ELi64ELi128ELi8ES3_EELb1ELb1ELb0ELb1ELb0ELb0ELb0EEEvNS_16Flash_bwd_paramsE --------------------------
	.section	.nv.constant0._ZN5flash44flash_bwd_dq_dk_dv_loop_seqk_parallel_kernelI23Flash_bwd_kernel_traitsILi128ELi64ELi128ELi8ELi2ELi4ELi2ELb0ELb0EN7cutlass6half_tE19Flash_kernel_traitsILi128ELi64ELi128ELi8ES3_EELb1ELb1ELb0ELb1ELb0ELb0ELb0EEEvNS_16Flash_bwd_paramsE,"a",@progbits
	.sectionflags	@""
	.align	4
.nv.constant0._ZN5flash44flash_bwd_dq_dk_dv_loop_seqk_parallel_kernelI23Flash_bwd_kernel_traitsILi128ELi64ELi128ELi8ELi2ELi4ELi2ELb0ELb0EN7cutlass6half_tE19Flash_kernel_traitsILi128ELi64ELi128ELi8ES3_EELb1ELb1ELb0ELb1ELb0ELb0ELb0EEEvNS_16Flash_bwd_paramsE:
	.zero		1536


//--------------------- .nv.constant0._ZN5flash44flash_bwd_dq_dk_dv_loop_seqk_parallel_kernelI23Flash_bwd_kernel_traitsILi128ELi64ELi128ELi8ELi2ELi4ELi2ELb0ELb0EN7cutlass6half_tE19Flash_kernel_traitsILi128ELi64ELi128ELi8ES3_EELb0ELb1ELb0ELb1ELb0ELb0ELb1EEEvNS_16Flash_bwd_paramsE --------------------------
	.section	.nv.constant0._ZN5flash44flash_bwd_dq_dk_dv_loop_seqk_parallel_kernelI23Flash_bwd_kernel_traitsILi128ELi64ELi128ELi8ELi2ELi4ELi2ELb0ELb0EN7cutlass6half_tE19Flash_kernel_traitsILi128ELi64ELi128ELi8ES3_EELb0ELb1ELb0ELb1ELb0ELb0ELb1EEEvNS_16Flash_bwd_paramsE,"a",@progbits
	.sectionflags	@""
	.align	4
.nv.constant0._ZN5flash44flash_bwd_dq_dk_dv_loop_seqk_parallel_kernelI23Flash_bwd_kernel_traitsILi128ELi64ELi128ELi8ELi2ELi4ELi2ELb0ELb0EN7cutlass6half_tE19Flash_kernel_traitsILi128ELi64ELi128ELi8ES3_EELb0ELb1ELb0ELb1ELb0ELb0ELb1EEEvNS_16Flash_bwd_paramsE:
	.zero		1536


//--------------------- .nv.constant0._ZN5flash25flash_bwd_dot_do_o_kernelILb0E23Flash_bwd_kernel_traitsILi128ELi64ELi128ELi8ELi2ELi4ELi2ELb0ELb0EN7cutlass6half_tE19Flash_kernel_traitsILi128ELi64ELi128ELi8ES3_EEEEvNS_16Flash_bwd_paramsE --------------------------
	.section	.nv.constant0._ZN5flash25flash_bwd_dot_do_o_kernelILb0E23Flash_bwd_kernel_traitsILi128ELi64ELi128ELi8ELi2ELi4ELi2ELb0ELb0EN7cutlass6half_tE19Flash_kernel_traitsILi128ELi64ELi128ELi8ES3_EEEEvNS_16Flash_bwd_paramsE,"a",@progbits
	.sectionflags	@""
	.align	4
.nv.constant0._ZN5flash25flash_bwd_dot_do_o_kernelILb0E23Flash_bwd_kernel_traitsILi128ELi64ELi128ELi8ELi2ELi4ELi2ELb0ELb0EN7cutlass6half_tE19Flash_kernel_traitsILi128ELi64ELi128ELi8ES3_EEEEvNS_16Flash_bwd_paramsE:
	.zero		1536


//--------------------- .nv.constant0._ZN5flash25flash_bwd_dot_do_o_kernelILb1E23Flash_bwd_kernel_traitsILi128ELi64ELi128ELi8ELi2ELi4ELi2ELb0ELb0EN7cutlass6half_tE19Flash_kernel_traitsILi128ELi64ELi128ELi8ES3_EEEEvNS_16Flash_bwd_paramsE --------------------------
	.section	.nv.constant0._ZN5flash25flash_bwd_dot_do_o_kernelILb1E23Flash_bwd_kernel_traitsILi128ELi64ELi128ELi8ELi2ELi4ELi2ELb0ELb0EN7cutlass6half_tE19Flash_kernel_traitsILi128ELi64ELi128ELi8ES3_EEEEvNS_16Flash_bwd_paramsE,"a",@progbits
	.sectionflags	@""
	.align	4
.nv.constant0._ZN5flash25flash_bwd_dot_do_o_kernelILb1E23Flash_bwd_kernel_traitsILi128ELi64ELi128ELi8ELi2ELi4ELi2ELb0ELb0EN7cutlass6half_tE19Flash_kernel_traitsILi128ELi64ELi128ELi8ES3_EEEEvNS_16Flash_bwd_paramsE:
	.zero		1536


//--------------------- SYMBOLS --------------------------

	.type		.nv.reservedSmem.offset0,@object
	.size		.nv.reservedSmem.offset0,0x4
	.type		.nv.reservedSmem.cap,@object
	.size		.nv.reservedSmem.cap,0x4
